//
// Generated by NVIDIA NVVM Compiler
//
// Compiler Build ID: CL-36424714
// Cuda compilation tools, release 13.0, V13.0.88
// Based on NVVM 20.0.0
//

.version 9.0
.target sm_100
.address_size 64

.extern .func  (.param .b32 func_retval0) vprintf
(
	.param .b64 vprintf_param_0,
	.param .b64 vprintf_param_1
)
;
.global .align 1 .b8 $str[51] = {91, 68, 101, 118, 105, 99, 101, 93, 32, 68, 97, 110, 103, 101, 114, 111, 117, 115, 83, 116, 114, 117, 99, 116, 58, 32, 79, 102, 102, 115, 101, 116, 32, 111, 102, 32, 98, 32, 61, 32, 37, 108, 117, 32, 98, 121, 116, 101, 115, 10};
.global .align 1 .b8 $str$1[51] = {91, 68, 101, 118, 105, 99, 101, 93, 32, 83, 97, 102, 101, 83, 116, 114, 117, 99, 116, 58, 32, 32, 32, 32, 32, 32, 79, 102, 102, 115, 101, 116, 32, 111, 102, 32, 98, 32, 61, 32, 37, 108, 117, 32, 98, 121, 116, 101, 115, 10};
.global .align 1 .b8 $str$2[64] = {91, 68, 101, 118, 105, 99, 101, 93, 32, 86, 97, 108, 117, 101, 115, 58, 32, 115, 49, 46, 98, 61, 37, 100, 32, 40, 69, 120, 112, 101, 99, 116, 101, 100, 32, 52, 50, 41, 44, 32, 115, 50, 46, 98, 61, 37, 100, 32, 40, 69, 120, 112, 101, 99, 116, 101, 100, 32, 49, 48, 48, 41, 10};

.func  (.param .b32 func_retval0) _Z22math_function_noinlinei(
	.param .b32 _Z22math_function_noinlinei_param_0
)
{
	.reg .b32 	%r<4>;

	ld.param.u32 	%r1, [_Z22math_function_noinlinei_param_0];
	add.s32 	%r2, %r1, 3;
	mul.lo.s32 	%r3, %r2, %r1;
	st.param.b32 	[func_retval0], %r3;
	ret;

}
	// .globl	_Z22alignment_check_kernel15DangerousStruct10SafeStruct
.visible .entry _Z22alignment_check_kernel15DangerousStruct10SafeStruct(
	.param .align 4 .b8 _Z22alignment_check_kernel15DangerousStruct10SafeStruct_param_0[8],
	.param .align 4 .b8 _Z22alignment_check_kernel15DangerousStruct10SafeStruct_param_1[8]
)
{
	.local .align 8 .b8 	__local_depot1[8];
	.reg .b64 	%SP;
	.reg .b64 	%SPL;
	.reg .pred 	%p<2>;
	.reg .b16 	%rs<3>;
	.reg .b32 	%r<12>;
	.reg .b64 	%rd<10>;

	mov.u64 	%SPL, __local_depot1;
	cvta.local.u64 	%SP, %SPL;
	ld.param.u32 	%r2, [_Z22alignment_check_kernel15DangerousStruct10SafeStruct_param_1+4];
	ld.param.u32 	%r1, [_Z22alignment_check_kernel15DangerousStruct10SafeStruct_param_0+4];
	mov.u32 	%r3, %tid.x;
	mov.u32 	%r4, %ctaid.x;
	or.b32  	%r5, %r3, %r4;
	setp.ne.s32 	%p1, %r5, 0;
	@%p1 bra 	$L__BB1_2;
	add.u64 	%rd1, %SP, 0;
	add.u64 	%rd2, %SPL, 0;
	mov.b64 	%rd3, 4;
	st.local.u64 	[%rd2], %rd3;
	mov.u64 	%rd4, $str;
	cvta.global.u64 	%rd5, %rd4;
	{ // callseq 0, 0
	.param .b64 param0;
	st.param.b64 	[param0], %rd5;
	.param .b64 param1;
	st.param.b64 	[param1], %rd1;
	.param .b32 retval0;
	call.uni (retval0), 
	vprintf, 
	(
	param0, 
	param1
	);
	ld.param.b32 	%r6, [retval0];
	} // callseq 0
	st.local.u64 	[%rd2], %rd3;
	mov.u64 	%rd6, $str$1;
	cvta.global.u64 	%rd7, %rd6;
	{ // callseq 1, 0
	.param .b64 param0;
	st.param.b64 	[param0], %rd7;
	.param .b64 param1;
	st.param.b64 	[param1], %rd1;
	.param .b32 retval0;
	call.uni (retval0), 
	vprintf, 
	(
	param0, 
	param1
	);
	ld.param.b32 	%r8, [retval0];
	} // callseq 1
	st.local.v2.u32 	[%rd2], {%r1, %r2};
	mov.u64 	%rd8, $str$2;
	cvta.global.u64 	%rd9, %rd8;
	{ // callseq 2, 0
	.param .b64 param0;
	st.param.b64 	[param0], %rd9;
	.param .b64 param1;
	st.param.b64 	[param1], %rd1;
	.param .b32 retval0;
	call.uni (retval0), 
	vprintf, 
	(
	param0, 
	param1
	);
	ld.param.b32 	%r10, [retval0];
	} // callseq 2
$L__BB1_2:
	ret;

}
	// .globl	_Z20test_noinline_kernelPii
.visible .entry _Z20test_noinline_kernelPii(
	.param .u64 .ptr .align 1 _Z20test_noinline_kernelPii_param_0,
	.param .u32 _Z20test_noinline_kernelPii_param_1
)
{
	.reg .b32 	%r<6>;
	.reg .b64 	%rd<5>;

	ld.param.u64 	%rd1, [_Z20test_noinline_kernelPii_param_0];
	ld.param.u32 	%r1, [_Z20test_noinline_kernelPii_param_1];
	cvta.to.global.u64 	%rd2, %rd1;
	mov.u32 	%r2, %tid.x;
	add.s32 	%r3, %r1, %r2;
	{ // callseq 3, 0
	.param .b32 param0;
	st.param.b32 	[param0], %r3;
	.param .b32 retval0;
	call.uni (retval0), 
	_Z22math_function_noinlinei, 
	(
	param0
	);
	ld.param.b32 	%r4, [retval0];
	} // callseq 3
	mul.wide.u32 	%rd3, %r2, 4;
	add.s64 	%rd4, %rd2, %rd3;
	st.global.u32 	[%rd4], %r4;
	ret;

}
	// .globl	_Z23test_forceinline_kernelPii
.visible .entry _Z23test_forceinline_kernelPii(
	.param .u64 .ptr .align 1 _Z23test_forceinline_kernelPii_param_0,
	.param .u32 _Z23test_forceinline_kernelPii_param_1
)
{
	.reg .b32 	%r<6>;
	.reg .b64 	%rd<5>;

	ld.param.u64 	%rd1, [_Z23test_forceinline_kernelPii_param_0];
	ld.param.u32 	%r1, [_Z23test_forceinline_kernelPii_param_1];
	cvta.to.global.u64 	%rd2, %rd1;
	mov.u32 	%r2, %tid.x;
	add.s32 	%r3, %r1, %r2;
	add.s32 	%r4, %r3, 3;
	mul.lo.s32 	%r5, %r4, %r3;
	mul.wide.u32 	%rd3, %r2, 4;
	add.s64 	%rd4, %rd2, %rd3;
	st.global.u32 	[%rd4], %r5;
	ret;

}
	// .globl	_Z20heavy_kernel_defaultPfi
.visible .entry _Z20heavy_kernel_defaultPfi(
	.param .u64 .ptr .align 1 _Z20heavy_kernel_defaultPfi_param_0,
	.param .u32 _Z20heavy_kernel_defaultPfi_param_1
)
{
	.reg .pred 	%p<2>;
	.reg .b32 	%r<3>;
	.reg .b32 	%f<3829>;
	.reg .b64 	%rd<6>;

	ld.param.u32 	%r2, [_Z20heavy_kernel_defaultPfi_param_1];
	mov.u32 	%r1, %tid.x;
	cvt.rn.f32.u32 	%f2, %r1;
	mul.f32 	%f3, %f2, 0f3DCCCCCD;
	add.f32 	%f4, %f3, 0f00000000;
	add.f32 	%f5, %f3, 0f3F800000;
	add.f32 	%f6, %f3, 0f40000000;
	add.f32 	%f7, %f3, 0f40400000;
	add.f32 	%f8, %f3, 0f40800000;
	add.f32 	%f9, %f3, 0f40A00000;
	add.f32 	%f10, %f3, 0f40C00000;
	add.f32 	%f11, %f3, 0f40E00000;
	add.f32 	%f12, %f3, 0f41000000;
	add.f32 	%f13, %f3, 0f41100000;
	add.f32 	%f14, %f3, 0f41200000;
	add.f32 	%f15, %f3, 0f41300000;
	add.f32 	%f16, %f3, 0f41400000;
	add.f32 	%f17, %f3, 0f41500000;
	add.f32 	%f18, %f3, 0f41600000;
	add.f32 	%f19, %f3, 0f41700000;
	add.f32 	%f20, %f3, 0f41800000;
	add.f32 	%f21, %f3, 0f41880000;
	add.f32 	%f22, %f3, 0f41900000;
	add.f32 	%f23, %f3, 0f41980000;
	add.f32 	%f24, %f3, 0f41A00000;
	add.f32 	%f25, %f3, 0f41A80000;
	add.f32 	%f26, %f3, 0f41B00000;
	add.f32 	%f27, %f3, 0f41B80000;
	add.f32 	%f28, %f3, 0f41C00000;
	add.f32 	%f29, %f3, 0f41C80000;
	add.f32 	%f30, %f3, 0f41D00000;
	add.f32 	%f31, %f3, 0f41D80000;
	add.f32 	%f32, %f3, 0f41E00000;
	add.f32 	%f33, %f3, 0f41E80000;
	add.f32 	%f34, %f3, 0f41F00000;
	add.f32 	%f35, %f3, 0f41F80000;
	add.f32 	%f36, %f3, 0f42000000;
	add.f32 	%f37, %f3, 0f42040000;
	add.f32 	%f38, %f3, 0f42080000;
	add.f32 	%f39, %f3, 0f420C0000;
	add.f32 	%f40, %f3, 0f42100000;
	add.f32 	%f41, %f3, 0f42140000;
	add.f32 	%f42, %f3, 0f42180000;
	add.f32 	%f43, %f3, 0f421C0000;
	add.f32 	%f44, %f3, 0f42200000;
	add.f32 	%f45, %f3, 0f42240000;
	add.f32 	%f46, %f3, 0f42280000;
	add.f32 	%f47, %f3, 0f422C0000;
	add.f32 	%f48, %f3, 0f42300000;
	add.f32 	%f49, %f3, 0f42340000;
	add.f32 	%f50, %f3, 0f42380000;
	add.f32 	%f51, %f3, 0f423C0000;
	add.f32 	%f52, %f3, 0f42400000;
	add.f32 	%f53, %f3, 0f42440000;
	fma.rn.f32 	%f54, %f4, %f5, 0f3F800000;
	fma.rn.f32 	%f55, %f5, %f6, 0f3F800000;
	fma.rn.f32 	%f56, %f6, %f7, 0f3F800000;
	fma.rn.f32 	%f57, %f7, %f8, 0f3F800000;
	fma.rn.f32 	%f58, %f8, %f9, 0f3F800000;
	fma.rn.f32 	%f59, %f9, %f10, 0f3F800000;
	fma.rn.f32 	%f60, %f10, %f11, 0f3F800000;
	fma.rn.f32 	%f61, %f11, %f12, 0f3F800000;
	fma.rn.f32 	%f62, %f12, %f13, 0f3F800000;
	fma.rn.f32 	%f63, %f13, %f14, 0f3F800000;
	fma.rn.f32 	%f64, %f14, %f15, 0f3F800000;
	fma.rn.f32 	%f65, %f15, %f16, 0f3F800000;
	fma.rn.f32 	%f66, %f16, %f17, 0f3F800000;
	fma.rn.f32 	%f67, %f17, %f18, 0f3F800000;
	fma.rn.f32 	%f68, %f18, %f19, 0f3F800000;
	fma.rn.f32 	%f69, %f19, %f20, 0f3F800000;
	fma.rn.f32 	%f70, %f20, %f21, 0f3F800000;
	fma.rn.f32 	%f71, %f21, %f22, 0f3F800000;
	fma.rn.f32 	%f72, %f22, %f23, 0f3F800000;
	fma.rn.f32 	%f73, %f23, %f24, 0f3F800000;
	fma.rn.f32 	%f74, %f24, %f25, 0f3F800000;
	fma.rn.f32 	%f75, %f25, %f26, 0f3F800000;
	fma.rn.f32 	%f76, %f26, %f27, 0f3F800000;
	fma.rn.f32 	%f77, %f27, %f28, 0f3F800000;
	fma.rn.f32 	%f78, %f28, %f29, 0f3F800000;
	fma.rn.f32 	%f79, %f29, %f30, 0f3F800000;
	fma.rn.f32 	%f80, %f30, %f31, 0f3F800000;
	fma.rn.f32 	%f81, %f31, %f32, 0f3F800000;
	fma.rn.f32 	%f82, %f32, %f33, 0f3F800000;
	fma.rn.f32 	%f83, %f33, %f34, 0f3F800000;
	fma.rn.f32 	%f84, %f34, %f35, 0f3F800000;
	fma.rn.f32 	%f85, %f35, %f36, 0f3F800000;
	fma.rn.f32 	%f86, %f36, %f37, 0f3F800000;
	fma.rn.f32 	%f87, %f37, %f38, 0f3F800000;
	fma.rn.f32 	%f88, %f38, %f39, 0f3F800000;
	fma.rn.f32 	%f89, %f39, %f40, 0f3F800000;
	fma.rn.f32 	%f90, %f40, %f41, 0f3F800000;
	fma.rn.f32 	%f91, %f41, %f42, 0f3F800000;
	fma.rn.f32 	%f92, %f42, %f43, 0f3F800000;
	fma.rn.f32 	%f93, %f43, %f44, 0f3F800000;
	fma.rn.f32 	%f94, %f44, %f45, 0f3F800000;
	fma.rn.f32 	%f95, %f45, %f46, 0f3F800000;
	fma.rn.f32 	%f96, %f46, %f47, 0f3F800000;
	fma.rn.f32 	%f97, %f47, %f48, 0f3F800000;
	fma.rn.f32 	%f98, %f48, %f49, 0f3F800000;
	fma.rn.f32 	%f99, %f49, %f50, 0f3F800000;
	fma.rn.f32 	%f100, %f50, %f51, 0f3F800000;
	fma.rn.f32 	%f101, %f51, %f52, 0f3F800000;
	fma.rn.f32 	%f102, %f52, %f53, 0f3F800000;
	fma.rn.f32 	%f103, %f53, %f54, 0f3F800000;
	fma.rn.f32 	%f104, %f54, %f55, 0f3F800000;
	fma.rn.f32 	%f105, %f55, %f56, 0f3F800000;
	fma.rn.f32 	%f106, %f56, %f57, 0f3F800000;
	fma.rn.f32 	%f107, %f57, %f58, 0f3F800000;
	fma.rn.f32 	%f108, %f58, %f59, 0f3F800000;
	fma.rn.f32 	%f109, %f59, %f60, 0f3F800000;
	fma.rn.f32 	%f110, %f60, %f61, 0f3F800000;
	fma.rn.f32 	%f111, %f61, %f62, 0f3F800000;
	fma.rn.f32 	%f112, %f62, %f63, 0f3F800000;
	fma.rn.f32 	%f113, %f63, %f64, 0f3F800000;
	fma.rn.f32 	%f114, %f64, %f65, 0f3F800000;
	fma.rn.f32 	%f115, %f65, %f66, 0f3F800000;
	fma.rn.f32 	%f116, %f66, %f67, 0f3F800000;
	fma.rn.f32 	%f117, %f67, %f68, 0f3F800000;
	fma.rn.f32 	%f118, %f68, %f69, 0f3F800000;
	fma.rn.f32 	%f119, %f69, %f70, 0f3F800000;
	fma.rn.f32 	%f120, %f70, %f71, 0f3F800000;
	fma.rn.f32 	%f121, %f71, %f72, 0f3F800000;
	fma.rn.f32 	%f122, %f72, %f73, 0f3F800000;
	fma.rn.f32 	%f123, %f73, %f74, 0f3F800000;
	fma.rn.f32 	%f124, %f74, %f75, 0f3F800000;
	fma.rn.f32 	%f125, %f75, %f76, 0f3F800000;
	fma.rn.f32 	%f126, %f76, %f77, 0f3F800000;
	fma.rn.f32 	%f127, %f77, %f78, 0f3F800000;
	fma.rn.f32 	%f128, %f78, %f79, 0f3F800000;
	fma.rn.f32 	%f129, %f79, %f80, 0f3F800000;
	fma.rn.f32 	%f130, %f80, %f81, 0f3F800000;
	fma.rn.f32 	%f131, %f81, %f82, 0f3F800000;
	fma.rn.f32 	%f132, %f82, %f83, 0f3F800000;
	fma.rn.f32 	%f133, %f83, %f84, 0f3F800000;
	fma.rn.f32 	%f134, %f84, %f85, 0f3F800000;
	fma.rn.f32 	%f135, %f85, %f86, 0f3F800000;
	fma.rn.f32 	%f136, %f86, %f87, 0f3F800000;
	fma.rn.f32 	%f137, %f87, %f88, 0f3F800000;
	fma.rn.f32 	%f138, %f88, %f89, 0f3F800000;
	fma.rn.f32 	%f139, %f89, %f90, 0f3F800000;
	fma.rn.f32 	%f140, %f90, %f91, 0f3F800000;
	fma.rn.f32 	%f141, %f91, %f92, 0f3F800000;
	fma.rn.f32 	%f142, %f92, %f93, 0f3F800000;
	fma.rn.f32 	%f143, %f93, %f94, 0f3F800000;
	fma.rn.f32 	%f144, %f94, %f95, 0f3F800000;
	fma.rn.f32 	%f145, %f95, %f96, 0f3F800000;
	fma.rn.f32 	%f146, %f96, %f97, 0f3F800000;
	fma.rn.f32 	%f147, %f97, %f98, 0f3F800000;
	fma.rn.f32 	%f148, %f98, %f99, 0f3F800000;
	fma.rn.f32 	%f149, %f99, %f100, 0f3F800000;
	fma.rn.f32 	%f150, %f100, %f101, 0f3F800000;
	fma.rn.f32 	%f151, %f101, %f102, 0f3F800000;
	fma.rn.f32 	%f152, %f102, %f103, 0f3F800000;
	fma.rn.f32 	%f153, %f103, %f104, 0f3F800000;
	fma.rn.f32 	%f154, %f104, %f105, 0f3F800000;
	fma.rn.f32 	%f155, %f105, %f106, 0f3F800000;
	fma.rn.f32 	%f156, %f106, %f107, 0f3F800000;
	fma.rn.f32 	%f157, %f107, %f108, 0f3F800000;
	fma.rn.f32 	%f158, %f108, %f109, 0f3F800000;
	fma.rn.f32 	%f159, %f109, %f110, 0f3F800000;
	fma.rn.f32 	%f160, %f110, %f111, 0f3F800000;
	fma.rn.f32 	%f161, %f111, %f112, 0f3F800000;
	fma.rn.f32 	%f162, %f112, %f113, 0f3F800000;
	fma.rn.f32 	%f163, %f113, %f114, 0f3F800000;
	fma.rn.f32 	%f164, %f114, %f115, 0f3F800000;
	fma.rn.f32 	%f165, %f115, %f116, 0f3F800000;
	fma.rn.f32 	%f166, %f116, %f117, 0f3F800000;
	fma.rn.f32 	%f167, %f117, %f118, 0f3F800000;
	fma.rn.f32 	%f168, %f118, %f119, 0f3F800000;
	fma.rn.f32 	%f169, %f119, %f120, 0f3F800000;
	fma.rn.f32 	%f170, %f120, %f121, 0f3F800000;
	fma.rn.f32 	%f171, %f121, %f122, 0f3F800000;
	fma.rn.f32 	%f172, %f122, %f123, 0f3F800000;
	fma.rn.f32 	%f173, %f123, %f124, 0f3F800000;
	fma.rn.f32 	%f174, %f124, %f125, 0f3F800000;
	fma.rn.f32 	%f175, %f125, %f126, 0f3F800000;
	fma.rn.f32 	%f176, %f126, %f127, 0f3F800000;
	fma.rn.f32 	%f177, %f127, %f128, 0f3F800000;
	fma.rn.f32 	%f178, %f128, %f129, 0f3F800000;
	fma.rn.f32 	%f179, %f129, %f130, 0f3F800000;
	fma.rn.f32 	%f180, %f130, %f131, 0f3F800000;
	fma.rn.f32 	%f181, %f131, %f132, 0f3F800000;
	fma.rn.f32 	%f182, %f132, %f133, 0f3F800000;
	fma.rn.f32 	%f183, %f133, %f134, 0f3F800000;
	fma.rn.f32 	%f184, %f134, %f135, 0f3F800000;
	fma.rn.f32 	%f185, %f135, %f136, 0f3F800000;
	fma.rn.f32 	%f186, %f136, %f137, 0f3F800000;
	fma.rn.f32 	%f187, %f137, %f138, 0f3F800000;
	fma.rn.f32 	%f188, %f138, %f139, 0f3F800000;
	fma.rn.f32 	%f189, %f139, %f140, 0f3F800000;
	fma.rn.f32 	%f190, %f140, %f141, 0f3F800000;
	fma.rn.f32 	%f191, %f141, %f142, 0f3F800000;
	fma.rn.f32 	%f192, %f142, %f143, 0f3F800000;
	fma.rn.f32 	%f193, %f143, %f144, 0f3F800000;
	fma.rn.f32 	%f194, %f144, %f145, 0f3F800000;
	fma.rn.f32 	%f195, %f145, %f146, 0f3F800000;
	fma.rn.f32 	%f196, %f146, %f147, 0f3F800000;
	fma.rn.f32 	%f197, %f147, %f148, 0f3F800000;
	fma.rn.f32 	%f198, %f148, %f149, 0f3F800000;
	fma.rn.f32 	%f199, %f149, %f150, 0f3F800000;
	fma.rn.f32 	%f200, %f150, %f151, 0f3F800000;
	fma.rn.f32 	%f201, %f151, %f152, 0f3F800000;
	fma.rn.f32 	%f202, %f152, %f153, 0f3F800000;
	fma.rn.f32 	%f203, %f153, %f154, 0f3F800000;
	fma.rn.f32 	%f204, %f154, %f155, 0f3F800000;
	fma.rn.f32 	%f205, %f155, %f156, 0f3F800000;
	fma.rn.f32 	%f206, %f156, %f157, 0f3F800000;
	fma.rn.f32 	%f207, %f157, %f158, 0f3F800000;
	fma.rn.f32 	%f208, %f158, %f159, 0f3F800000;
	fma.rn.f32 	%f209, %f159, %f160, 0f3F800000;
	fma.rn.f32 	%f210, %f160, %f161, 0f3F800000;
	fma.rn.f32 	%f211, %f161, %f162, 0f3F800000;
	fma.rn.f32 	%f212, %f162, %f163, 0f3F800000;
	fma.rn.f32 	%f213, %f163, %f164, 0f3F800000;
	fma.rn.f32 	%f214, %f164, %f165, 0f3F800000;
	fma.rn.f32 	%f215, %f165, %f166, 0f3F800000;
	fma.rn.f32 	%f216, %f166, %f167, 0f3F800000;
	fma.rn.f32 	%f217, %f167, %f168, 0f3F800000;
	fma.rn.f32 	%f218, %f168, %f169, 0f3F800000;
	fma.rn.f32 	%f219, %f169, %f170, 0f3F800000;
	fma.rn.f32 	%f220, %f170, %f171, 0f3F800000;
	fma.rn.f32 	%f221, %f171, %f172, 0f3F800000;
	fma.rn.f32 	%f222, %f172, %f173, 0f3F800000;
	fma.rn.f32 	%f223, %f173, %f174, 0f3F800000;
	fma.rn.f32 	%f224, %f174, %f175, 0f3F800000;
	fma.rn.f32 	%f225, %f175, %f176, 0f3F800000;
	fma.rn.f32 	%f226, %f176, %f177, 0f3F800000;
	fma.rn.f32 	%f227, %f177, %f178, 0f3F800000;
	fma.rn.f32 	%f228, %f178, %f179, 0f3F800000;
	fma.rn.f32 	%f229, %f179, %f180, 0f3F800000;
	fma.rn.f32 	%f230, %f180, %f181, 0f3F800000;
	fma.rn.f32 	%f231, %f181, %f182, 0f3F800000;
	fma.rn.f32 	%f232, %f182, %f183, 0f3F800000;
	fma.rn.f32 	%f233, %f183, %f184, 0f3F800000;
	fma.rn.f32 	%f234, %f184, %f185, 0f3F800000;
	fma.rn.f32 	%f235, %f185, %f186, 0f3F800000;
	fma.rn.f32 	%f236, %f186, %f187, 0f3F800000;
	fma.rn.f32 	%f237, %f187, %f188, 0f3F800000;
	fma.rn.f32 	%f238, %f188, %f189, 0f3F800000;
	fma.rn.f32 	%f239, %f189, %f190, 0f3F800000;
	fma.rn.f32 	%f240, %f190, %f191, 0f3F800000;
	fma.rn.f32 	%f241, %f191, %f192, 0f3F800000;
	fma.rn.f32 	%f242, %f192, %f193, 0f3F800000;
	fma.rn.f32 	%f243, %f193, %f194, 0f3F800000;
	fma.rn.f32 	%f244, %f194, %f195, 0f3F800000;
	fma.rn.f32 	%f245, %f195, %f196, 0f3F800000;
	fma.rn.f32 	%f246, %f196, %f197, 0f3F800000;
	fma.rn.f32 	%f247, %f197, %f198, 0f3F800000;
	fma.rn.f32 	%f248, %f198, %f199, 0f3F800000;
	fma.rn.f32 	%f249, %f199, %f200, 0f3F800000;
	fma.rn.f32 	%f250, %f200, %f201, 0f3F800000;
	fma.rn.f32 	%f251, %f201, %f202, 0f3F800000;
	fma.rn.f32 	%f252, %f202, %f203, 0f3F800000;
	fma.rn.f32 	%f253, %f203, %f204, 0f3F800000;
	fma.rn.f32 	%f254, %f204, %f205, 0f3F800000;
	fma.rn.f32 	%f255, %f205, %f206, 0f3F800000;
	fma.rn.f32 	%f256, %f206, %f207, 0f3F800000;
	fma.rn.f32 	%f257, %f207, %f208, 0f3F800000;
	fma.rn.f32 	%f258, %f208, %f209, 0f3F800000;
	fma.rn.f32 	%f259, %f209, %f210, 0f3F800000;
	fma.rn.f32 	%f260, %f210, %f211, 0f3F800000;
	fma.rn.f32 	%f261, %f211, %f212, 0f3F800000;
	fma.rn.f32 	%f262, %f212, %f213, 0f3F800000;
	fma.rn.f32 	%f263, %f213, %f214, 0f3F800000;
	fma.rn.f32 	%f264, %f214, %f215, 0f3F800000;
	fma.rn.f32 	%f265, %f215, %f216, 0f3F800000;
	fma.rn.f32 	%f266, %f216, %f217, 0f3F800000;
	fma.rn.f32 	%f267, %f217, %f218, 0f3F800000;
	fma.rn.f32 	%f268, %f218, %f219, 0f3F800000;
	fma.rn.f32 	%f269, %f219, %f220, 0f3F800000;
	fma.rn.f32 	%f270, %f220, %f221, 0f3F800000;
	fma.rn.f32 	%f271, %f221, %f222, 0f3F800000;
	fma.rn.f32 	%f272, %f222, %f223, 0f3F800000;
	fma.rn.f32 	%f273, %f223, %f224, 0f3F800000;
	fma.rn.f32 	%f274, %f224, %f225, 0f3F800000;
	fma.rn.f32 	%f275, %f225, %f226, 0f3F800000;
	fma.rn.f32 	%f276, %f226, %f227, 0f3F800000;
	fma.rn.f32 	%f277, %f227, %f228, 0f3F800000;
	fma.rn.f32 	%f278, %f228, %f229, 0f3F800000;
	fma.rn.f32 	%f279, %f229, %f230, 0f3F800000;
	fma.rn.f32 	%f280, %f230, %f231, 0f3F800000;
	fma.rn.f32 	%f281, %f231, %f232, 0f3F800000;
	fma.rn.f32 	%f282, %f232, %f233, 0f3F800000;
	fma.rn.f32 	%f283, %f233, %f234, 0f3F800000;
	fma.rn.f32 	%f284, %f234, %f235, 0f3F800000;
	fma.rn.f32 	%f285, %f235, %f236, 0f3F800000;
	fma.rn.f32 	%f286, %f236, %f237, 0f3F800000;
	fma.rn.f32 	%f287, %f237, %f238, 0f3F800000;
	fma.rn.f32 	%f288, %f238, %f239, 0f3F800000;
	fma.rn.f32 	%f289, %f239, %f240, 0f3F800000;
	fma.rn.f32 	%f290, %f240, %f241, 0f3F800000;
	fma.rn.f32 	%f291, %f241, %f242, 0f3F800000;
	fma.rn.f32 	%f292, %f242, %f243, 0f3F800000;
	fma.rn.f32 	%f293, %f243, %f244, 0f3F800000;
	fma.rn.f32 	%f294, %f244, %f245, 0f3F800000;
	fma.rn.f32 	%f295, %f245, %f246, 0f3F800000;
	fma.rn.f32 	%f296, %f246, %f247, 0f3F800000;
	fma.rn.f32 	%f297, %f247, %f248, 0f3F800000;
	fma.rn.f32 	%f298, %f248, %f249, 0f3F800000;
	fma.rn.f32 	%f299, %f249, %f250, 0f3F800000;
	fma.rn.f32 	%f300, %f250, %f251, 0f3F800000;
	fma.rn.f32 	%f301, %f251, %f252, 0f3F800000;
	fma.rn.f32 	%f302, %f252, %f253, 0f3F800000;
	fma.rn.f32 	%f303, %f253, %f254, 0f3F800000;
	fma.rn.f32 	%f304, %f254, %f255, 0f3F800000;
	fma.rn.f32 	%f305, %f255, %f256, 0f3F800000;
	fma.rn.f32 	%f306, %f256, %f257, 0f3F800000;
	fma.rn.f32 	%f307, %f257, %f258, 0f3F800000;
	fma.rn.f32 	%f308, %f258, %f259, 0f3F800000;
	fma.rn.f32 	%f309, %f259, %f260, 0f3F800000;
	fma.rn.f32 	%f310, %f260, %f261, 0f3F800000;
	fma.rn.f32 	%f311, %f261, %f262, 0f3F800000;
	fma.rn.f32 	%f312, %f262, %f263, 0f3F800000;
	fma.rn.f32 	%f313, %f263, %f264, 0f3F800000;
	fma.rn.f32 	%f314, %f264, %f265, 0f3F800000;
	fma.rn.f32 	%f315, %f265, %f266, 0f3F800000;
	fma.rn.f32 	%f316, %f266, %f267, 0f3F800000;
	fma.rn.f32 	%f317, %f267, %f268, 0f3F800000;
	fma.rn.f32 	%f318, %f268, %f269, 0f3F800000;
	fma.rn.f32 	%f319, %f269, %f270, 0f3F800000;
	fma.rn.f32 	%f320, %f270, %f271, 0f3F800000;
	fma.rn.f32 	%f321, %f271, %f272, 0f3F800000;
	fma.rn.f32 	%f322, %f272, %f273, 0f3F800000;
	fma.rn.f32 	%f323, %f273, %f274, 0f3F800000;
	fma.rn.f32 	%f324, %f274, %f275, 0f3F800000;
	fma.rn.f32 	%f325, %f275, %f276, 0f3F800000;
	fma.rn.f32 	%f326, %f276, %f277, 0f3F800000;
	fma.rn.f32 	%f327, %f277, %f278, 0f3F800000;
	fma.rn.f32 	%f328, %f278, %f279, 0f3F800000;
	fma.rn.f32 	%f329, %f279, %f280, 0f3F800000;
	fma.rn.f32 	%f330, %f280, %f281, 0f3F800000;
	fma.rn.f32 	%f331, %f281, %f282, 0f3F800000;
	fma.rn.f32 	%f332, %f282, %f283, 0f3F800000;
	fma.rn.f32 	%f333, %f283, %f284, 0f3F800000;
	fma.rn.f32 	%f334, %f284, %f285, 0f3F800000;
	fma.rn.f32 	%f335, %f285, %f286, 0f3F800000;
	fma.rn.f32 	%f336, %f286, %f287, 0f3F800000;
	fma.rn.f32 	%f337, %f287, %f288, 0f3F800000;
	fma.rn.f32 	%f338, %f288, %f289, 0f3F800000;
	fma.rn.f32 	%f339, %f289, %f290, 0f3F800000;
	fma.rn.f32 	%f340, %f290, %f291, 0f3F800000;
	fma.rn.f32 	%f341, %f291, %f292, 0f3F800000;
	fma.rn.f32 	%f342, %f292, %f293, 0f3F800000;
	fma.rn.f32 	%f343, %f293, %f294, 0f3F800000;
	fma.rn.f32 	%f344, %f294, %f295, 0f3F800000;
	fma.rn.f32 	%f345, %f295, %f296, 0f3F800000;
	fma.rn.f32 	%f346, %f296, %f297, 0f3F800000;
	fma.rn.f32 	%f347, %f297, %f298, 0f3F800000;
	fma.rn.f32 	%f348, %f298, %f299, 0f3F800000;
	fma.rn.f32 	%f349, %f299, %f300, 0f3F800000;
	fma.rn.f32 	%f350, %f300, %f301, 0f3F800000;
	fma.rn.f32 	%f351, %f301, %f302, 0f3F800000;
	fma.rn.f32 	%f352, %f302, %f303, 0f3F800000;
	fma.rn.f32 	%f353, %f303, %f304, 0f3F800000;
	fma.rn.f32 	%f354, %f304, %f305, 0f3F800000;
	fma.rn.f32 	%f355, %f305, %f306, 0f3F800000;
	fma.rn.f32 	%f356, %f306, %f307, 0f3F800000;
	fma.rn.f32 	%f357, %f307, %f308, 0f3F800000;
	fma.rn.f32 	%f358, %f308, %f309, 0f3F800000;
	fma.rn.f32 	%f359, %f309, %f310, 0f3F800000;
	fma.rn.f32 	%f360, %f310, %f311, 0f3F800000;
	fma.rn.f32 	%f361, %f311, %f312, 0f3F800000;
	fma.rn.f32 	%f362, %f312, %f313, 0f3F800000;
	fma.rn.f32 	%f363, %f313, %f314, 0f3F800000;
	fma.rn.f32 	%f364, %f314, %f315, 0f3F800000;
	fma.rn.f32 	%f365, %f315, %f316, 0f3F800000;
	fma.rn.f32 	%f366, %f316, %f317, 0f3F800000;
	fma.rn.f32 	%f367, %f317, %f318, 0f3F800000;
	fma.rn.f32 	%f368, %f318, %f319, 0f3F800000;
	fma.rn.f32 	%f369, %f319, %f320, 0f3F800000;
	fma.rn.f32 	%f370, %f320, %f321, 0f3F800000;
	fma.rn.f32 	%f371, %f321, %f322, 0f3F800000;
	fma.rn.f32 	%f372, %f322, %f323, 0f3F800000;
	fma.rn.f32 	%f373, %f323, %f324, 0f3F800000;
	fma.rn.f32 	%f374, %f324, %f325, 0f3F800000;
	fma.rn.f32 	%f375, %f325, %f326, 0f3F800000;
	fma.rn.f32 	%f376, %f326, %f327, 0f3F800000;
	fma.rn.f32 	%f377, %f327, %f328, 0f3F800000;
	fma.rn.f32 	%f378, %f328, %f329, 0f3F800000;
	fma.rn.f32 	%f379, %f329, %f330, 0f3F800000;
	fma.rn.f32 	%f380, %f330, %f331, 0f3F800000;
	fma.rn.f32 	%f381, %f331, %f332, 0f3F800000;
	fma.rn.f32 	%f382, %f332, %f333, 0f3F800000;
	fma.rn.f32 	%f383, %f333, %f334, 0f3F800000;
	fma.rn.f32 	%f384, %f334, %f335, 0f3F800000;
	fma.rn.f32 	%f385, %f335, %f336, 0f3F800000;
	fma.rn.f32 	%f386, %f336, %f337, 0f3F800000;
	fma.rn.f32 	%f387, %f337, %f338, 0f3F800000;
	fma.rn.f32 	%f388, %f338, %f339, 0f3F800000;
	fma.rn.f32 	%f389, %f339, %f340, 0f3F800000;
	fma.rn.f32 	%f390, %f340, %f341, 0f3F800000;
	fma.rn.f32 	%f391, %f341, %f342, 0f3F800000;
	fma.rn.f32 	%f392, %f342, %f343, 0f3F800000;
	fma.rn.f32 	%f393, %f343, %f344, 0f3F800000;
	fma.rn.f32 	%f394, %f344, %f345, 0f3F800000;
	fma.rn.f32 	%f395, %f345, %f346, 0f3F800000;
	fma.rn.f32 	%f396, %f346, %f347, 0f3F800000;
	fma.rn.f32 	%f397, %f347, %f348, 0f3F800000;
	fma.rn.f32 	%f398, %f348, %f349, 0f3F800000;
	fma.rn.f32 	%f399, %f349, %f350, 0f3F800000;
	fma.rn.f32 	%f400, %f350, %f351, 0f3F800000;
	fma.rn.f32 	%f401, %f351, %f352, 0f3F800000;
	fma.rn.f32 	%f402, %f352, %f353, 0f3F800000;
	fma.rn.f32 	%f403, %f353, %f354, 0f3F800000;
	fma.rn.f32 	%f404, %f354, %f355, 0f3F800000;
	fma.rn.f32 	%f405, %f355, %f356, 0f3F800000;
	fma.rn.f32 	%f406, %f356, %f357, 0f3F800000;
	fma.rn.f32 	%f407, %f357, %f358, 0f3F800000;
	fma.rn.f32 	%f408, %f358, %f359, 0f3F800000;
	fma.rn.f32 	%f409, %f359, %f360, 0f3F800000;
	fma.rn.f32 	%f410, %f360, %f361, 0f3F800000;
	fma.rn.f32 	%f411, %f361, %f362, 0f3F800000;
	fma.rn.f32 	%f412, %f362, %f363, 0f3F800000;
	fma.rn.f32 	%f413, %f363, %f364, 0f3F800000;
	fma.rn.f32 	%f414, %f364, %f365, 0f3F800000;
	fma.rn.f32 	%f415, %f365, %f366, 0f3F800000;
	fma.rn.f32 	%f416, %f366, %f367, 0f3F800000;
	fma.rn.f32 	%f417, %f367, %f368, 0f3F800000;
	fma.rn.f32 	%f418, %f368, %f369, 0f3F800000;
	fma.rn.f32 	%f419, %f369, %f370, 0f3F800000;
	fma.rn.f32 	%f420, %f370, %f371, 0f3F800000;
	fma.rn.f32 	%f421, %f371, %f372, 0f3F800000;
	fma.rn.f32 	%f422, %f372, %f373, 0f3F800000;
	fma.rn.f32 	%f423, %f373, %f374, 0f3F800000;
	fma.rn.f32 	%f424, %f374, %f375, 0f3F800000;
	fma.rn.f32 	%f425, %f375, %f376, 0f3F800000;
	fma.rn.f32 	%f426, %f376, %f377, 0f3F800000;
	fma.rn.f32 	%f427, %f377, %f378, 0f3F800000;
	fma.rn.f32 	%f428, %f378, %f379, 0f3F800000;
	fma.rn.f32 	%f429, %f379, %f380, 0f3F800000;
	fma.rn.f32 	%f430, %f380, %f381, 0f3F800000;
	fma.rn.f32 	%f431, %f381, %f382, 0f3F800000;
	fma.rn.f32 	%f432, %f382, %f383, 0f3F800000;
	fma.rn.f32 	%f433, %f383, %f384, 0f3F800000;
	fma.rn.f32 	%f434, %f384, %f385, 0f3F800000;
	fma.rn.f32 	%f435, %f385, %f386, 0f3F800000;
	fma.rn.f32 	%f436, %f386, %f387, 0f3F800000;
	fma.rn.f32 	%f437, %f387, %f388, 0f3F800000;
	fma.rn.f32 	%f438, %f388, %f389, 0f3F800000;
	fma.rn.f32 	%f439, %f389, %f390, 0f3F800000;
	fma.rn.f32 	%f440, %f390, %f391, 0f3F800000;
	fma.rn.f32 	%f441, %f391, %f392, 0f3F800000;
	fma.rn.f32 	%f442, %f392, %f393, 0f3F800000;
	fma.rn.f32 	%f443, %f393, %f394, 0f3F800000;
	fma.rn.f32 	%f444, %f394, %f395, 0f3F800000;
	fma.rn.f32 	%f445, %f395, %f396, 0f3F800000;
	fma.rn.f32 	%f446, %f396, %f397, 0f3F800000;
	fma.rn.f32 	%f447, %f397, %f398, 0f3F800000;
	fma.rn.f32 	%f448, %f398, %f399, 0f3F800000;
	fma.rn.f32 	%f449, %f399, %f400, 0f3F800000;
	fma.rn.f32 	%f450, %f400, %f401, 0f3F800000;
	fma.rn.f32 	%f451, %f401, %f402, 0f3F800000;
	fma.rn.f32 	%f452, %f402, %f403, 0f3F800000;
	fma.rn.f32 	%f453, %f403, %f404, 0f3F800000;
	fma.rn.f32 	%f454, %f404, %f405, 0f3F800000;
	fma.rn.f32 	%f455, %f405, %f406, 0f3F800000;
	fma.rn.f32 	%f456, %f406, %f407, 0f3F800000;
	fma.rn.f32 	%f457, %f407, %f408, 0f3F800000;
	fma.rn.f32 	%f458, %f408, %f409, 0f3F800000;
	fma.rn.f32 	%f459, %f409, %f410, 0f3F800000;
	fma.rn.f32 	%f460, %f410, %f411, 0f3F800000;
	fma.rn.f32 	%f461, %f411, %f412, 0f3F800000;
	fma.rn.f32 	%f462, %f412, %f413, 0f3F800000;
	fma.rn.f32 	%f463, %f413, %f414, 0f3F800000;
	fma.rn.f32 	%f464, %f414, %f415, 0f3F800000;
	fma.rn.f32 	%f465, %f415, %f416, 0f3F800000;
	fma.rn.f32 	%f466, %f416, %f417, 0f3F800000;
	fma.rn.f32 	%f467, %f417, %f418, 0f3F800000;
	fma.rn.f32 	%f468, %f418, %f419, 0f3F800000;
	fma.rn.f32 	%f469, %f419, %f420, 0f3F800000;
	fma.rn.f32 	%f470, %f420, %f421, 0f3F800000;
	fma.rn.f32 	%f471, %f421, %f422, 0f3F800000;
	fma.rn.f32 	%f472, %f422, %f423, 0f3F800000;
	fma.rn.f32 	%f473, %f423, %f424, 0f3F800000;
	fma.rn.f32 	%f474, %f424, %f425, 0f3F800000;
	fma.rn.f32 	%f475, %f425, %f426, 0f3F800000;
	fma.rn.f32 	%f476, %f426, %f427, 0f3F800000;
	fma.rn.f32 	%f477, %f427, %f428, 0f3F800000;
	fma.rn.f32 	%f478, %f428, %f429, 0f3F800000;
	fma.rn.f32 	%f479, %f429, %f430, 0f3F800000;
	fma.rn.f32 	%f480, %f430, %f431, 0f3F800000;
	fma.rn.f32 	%f481, %f431, %f432, 0f3F800000;
	fma.rn.f32 	%f482, %f432, %f433, 0f3F800000;
	fma.rn.f32 	%f483, %f433, %f434, 0f3F800000;
	fma.rn.f32 	%f484, %f434, %f435, 0f3F800000;
	fma.rn.f32 	%f485, %f435, %f436, 0f3F800000;
	fma.rn.f32 	%f486, %f436, %f437, 0f3F800000;
	fma.rn.f32 	%f487, %f437, %f438, 0f3F800000;
	fma.rn.f32 	%f488, %f438, %f439, 0f3F800000;
	fma.rn.f32 	%f489, %f439, %f440, 0f3F800000;
	fma.rn.f32 	%f490, %f440, %f441, 0f3F800000;
	fma.rn.f32 	%f491, %f441, %f442, 0f3F800000;
	fma.rn.f32 	%f492, %f442, %f443, 0f3F800000;
	fma.rn.f32 	%f493, %f443, %f444, 0f3F800000;
	fma.rn.f32 	%f494, %f444, %f445, 0f3F800000;
	fma.rn.f32 	%f495, %f445, %f446, 0f3F800000;
	fma.rn.f32 	%f496, %f446, %f447, 0f3F800000;
	fma.rn.f32 	%f497, %f447, %f448, 0f3F800000;
	fma.rn.f32 	%f498, %f448, %f449, 0f3F800000;
	fma.rn.f32 	%f499, %f449, %f450, 0f3F800000;
	fma.rn.f32 	%f500, %f450, %f451, 0f3F800000;
	fma.rn.f32 	%f501, %f451, %f452, 0f3F800000;
	fma.rn.f32 	%f502, %f452, %f453, 0f3F800000;
	fma.rn.f32 	%f503, %f453, %f454, 0f3F800000;
	fma.rn.f32 	%f504, %f454, %f455, 0f3F800000;
	fma.rn.f32 	%f505, %f455, %f456, 0f3F800000;
	fma.rn.f32 	%f506, %f456, %f457, 0f3F800000;
	fma.rn.f32 	%f507, %f457, %f458, 0f3F800000;
	fma.rn.f32 	%f508, %f458, %f459, 0f3F800000;
	fma.rn.f32 	%f509, %f459, %f460, 0f3F800000;
	fma.rn.f32 	%f510, %f460, %f461, 0f3F800000;
	fma.rn.f32 	%f511, %f461, %f462, 0f3F800000;
	fma.rn.f32 	%f512, %f462, %f463, 0f3F800000;
	fma.rn.f32 	%f513, %f463, %f464, 0f3F800000;
	fma.rn.f32 	%f514, %f464, %f465, 0f3F800000;
	fma.rn.f32 	%f515, %f465, %f466, 0f3F800000;
	fma.rn.f32 	%f516, %f466, %f467, 0f3F800000;
	fma.rn.f32 	%f517, %f467, %f468, 0f3F800000;
	fma.rn.f32 	%f518, %f468, %f469, 0f3F800000;
	fma.rn.f32 	%f519, %f469, %f470, 0f3F800000;
	fma.rn.f32 	%f520, %f470, %f471, 0f3F800000;
	fma.rn.f32 	%f521, %f471, %f472, 0f3F800000;
	fma.rn.f32 	%f522, %f472, %f473, 0f3F800000;
	fma.rn.f32 	%f523, %f473, %f474, 0f3F800000;
	fma.rn.f32 	%f524, %f474, %f475, 0f3F800000;
	fma.rn.f32 	%f525, %f475, %f476, 0f3F800000;
	fma.rn.f32 	%f526, %f476, %f477, 0f3F800000;
	fma.rn.f32 	%f527, %f477, %f478, 0f3F800000;
	fma.rn.f32 	%f528, %f478, %f479, 0f3F800000;
	fma.rn.f32 	%f529, %f479, %f480, 0f3F800000;
	fma.rn.f32 	%f530, %f480, %f481, 0f3F800000;
	fma.rn.f32 	%f531, %f481, %f482, 0f3F800000;
	fma.rn.f32 	%f532, %f482, %f483, 0f3F800000;
	fma.rn.f32 	%f533, %f483, %f484, 0f3F800000;
	fma.rn.f32 	%f534, %f484, %f485, 0f3F800000;
	fma.rn.f32 	%f535, %f485, %f486, 0f3F800000;
	fma.rn.f32 	%f536, %f486, %f487, 0f3F800000;
	fma.rn.f32 	%f537, %f487, %f488, 0f3F800000;
	fma.rn.f32 	%f538, %f488, %f489, 0f3F800000;
	fma.rn.f32 	%f539, %f489, %f490, 0f3F800000;
	fma.rn.f32 	%f540, %f490, %f491, 0f3F800000;
	fma.rn.f32 	%f541, %f491, %f492, 0f3F800000;
	fma.rn.f32 	%f542, %f492, %f493, 0f3F800000;
	fma.rn.f32 	%f543, %f493, %f494, 0f3F800000;
	fma.rn.f32 	%f544, %f494, %f495, 0f3F800000;
	fma.rn.f32 	%f545, %f495, %f496, 0f3F800000;
	fma.rn.f32 	%f546, %f496, %f497, 0f3F800000;
	fma.rn.f32 	%f547, %f497, %f498, 0f3F800000;
	fma.rn.f32 	%f548, %f498, %f499, 0f3F800000;
	fma.rn.f32 	%f549, %f499, %f500, 0f3F800000;
	fma.rn.f32 	%f550, %f500, %f501, 0f3F800000;
	fma.rn.f32 	%f551, %f501, %f502, 0f3F800000;
	fma.rn.f32 	%f552, %f502, %f503, 0f3F800000;
	fma.rn.f32 	%f553, %f503, %f504, 0f3F800000;
	fma.rn.f32 	%f554, %f504, %f505, 0f3F800000;
	fma.rn.f32 	%f555, %f505, %f506, 0f3F800000;
	fma.rn.f32 	%f556, %f506, %f507, 0f3F800000;
	fma.rn.f32 	%f557, %f507, %f508, 0f3F800000;
	fma.rn.f32 	%f558, %f508, %f509, 0f3F800000;
	fma.rn.f32 	%f559, %f509, %f510, 0f3F800000;
	fma.rn.f32 	%f560, %f510, %f511, 0f3F800000;
	fma.rn.f32 	%f561, %f511, %f512, 0f3F800000;
	fma.rn.f32 	%f562, %f512, %f513, 0f3F800000;
	fma.rn.f32 	%f563, %f513, %f514, 0f3F800000;
	fma.rn.f32 	%f564, %f514, %f515, 0f3F800000;
	fma.rn.f32 	%f565, %f515, %f516, 0f3F800000;
	fma.rn.f32 	%f566, %f516, %f517, 0f3F800000;
	fma.rn.f32 	%f567, %f517, %f518, 0f3F800000;
	fma.rn.f32 	%f568, %f518, %f519, 0f3F800000;
	fma.rn.f32 	%f569, %f519, %f520, 0f3F800000;
	fma.rn.f32 	%f570, %f520, %f521, 0f3F800000;
	fma.rn.f32 	%f571, %f521, %f522, 0f3F800000;
	fma.rn.f32 	%f572, %f522, %f523, 0f3F800000;
	fma.rn.f32 	%f573, %f523, %f524, 0f3F800000;
	fma.rn.f32 	%f574, %f524, %f525, 0f3F800000;
	fma.rn.f32 	%f575, %f525, %f526, 0f3F800000;
	fma.rn.f32 	%f576, %f526, %f527, 0f3F800000;
	fma.rn.f32 	%f577, %f527, %f528, 0f3F800000;
	fma.rn.f32 	%f578, %f528, %f529, 0f3F800000;
	fma.rn.f32 	%f579, %f529, %f530, 0f3F800000;
	fma.rn.f32 	%f580, %f530, %f531, 0f3F800000;
	fma.rn.f32 	%f581, %f531, %f532, 0f3F800000;
	fma.rn.f32 	%f582, %f532, %f533, 0f3F800000;
	fma.rn.f32 	%f583, %f533, %f534, 0f3F800000;
	fma.rn.f32 	%f584, %f534, %f535, 0f3F800000;
	fma.rn.f32 	%f585, %f535, %f536, 0f3F800000;
	fma.rn.f32 	%f586, %f536, %f537, 0f3F800000;
	fma.rn.f32 	%f587, %f537, %f538, 0f3F800000;
	fma.rn.f32 	%f588, %f538, %f539, 0f3F800000;
	fma.rn.f32 	%f589, %f539, %f540, 0f3F800000;
	fma.rn.f32 	%f590, %f540, %f541, 0f3F800000;
	fma.rn.f32 	%f591, %f541, %f542, 0f3F800000;
	fma.rn.f32 	%f592, %f542, %f543, 0f3F800000;
	fma.rn.f32 	%f593, %f543, %f544, 0f3F800000;
	fma.rn.f32 	%f594, %f544, %f545, 0f3F800000;
	fma.rn.f32 	%f595, %f545, %f546, 0f3F800000;
	fma.rn.f32 	%f596, %f546, %f547, 0f3F800000;
	fma.rn.f32 	%f597, %f547, %f548, 0f3F800000;
	fma.rn.f32 	%f598, %f548, %f549, 0f3F800000;
	fma.rn.f32 	%f599, %f549, %f550, 0f3F800000;
	fma.rn.f32 	%f600, %f550, %f551, 0f3F800000;
	fma.rn.f32 	%f601, %f551, %f552, 0f3F800000;
	fma.rn.f32 	%f602, %f552, %f553, 0f3F800000;
	fma.rn.f32 	%f603, %f553, %f554, 0f3F800000;
	fma.rn.f32 	%f604, %f554, %f555, 0f3F800000;
	fma.rn.f32 	%f605, %f555, %f556, 0f3F800000;
	fma.rn.f32 	%f606, %f556, %f557, 0f3F800000;
	fma.rn.f32 	%f607, %f557, %f558, 0f3F800000;
	fma.rn.f32 	%f608, %f558, %f559, 0f3F800000;
	fma.rn.f32 	%f609, %f559, %f560, 0f3F800000;
	fma.rn.f32 	%f610, %f560, %f561, 0f3F800000;
	fma.rn.f32 	%f611, %f561, %f562, 0f3F800000;
	fma.rn.f32 	%f612, %f562, %f563, 0f3F800000;
	fma.rn.f32 	%f613, %f563, %f564, 0f3F800000;
	fma.rn.f32 	%f614, %f564, %f565, 0f3F800000;
	fma.rn.f32 	%f615, %f565, %f566, 0f3F800000;
	fma.rn.f32 	%f616, %f566, %f567, 0f3F800000;
	fma.rn.f32 	%f617, %f567, %f568, 0f3F800000;
	fma.rn.f32 	%f618, %f568, %f569, 0f3F800000;
	fma.rn.f32 	%f619, %f569, %f570, 0f3F800000;
	fma.rn.f32 	%f620, %f570, %f571, 0f3F800000;
	fma.rn.f32 	%f621, %f571, %f572, 0f3F800000;
	fma.rn.f32 	%f622, %f572, %f573, 0f3F800000;
	fma.rn.f32 	%f623, %f573, %f574, 0f3F800000;
	fma.rn.f32 	%f624, %f574, %f575, 0f3F800000;
	fma.rn.f32 	%f625, %f575, %f576, 0f3F800000;
	fma.rn.f32 	%f626, %f576, %f577, 0f3F800000;
	fma.rn.f32 	%f627, %f577, %f578, 0f3F800000;
	fma.rn.f32 	%f628, %f578, %f579, 0f3F800000;
	fma.rn.f32 	%f629, %f579, %f580, 0f3F800000;
	fma.rn.f32 	%f630, %f580, %f581, 0f3F800000;
	fma.rn.f32 	%f631, %f581, %f582, 0f3F800000;
	fma.rn.f32 	%f632, %f582, %f583, 0f3F800000;
	fma.rn.f32 	%f633, %f583, %f584, 0f3F800000;
	fma.rn.f32 	%f634, %f584, %f585, 0f3F800000;
	fma.rn.f32 	%f635, %f585, %f586, 0f3F800000;
	fma.rn.f32 	%f636, %f586, %f587, 0f3F800000;
	fma.rn.f32 	%f637, %f587, %f588, 0f3F800000;
	fma.rn.f32 	%f638, %f588, %f589, 0f3F800000;
	fma.rn.f32 	%f639, %f589, %f590, 0f3F800000;
	fma.rn.f32 	%f640, %f590, %f591, 0f3F800000;
	fma.rn.f32 	%f641, %f591, %f592, 0f3F800000;
	fma.rn.f32 	%f642, %f592, %f593, 0f3F800000;
	fma.rn.f32 	%f643, %f593, %f594, 0f3F800000;
	fma.rn.f32 	%f644, %f594, %f595, 0f3F800000;
	fma.rn.f32 	%f645, %f595, %f596, 0f3F800000;
	fma.rn.f32 	%f646, %f596, %f597, 0f3F800000;
	fma.rn.f32 	%f647, %f597, %f598, 0f3F800000;
	fma.rn.f32 	%f648, %f598, %f599, 0f3F800000;
	fma.rn.f32 	%f649, %f599, %f600, 0f3F800000;
	fma.rn.f32 	%f650, %f600, %f601, 0f3F800000;
	fma.rn.f32 	%f651, %f601, %f602, 0f3F800000;
	fma.rn.f32 	%f652, %f602, %f603, 0f3F800000;
	fma.rn.f32 	%f653, %f603, %f604, 0f3F800000;
	fma.rn.f32 	%f654, %f604, %f605, 0f3F800000;
	fma.rn.f32 	%f655, %f605, %f606, 0f3F800000;
	fma.rn.f32 	%f656, %f606, %f607, 0f3F800000;
	fma.rn.f32 	%f657, %f607, %f608, 0f3F800000;
	fma.rn.f32 	%f658, %f608, %f609, 0f3F800000;
	fma.rn.f32 	%f659, %f609, %f610, 0f3F800000;
	fma.rn.f32 	%f660, %f610, %f611, 0f3F800000;
	fma.rn.f32 	%f661, %f611, %f612, 0f3F800000;
	fma.rn.f32 	%f662, %f612, %f613, 0f3F800000;
	fma.rn.f32 	%f663, %f613, %f614, 0f3F800000;
	fma.rn.f32 	%f664, %f614, %f615, 0f3F800000;
	fma.rn.f32 	%f665, %f615, %f616, 0f3F800000;
	fma.rn.f32 	%f666, %f616, %f617, 0f3F800000;
	fma.rn.f32 	%f667, %f617, %f618, 0f3F800000;
	fma.rn.f32 	%f668, %f618, %f619, 0f3F800000;
	fma.rn.f32 	%f669, %f619, %f620, 0f3F800000;
	fma.rn.f32 	%f670, %f620, %f621, 0f3F800000;
	fma.rn.f32 	%f671, %f621, %f622, 0f3F800000;
	fma.rn.f32 	%f672, %f622, %f623, 0f3F800000;
	fma.rn.f32 	%f673, %f623, %f624, 0f3F800000;
	fma.rn.f32 	%f674, %f624, %f625, 0f3F800000;
	fma.rn.f32 	%f675, %f625, %f626, 0f3F800000;
	fma.rn.f32 	%f676, %f626, %f627, 0f3F800000;
	fma.rn.f32 	%f677, %f627, %f628, 0f3F800000;
	fma.rn.f32 	%f678, %f628, %f629, 0f3F800000;
	fma.rn.f32 	%f679, %f629, %f630, 0f3F800000;
	fma.rn.f32 	%f680, %f630, %f631, 0f3F800000;
	fma.rn.f32 	%f681, %f631, %f632, 0f3F800000;
	fma.rn.f32 	%f682, %f632, %f633, 0f3F800000;
	fma.rn.f32 	%f683, %f633, %f634, 0f3F800000;
	fma.rn.f32 	%f684, %f634, %f635, 0f3F800000;
	fma.rn.f32 	%f685, %f635, %f636, 0f3F800000;
	fma.rn.f32 	%f686, %f636, %f637, 0f3F800000;
	fma.rn.f32 	%f687, %f637, %f638, 0f3F800000;
	fma.rn.f32 	%f688, %f638, %f639, 0f3F800000;
	fma.rn.f32 	%f689, %f639, %f640, 0f3F800000;
	fma.rn.f32 	%f690, %f640, %f641, 0f3F800000;
	fma.rn.f32 	%f691, %f641, %f642, 0f3F800000;
	fma.rn.f32 	%f692, %f642, %f643, 0f3F800000;
	fma.rn.f32 	%f693, %f643, %f644, 0f3F800000;
	fma.rn.f32 	%f694, %f644, %f645, 0f3F800000;
	fma.rn.f32 	%f695, %f645, %f646, 0f3F800000;
	fma.rn.f32 	%f696, %f646, %f647, 0f3F800000;
	fma.rn.f32 	%f697, %f647, %f648, 0f3F800000;
	fma.rn.f32 	%f698, %f648, %f649, 0f3F800000;
	fma.rn.f32 	%f699, %f649, %f650, 0f3F800000;
	fma.rn.f32 	%f700, %f650, %f651, 0f3F800000;
	fma.rn.f32 	%f701, %f651, %f652, 0f3F800000;
	fma.rn.f32 	%f702, %f652, %f653, 0f3F800000;
	fma.rn.f32 	%f703, %f653, %f654, 0f3F800000;
	fma.rn.f32 	%f704, %f654, %f655, 0f3F800000;
	fma.rn.f32 	%f705, %f655, %f656, 0f3F800000;
	fma.rn.f32 	%f706, %f656, %f657, 0f3F800000;
	fma.rn.f32 	%f707, %f657, %f658, 0f3F800000;
	fma.rn.f32 	%f708, %f658, %f659, 0f3F800000;
	fma.rn.f32 	%f709, %f659, %f660, 0f3F800000;
	fma.rn.f32 	%f710, %f660, %f661, 0f3F800000;
	fma.rn.f32 	%f711, %f661, %f662, 0f3F800000;
	fma.rn.f32 	%f712, %f662, %f663, 0f3F800000;
	fma.rn.f32 	%f713, %f663, %f664, 0f3F800000;
	fma.rn.f32 	%f714, %f664, %f665, 0f3F800000;
	fma.rn.f32 	%f715, %f665, %f666, 0f3F800000;
	fma.rn.f32 	%f716, %f666, %f667, 0f3F800000;
	fma.rn.f32 	%f717, %f667, %f668, 0f3F800000;
	fma.rn.f32 	%f718, %f668, %f669, 0f3F800000;
	fma.rn.f32 	%f719, %f669, %f670, 0f3F800000;
	fma.rn.f32 	%f720, %f670, %f671, 0f3F800000;
	fma.rn.f32 	%f721, %f671, %f672, 0f3F800000;
	fma.rn.f32 	%f722, %f672, %f673, 0f3F800000;
	fma.rn.f32 	%f723, %f673, %f674, 0f3F800000;
	fma.rn.f32 	%f724, %f674, %f675, 0f3F800000;
	fma.rn.f32 	%f725, %f675, %f676, 0f3F800000;
	fma.rn.f32 	%f726, %f676, %f677, 0f3F800000;
	fma.rn.f32 	%f727, %f677, %f678, 0f3F800000;
	fma.rn.f32 	%f728, %f678, %f679, 0f3F800000;
	fma.rn.f32 	%f729, %f679, %f680, 0f3F800000;
	fma.rn.f32 	%f730, %f680, %f681, 0f3F800000;
	fma.rn.f32 	%f731, %f681, %f682, 0f3F800000;
	fma.rn.f32 	%f732, %f682, %f683, 0f3F800000;
	fma.rn.f32 	%f733, %f683, %f684, 0f3F800000;
	fma.rn.f32 	%f734, %f684, %f685, 0f3F800000;
	fma.rn.f32 	%f735, %f685, %f686, 0f3F800000;
	fma.rn.f32 	%f736, %f686, %f687, 0f3F800000;
	fma.rn.f32 	%f737, %f687, %f688, 0f3F800000;
	fma.rn.f32 	%f738, %f688, %f689, 0f3F800000;
	fma.rn.f32 	%f739, %f689, %f690, 0f3F800000;
	fma.rn.f32 	%f740, %f690, %f691, 0f3F800000;
	fma.rn.f32 	%f741, %f691, %f692, 0f3F800000;
	fma.rn.f32 	%f742, %f692, %f693, 0f3F800000;
	fma.rn.f32 	%f743, %f693, %f694, 0f3F800000;
	fma.rn.f32 	%f744, %f694, %f695, 0f3F800000;
	fma.rn.f32 	%f745, %f695, %f696, 0f3F800000;
	fma.rn.f32 	%f746, %f696, %f697, 0f3F800000;
	fma.rn.f32 	%f747, %f697, %f698, 0f3F800000;
	fma.rn.f32 	%f748, %f698, %f699, 0f3F800000;
	fma.rn.f32 	%f749, %f699, %f700, 0f3F800000;
	fma.rn.f32 	%f750, %f700, %f701, 0f3F800000;
	fma.rn.f32 	%f751, %f701, %f702, 0f3F800000;
	fma.rn.f32 	%f752, %f702, %f703, 0f3F800000;
	fma.rn.f32 	%f753, %f703, %f704, 0f3F800000;
	fma.rn.f32 	%f754, %f704, %f705, 0f3F800000;
	fma.rn.f32 	%f755, %f705, %f706, 0f3F800000;
	fma.rn.f32 	%f756, %f706, %f707, 0f3F800000;
	fma.rn.f32 	%f757, %f707, %f708, 0f3F800000;
	fma.rn.f32 	%f758, %f708, %f709, 0f3F800000;
	fma.rn.f32 	%f759, %f709, %f710, 0f3F800000;
	fma.rn.f32 	%f760, %f710, %f711, 0f3F800000;
	fma.rn.f32 	%f761, %f711, %f712, 0f3F800000;
	fma.rn.f32 	%f762, %f712, %f713, 0f3F800000;
	fma.rn.f32 	%f763, %f713, %f714, 0f3F800000;
	fma.rn.f32 	%f764, %f714, %f715, 0f3F800000;
	fma.rn.f32 	%f765, %f715, %f716, 0f3F800000;
	fma.rn.f32 	%f766, %f716, %f717, 0f3F800000;
	fma.rn.f32 	%f767, %f717, %f718, 0f3F800000;
	fma.rn.f32 	%f768, %f718, %f719, 0f3F800000;
	fma.rn.f32 	%f769, %f719, %f720, 0f3F800000;
	fma.rn.f32 	%f770, %f720, %f721, 0f3F800000;
	fma.rn.f32 	%f771, %f721, %f722, 0f3F800000;
	fma.rn.f32 	%f772, %f722, %f723, 0f3F800000;
	fma.rn.f32 	%f773, %f723, %f724, 0f3F800000;
	fma.rn.f32 	%f774, %f724, %f725, 0f3F800000;
	fma.rn.f32 	%f775, %f725, %f726, 0f3F800000;
	fma.rn.f32 	%f776, %f726, %f727, 0f3F800000;
	fma.rn.f32 	%f777, %f727, %f728, 0f3F800000;
	fma.rn.f32 	%f778, %f728, %f729, 0f3F800000;
	fma.rn.f32 	%f779, %f729, %f730, 0f3F800000;
	fma.rn.f32 	%f780, %f730, %f731, 0f3F800000;
	fma.rn.f32 	%f781, %f731, %f732, 0f3F800000;
	fma.rn.f32 	%f782, %f732, %f733, 0f3F800000;
	fma.rn.f32 	%f783, %f733, %f734, 0f3F800000;
	fma.rn.f32 	%f784, %f734, %f735, 0f3F800000;
	fma.rn.f32 	%f785, %f735, %f736, 0f3F800000;
	fma.rn.f32 	%f786, %f736, %f737, 0f3F800000;
	fma.rn.f32 	%f787, %f737, %f738, 0f3F800000;
	fma.rn.f32 	%f788, %f738, %f739, 0f3F800000;
	fma.rn.f32 	%f789, %f739, %f740, 0f3F800000;
	fma.rn.f32 	%f790, %f740, %f741, 0f3F800000;
	fma.rn.f32 	%f791, %f741, %f742, 0f3F800000;
	fma.rn.f32 	%f792, %f742, %f743, 0f3F800000;
	fma.rn.f32 	%f793, %f743, %f744, 0f3F800000;
	fma.rn.f32 	%f794, %f744, %f745, 0f3F800000;
	fma.rn.f32 	%f795, %f745, %f746, 0f3F800000;
	fma.rn.f32 	%f796, %f746, %f747, 0f3F800000;
	fma.rn.f32 	%f797, %f747, %f748, 0f3F800000;
	fma.rn.f32 	%f798, %f748, %f749, 0f3F800000;
	fma.rn.f32 	%f799, %f749, %f750, 0f3F800000;
	fma.rn.f32 	%f800, %f750, %f751, 0f3F800000;
	fma.rn.f32 	%f801, %f751, %f752, 0f3F800000;
	fma.rn.f32 	%f802, %f752, %f753, 0f3F800000;
	fma.rn.f32 	%f803, %f753, %f754, 0f3F800000;
	fma.rn.f32 	%f804, %f754, %f755, 0f3F800000;
	fma.rn.f32 	%f805, %f755, %f756, 0f3F800000;
	fma.rn.f32 	%f806, %f756, %f757, 0f3F800000;
	fma.rn.f32 	%f807, %f757, %f758, 0f3F800000;
	fma.rn.f32 	%f808, %f758, %f759, 0f3F800000;
	fma.rn.f32 	%f809, %f759, %f760, 0f3F800000;
	fma.rn.f32 	%f810, %f760, %f761, 0f3F800000;
	fma.rn.f32 	%f811, %f761, %f762, 0f3F800000;
	fma.rn.f32 	%f812, %f762, %f763, 0f3F800000;
	fma.rn.f32 	%f813, %f763, %f764, 0f3F800000;
	fma.rn.f32 	%f814, %f764, %f765, 0f3F800000;
	fma.rn.f32 	%f815, %f765, %f766, 0f3F800000;
	fma.rn.f32 	%f816, %f766, %f767, 0f3F800000;
	fma.rn.f32 	%f817, %f767, %f768, 0f3F800000;
	fma.rn.f32 	%f818, %f768, %f769, 0f3F800000;
	fma.rn.f32 	%f819, %f769, %f770, 0f3F800000;
	fma.rn.f32 	%f820, %f770, %f771, 0f3F800000;
	fma.rn.f32 	%f821, %f771, %f772, 0f3F800000;
	fma.rn.f32 	%f822, %f772, %f773, 0f3F800000;
	fma.rn.f32 	%f823, %f773, %f774, 0f3F800000;
	fma.rn.f32 	%f824, %f774, %f775, 0f3F800000;
	fma.rn.f32 	%f825, %f775, %f776, 0f3F800000;
	fma.rn.f32 	%f826, %f776, %f777, 0f3F800000;
	fma.rn.f32 	%f827, %f777, %f778, 0f3F800000;
	fma.rn.f32 	%f828, %f778, %f779, 0f3F800000;
	fma.rn.f32 	%f829, %f779, %f780, 0f3F800000;
	fma.rn.f32 	%f830, %f780, %f781, 0f3F800000;
	fma.rn.f32 	%f831, %f781, %f782, 0f3F800000;
	fma.rn.f32 	%f832, %f782, %f783, 0f3F800000;
	fma.rn.f32 	%f833, %f783, %f784, 0f3F800000;
	fma.rn.f32 	%f834, %f784, %f785, 0f3F800000;
	fma.rn.f32 	%f835, %f785, %f786, 0f3F800000;
	fma.rn.f32 	%f836, %f786, %f787, 0f3F800000;
	fma.rn.f32 	%f837, %f787, %f788, 0f3F800000;
	fma.rn.f32 	%f838, %f788, %f789, 0f3F800000;
	fma.rn.f32 	%f839, %f789, %f790, 0f3F800000;
	fma.rn.f32 	%f840, %f790, %f791, 0f3F800000;
	fma.rn.f32 	%f841, %f791, %f792, 0f3F800000;
	fma.rn.f32 	%f842, %f792, %f793, 0f3F800000;
	fma.rn.f32 	%f843, %f793, %f794, 0f3F800000;
	fma.rn.f32 	%f844, %f794, %f795, 0f3F800000;
	fma.rn.f32 	%f845, %f795, %f796, 0f3F800000;
	fma.rn.f32 	%f846, %f796, %f797, 0f3F800000;
	fma.rn.f32 	%f847, %f797, %f798, 0f3F800000;
	fma.rn.f32 	%f848, %f798, %f799, 0f3F800000;
	fma.rn.f32 	%f849, %f799, %f800, 0f3F800000;
	fma.rn.f32 	%f850, %f800, %f801, 0f3F800000;
	fma.rn.f32 	%f851, %f801, %f802, 0f3F800000;
	fma.rn.f32 	%f852, %f802, %f803, 0f3F800000;
	fma.rn.f32 	%f853, %f803, %f804, 0f3F800000;
	fma.rn.f32 	%f854, %f804, %f805, 0f3F800000;
	fma.rn.f32 	%f855, %f805, %f806, 0f3F800000;
	fma.rn.f32 	%f856, %f806, %f807, 0f3F800000;
	fma.rn.f32 	%f857, %f807, %f808, 0f3F800000;
	fma.rn.f32 	%f858, %f808, %f809, 0f3F800000;
	fma.rn.f32 	%f859, %f809, %f810, 0f3F800000;
	fma.rn.f32 	%f860, %f810, %f811, 0f3F800000;
	fma.rn.f32 	%f861, %f811, %f812, 0f3F800000;
	fma.rn.f32 	%f862, %f812, %f813, 0f3F800000;
	fma.rn.f32 	%f863, %f813, %f814, 0f3F800000;
	fma.rn.f32 	%f864, %f814, %f815, 0f3F800000;
	fma.rn.f32 	%f865, %f815, %f816, 0f3F800000;
	fma.rn.f32 	%f866, %f816, %f817, 0f3F800000;
	fma.rn.f32 	%f867, %f817, %f818, 0f3F800000;
	fma.rn.f32 	%f868, %f818, %f819, 0f3F800000;
	fma.rn.f32 	%f869, %f819, %f820, 0f3F800000;
	fma.rn.f32 	%f870, %f820, %f821, 0f3F800000;
	fma.rn.f32 	%f871, %f821, %f822, 0f3F800000;
	fma.rn.f32 	%f872, %f822, %f823, 0f3F800000;
	fma.rn.f32 	%f873, %f823, %f824, 0f3F800000;
	fma.rn.f32 	%f874, %f824, %f825, 0f3F800000;
	fma.rn.f32 	%f875, %f825, %f826, 0f3F800000;
	fma.rn.f32 	%f876, %f826, %f827, 0f3F800000;
	fma.rn.f32 	%f877, %f827, %f828, 0f3F800000;
	fma.rn.f32 	%f878, %f828, %f829, 0f3F800000;
	fma.rn.f32 	%f879, %f829, %f830, 0f3F800000;
	fma.rn.f32 	%f880, %f830, %f831, 0f3F800000;
	fma.rn.f32 	%f881, %f831, %f832, 0f3F800000;
	fma.rn.f32 	%f882, %f832, %f833, 0f3F800000;
	fma.rn.f32 	%f883, %f833, %f834, 0f3F800000;
	fma.rn.f32 	%f884, %f834, %f835, 0f3F800000;
	fma.rn.f32 	%f885, %f835, %f836, 0f3F800000;
	fma.rn.f32 	%f886, %f836, %f837, 0f3F800000;
	fma.rn.f32 	%f887, %f837, %f838, 0f3F800000;
	fma.rn.f32 	%f888, %f838, %f839, 0f3F800000;
	fma.rn.f32 	%f889, %f839, %f840, 0f3F800000;
	fma.rn.f32 	%f890, %f840, %f841, 0f3F800000;
	fma.rn.f32 	%f891, %f841, %f842, 0f3F800000;
	fma.rn.f32 	%f892, %f842, %f843, 0f3F800000;
	fma.rn.f32 	%f893, %f843, %f844, 0f3F800000;
	fma.rn.f32 	%f894, %f844, %f845, 0f3F800000;
	fma.rn.f32 	%f895, %f845, %f846, 0f3F800000;
	fma.rn.f32 	%f896, %f846, %f847, 0f3F800000;
	fma.rn.f32 	%f897, %f847, %f848, 0f3F800000;
	fma.rn.f32 	%f898, %f848, %f849, 0f3F800000;
	fma.rn.f32 	%f899, %f849, %f850, 0f3F800000;
	fma.rn.f32 	%f900, %f850, %f851, 0f3F800000;
	fma.rn.f32 	%f901, %f851, %f852, 0f3F800000;
	fma.rn.f32 	%f902, %f852, %f853, 0f3F800000;
	fma.rn.f32 	%f903, %f853, %f854, 0f3F800000;
	fma.rn.f32 	%f904, %f854, %f855, 0f3F800000;
	fma.rn.f32 	%f905, %f855, %f856, 0f3F800000;
	fma.rn.f32 	%f906, %f856, %f857, 0f3F800000;
	fma.rn.f32 	%f907, %f857, %f858, 0f3F800000;
	fma.rn.f32 	%f908, %f858, %f859, 0f3F800000;
	fma.rn.f32 	%f909, %f859, %f860, 0f3F800000;
	fma.rn.f32 	%f910, %f860, %f861, 0f3F800000;
	fma.rn.f32 	%f911, %f861, %f862, 0f3F800000;
	fma.rn.f32 	%f912, %f862, %f863, 0f3F800000;
	fma.rn.f32 	%f913, %f863, %f864, 0f3F800000;
	fma.rn.f32 	%f914, %f864, %f865, 0f3F800000;
	fma.rn.f32 	%f915, %f865, %f866, 0f3F800000;
	fma.rn.f32 	%f916, %f866, %f867, 0f3F800000;
	fma.rn.f32 	%f917, %f867, %f868, 0f3F800000;
	fma.rn.f32 	%f918, %f868, %f869, 0f3F800000;
	fma.rn.f32 	%f919, %f869, %f870, 0f3F800000;
	fma.rn.f32 	%f920, %f870, %f871, 0f3F800000;
	fma.rn.f32 	%f921, %f871, %f872, 0f3F800000;
	fma.rn.f32 	%f922, %f872, %f873, 0f3F800000;
	fma.rn.f32 	%f923, %f873, %f874, 0f3F800000;
	fma.rn.f32 	%f924, %f874, %f875, 0f3F800000;
	fma.rn.f32 	%f925, %f875, %f876, 0f3F800000;
	fma.rn.f32 	%f926, %f876, %f877, 0f3F800000;
	fma.rn.f32 	%f927, %f877, %f878, 0f3F800000;
	fma.rn.f32 	%f928, %f878, %f879, 0f3F800000;
	fma.rn.f32 	%f929, %f879, %f880, 0f3F800000;
	fma.rn.f32 	%f930, %f880, %f881, 0f3F800000;
	fma.rn.f32 	%f931, %f881, %f882, 0f3F800000;
	fma.rn.f32 	%f932, %f882, %f883, 0f3F800000;
	fma.rn.f32 	%f933, %f883, %f884, 0f3F800000;
	fma.rn.f32 	%f934, %f884, %f885, 0f3F800000;
	fma.rn.f32 	%f935, %f885, %f886, 0f3F800000;
	fma.rn.f32 	%f936, %f886, %f887, 0f3F800000;
	fma.rn.f32 	%f937, %f887, %f888, 0f3F800000;
	fma.rn.f32 	%f938, %f888, %f889, 0f3F800000;
	fma.rn.f32 	%f939, %f889, %f890, 0f3F800000;
	fma.rn.f32 	%f940, %f890, %f891, 0f3F800000;
	fma.rn.f32 	%f941, %f891, %f892, 0f3F800000;
	fma.rn.f32 	%f942, %f892, %f893, 0f3F800000;
	fma.rn.f32 	%f943, %f893, %f894, 0f3F800000;
	fma.rn.f32 	%f944, %f894, %f895, 0f3F800000;
	fma.rn.f32 	%f945, %f895, %f896, 0f3F800000;
	fma.rn.f32 	%f946, %f896, %f897, 0f3F800000;
	fma.rn.f32 	%f947, %f897, %f898, 0f3F800000;
	fma.rn.f32 	%f948, %f898, %f899, 0f3F800000;
	fma.rn.f32 	%f949, %f899, %f900, 0f3F800000;
	fma.rn.f32 	%f950, %f900, %f901, 0f3F800000;
	fma.rn.f32 	%f951, %f901, %f902, 0f3F800000;
	fma.rn.f32 	%f952, %f902, %f903, 0f3F800000;
	fma.rn.f32 	%f953, %f903, %f904, 0f3F800000;
	fma.rn.f32 	%f954, %f904, %f905, 0f3F800000;
	fma.rn.f32 	%f955, %f905, %f906, 0f3F800000;
	fma.rn.f32 	%f956, %f906, %f907, 0f3F800000;
	fma.rn.f32 	%f957, %f907, %f908, 0f3F800000;
	fma.rn.f32 	%f958, %f908, %f909, 0f3F800000;
	fma.rn.f32 	%f959, %f909, %f910, 0f3F800000;
	fma.rn.f32 	%f960, %f910, %f911, 0f3F800000;
	fma.rn.f32 	%f961, %f911, %f912, 0f3F800000;
	fma.rn.f32 	%f962, %f912, %f913, 0f3F800000;
	fma.rn.f32 	%f963, %f913, %f914, 0f3F800000;
	fma.rn.f32 	%f964, %f914, %f915, 0f3F800000;
	fma.rn.f32 	%f965, %f915, %f916, 0f3F800000;
	fma.rn.f32 	%f966, %f916, %f917, 0f3F800000;
	fma.rn.f32 	%f967, %f917, %f918, 0f3F800000;
	fma.rn.f32 	%f968, %f918, %f919, 0f3F800000;
	fma.rn.f32 	%f969, %f919, %f920, 0f3F800000;
	fma.rn.f32 	%f970, %f920, %f921, 0f3F800000;
	fma.rn.f32 	%f971, %f921, %f922, 0f3F800000;
	fma.rn.f32 	%f972, %f922, %f923, 0f3F800000;
	fma.rn.f32 	%f973, %f923, %f924, 0f3F800000;
	fma.rn.f32 	%f974, %f924, %f925, 0f3F800000;
	fma.rn.f32 	%f975, %f925, %f926, 0f3F800000;
	fma.rn.f32 	%f976, %f926, %f927, 0f3F800000;
	fma.rn.f32 	%f977, %f927, %f928, 0f3F800000;
	fma.rn.f32 	%f978, %f928, %f929, 0f3F800000;
	fma.rn.f32 	%f979, %f929, %f930, 0f3F800000;
	fma.rn.f32 	%f980, %f930, %f931, 0f3F800000;
	fma.rn.f32 	%f981, %f931, %f932, 0f3F800000;
	fma.rn.f32 	%f982, %f932, %f933, 0f3F800000;
	fma.rn.f32 	%f983, %f933, %f934, 0f3F800000;
	fma.rn.f32 	%f984, %f934, %f935, 0f3F800000;
	fma.rn.f32 	%f985, %f935, %f936, 0f3F800000;
	fma.rn.f32 	%f986, %f936, %f937, 0f3F800000;
	fma.rn.f32 	%f987, %f937, %f938, 0f3F800000;
	fma.rn.f32 	%f988, %f938, %f939, 0f3F800000;
	fma.rn.f32 	%f989, %f939, %f940, 0f3F800000;
	fma.rn.f32 	%f990, %f940, %f941, 0f3F800000;
	fma.rn.f32 	%f991, %f941, %f942, 0f3F800000;
	fma.rn.f32 	%f992, %f942, %f943, 0f3F800000;
	fma.rn.f32 	%f993, %f943, %f944, 0f3F800000;
	fma.rn.f32 	%f994, %f944, %f945, 0f3F800000;
	fma.rn.f32 	%f995, %f945, %f946, 0f3F800000;
	fma.rn.f32 	%f996, %f946, %f947, 0f3F800000;
	fma.rn.f32 	%f997, %f947, %f948, 0f3F800000;
	fma.rn.f32 	%f998, %f948, %f949, 0f3F800000;
	fma.rn.f32 	%f999, %f949, %f950, 0f3F800000;
	fma.rn.f32 	%f1000, %f950, %f951, 0f3F800000;
	fma.rn.f32 	%f1001, %f951, %f952, 0f3F800000;
	fma.rn.f32 	%f1002, %f952, %f953, 0f3F800000;
	fma.rn.f32 	%f1003, %f953, %f954, 0f3F800000;
	fma.rn.f32 	%f1004, %f954, %f955, 0f3F800000;
	fma.rn.f32 	%f1005, %f955, %f956, 0f3F800000;
	fma.rn.f32 	%f1006, %f956, %f957, 0f3F800000;
	fma.rn.f32 	%f1007, %f957, %f958, 0f3F800000;
	fma.rn.f32 	%f1008, %f958, %f959, 0f3F800000;
	fma.rn.f32 	%f1009, %f959, %f960, 0f3F800000;
	fma.rn.f32 	%f1010, %f960, %f961, 0f3F800000;
	fma.rn.f32 	%f1011, %f961, %f962, 0f3F800000;
	fma.rn.f32 	%f1012, %f962, %f963, 0f3F800000;
	fma.rn.f32 	%f1013, %f963, %f964, 0f3F800000;
	fma.rn.f32 	%f1014, %f964, %f965, 0f3F800000;
	fma.rn.f32 	%f1015, %f965, %f966, 0f3F800000;
	fma.rn.f32 	%f1016, %f966, %f967, 0f3F800000;
	fma.rn.f32 	%f1017, %f967, %f968, 0f3F800000;
	fma.rn.f32 	%f1018, %f968, %f969, 0f3F800000;
	fma.rn.f32 	%f1019, %f969, %f970, 0f3F800000;
	fma.rn.f32 	%f1020, %f970, %f971, 0f3F800000;
	fma.rn.f32 	%f1021, %f971, %f972, 0f3F800000;
	fma.rn.f32 	%f1022, %f972, %f973, 0f3F800000;
	fma.rn.f32 	%f1023, %f973, %f974, 0f3F800000;
	fma.rn.f32 	%f1024, %f974, %f975, 0f3F800000;
	fma.rn.f32 	%f1025, %f975, %f976, 0f3F800000;
	fma.rn.f32 	%f1026, %f976, %f977, 0f3F800000;
	fma.rn.f32 	%f1027, %f977, %f978, 0f3F800000;
	fma.rn.f32 	%f1028, %f978, %f979, 0f3F800000;
	fma.rn.f32 	%f1029, %f979, %f980, 0f3F800000;
	fma.rn.f32 	%f1030, %f980, %f981, 0f3F800000;
	fma.rn.f32 	%f1031, %f981, %f982, 0f3F800000;
	fma.rn.f32 	%f1032, %f982, %f983, 0f3F800000;
	fma.rn.f32 	%f1033, %f983, %f984, 0f3F800000;
	fma.rn.f32 	%f1034, %f984, %f985, 0f3F800000;
	fma.rn.f32 	%f1035, %f985, %f986, 0f3F800000;
	fma.rn.f32 	%f1036, %f986, %f987, 0f3F800000;
	fma.rn.f32 	%f1037, %f987, %f988, 0f3F800000;
	fma.rn.f32 	%f1038, %f988, %f989, 0f3F800000;
	fma.rn.f32 	%f1039, %f989, %f990, 0f3F800000;
	fma.rn.f32 	%f1040, %f990, %f991, 0f3F800000;
	fma.rn.f32 	%f1041, %f991, %f992, 0f3F800000;
	fma.rn.f32 	%f1042, %f992, %f993, 0f3F800000;
	fma.rn.f32 	%f1043, %f993, %f994, 0f3F800000;
	fma.rn.f32 	%f1044, %f994, %f995, 0f3F800000;
	fma.rn.f32 	%f1045, %f995, %f996, 0f3F800000;
	fma.rn.f32 	%f1046, %f996, %f997, 0f3F800000;
	fma.rn.f32 	%f1047, %f997, %f998, 0f3F800000;
	fma.rn.f32 	%f1048, %f998, %f999, 0f3F800000;
	fma.rn.f32 	%f1049, %f999, %f1000, 0f3F800000;
	fma.rn.f32 	%f1050, %f1000, %f1001, 0f3F800000;
	fma.rn.f32 	%f1051, %f1001, %f1002, 0f3F800000;
	fma.rn.f32 	%f1052, %f1002, %f1003, 0f3F800000;
	fma.rn.f32 	%f1053, %f1003, %f1004, 0f3F800000;
	fma.rn.f32 	%f1054, %f1004, %f1005, 0f3F800000;
	fma.rn.f32 	%f1055, %f1005, %f1006, 0f3F800000;
	fma.rn.f32 	%f1056, %f1006, %f1007, 0f3F800000;
	fma.rn.f32 	%f1057, %f1007, %f1008, 0f3F800000;
	fma.rn.f32 	%f1058, %f1008, %f1009, 0f3F800000;
	fma.rn.f32 	%f1059, %f1009, %f1010, 0f3F800000;
	fma.rn.f32 	%f1060, %f1010, %f1011, 0f3F800000;
	fma.rn.f32 	%f1061, %f1011, %f1012, 0f3F800000;
	fma.rn.f32 	%f1062, %f1012, %f1013, 0f3F800000;
	fma.rn.f32 	%f1063, %f1013, %f1014, 0f3F800000;
	fma.rn.f32 	%f1064, %f1014, %f1015, 0f3F800000;
	fma.rn.f32 	%f1065, %f1015, %f1016, 0f3F800000;
	fma.rn.f32 	%f1066, %f1016, %f1017, 0f3F800000;
	fma.rn.f32 	%f1067, %f1017, %f1018, 0f3F800000;
	fma.rn.f32 	%f1068, %f1018, %f1019, 0f3F800000;
	fma.rn.f32 	%f1069, %f1019, %f1020, 0f3F800000;
	fma.rn.f32 	%f1070, %f1020, %f1021, 0f3F800000;
	fma.rn.f32 	%f1071, %f1021, %f1022, 0f3F800000;
	fma.rn.f32 	%f1072, %f1022, %f1023, 0f3F800000;
	fma.rn.f32 	%f1073, %f1023, %f1024, 0f3F800000;
	fma.rn.f32 	%f1074, %f1024, %f1025, 0f3F800000;
	fma.rn.f32 	%f1075, %f1025, %f1026, 0f3F800000;
	fma.rn.f32 	%f1076, %f1026, %f1027, 0f3F800000;
	fma.rn.f32 	%f1077, %f1027, %f1028, 0f3F800000;
	fma.rn.f32 	%f1078, %f1028, %f1029, 0f3F800000;
	fma.rn.f32 	%f1079, %f1029, %f1030, 0f3F800000;
	fma.rn.f32 	%f1080, %f1030, %f1031, 0f3F800000;
	fma.rn.f32 	%f1081, %f1031, %f1032, 0f3F800000;
	fma.rn.f32 	%f1082, %f1032, %f1033, 0f3F800000;
	fma.rn.f32 	%f1083, %f1033, %f1034, 0f3F800000;
	fma.rn.f32 	%f1084, %f1034, %f1035, 0f3F800000;
	fma.rn.f32 	%f1085, %f1035, %f1036, 0f3F800000;
	fma.rn.f32 	%f1086, %f1036, %f1037, 0f3F800000;
	fma.rn.f32 	%f1087, %f1037, %f1038, 0f3F800000;
	fma.rn.f32 	%f1088, %f1038, %f1039, 0f3F800000;
	fma.rn.f32 	%f1089, %f1039, %f1040, 0f3F800000;
	fma.rn.f32 	%f1090, %f1040, %f1041, 0f3F800000;
	fma.rn.f32 	%f1091, %f1041, %f1042, 0f3F800000;
	fma.rn.f32 	%f1092, %f1042, %f1043, 0f3F800000;
	fma.rn.f32 	%f1093, %f1043, %f1044, 0f3F800000;
	fma.rn.f32 	%f1094, %f1044, %f1045, 0f3F800000;
	fma.rn.f32 	%f1095, %f1045, %f1046, 0f3F800000;
	fma.rn.f32 	%f1096, %f1046, %f1047, 0f3F800000;
	fma.rn.f32 	%f1097, %f1047, %f1048, 0f3F800000;
	fma.rn.f32 	%f1098, %f1048, %f1049, 0f3F800000;
	fma.rn.f32 	%f1099, %f1049, %f1050, 0f3F800000;
	fma.rn.f32 	%f1100, %f1050, %f1051, 0f3F800000;
	fma.rn.f32 	%f1101, %f1051, %f1052, 0f3F800000;
	fma.rn.f32 	%f1102, %f1052, %f1053, 0f3F800000;
	fma.rn.f32 	%f1103, %f1053, %f1054, 0f3F800000;
	fma.rn.f32 	%f1104, %f1054, %f1055, 0f3F800000;
	fma.rn.f32 	%f1105, %f1055, %f1056, 0f3F800000;
	fma.rn.f32 	%f1106, %f1056, %f1057, 0f3F800000;
	fma.rn.f32 	%f1107, %f1057, %f1058, 0f3F800000;
	fma.rn.f32 	%f1108, %f1058, %f1059, 0f3F800000;
	fma.rn.f32 	%f1109, %f1059, %f1060, 0f3F800000;
	fma.rn.f32 	%f1110, %f1060, %f1061, 0f3F800000;
	fma.rn.f32 	%f1111, %f1061, %f1062, 0f3F800000;
	fma.rn.f32 	%f1112, %f1062, %f1063, 0f3F800000;
	fma.rn.f32 	%f1113, %f1063, %f1064, 0f3F800000;
	fma.rn.f32 	%f1114, %f1064, %f1065, 0f3F800000;
	fma.rn.f32 	%f1115, %f1065, %f1066, 0f3F800000;
	fma.rn.f32 	%f1116, %f1066, %f1067, 0f3F800000;
	fma.rn.f32 	%f1117, %f1067, %f1068, 0f3F800000;
	fma.rn.f32 	%f1118, %f1068, %f1069, 0f3F800000;
	fma.rn.f32 	%f1119, %f1069, %f1070, 0f3F800000;
	fma.rn.f32 	%f1120, %f1070, %f1071, 0f3F800000;
	fma.rn.f32 	%f1121, %f1071, %f1072, 0f3F800000;
	fma.rn.f32 	%f1122, %f1072, %f1073, 0f3F800000;
	fma.rn.f32 	%f1123, %f1073, %f1074, 0f3F800000;
	fma.rn.f32 	%f1124, %f1074, %f1075, 0f3F800000;
	fma.rn.f32 	%f1125, %f1075, %f1076, 0f3F800000;
	fma.rn.f32 	%f1126, %f1076, %f1077, 0f3F800000;
	fma.rn.f32 	%f1127, %f1077, %f1078, 0f3F800000;
	fma.rn.f32 	%f1128, %f1078, %f1079, 0f3F800000;
	fma.rn.f32 	%f1129, %f1079, %f1080, 0f3F800000;
	fma.rn.f32 	%f1130, %f1080, %f1081, 0f3F800000;
	fma.rn.f32 	%f1131, %f1081, %f1082, 0f3F800000;
	fma.rn.f32 	%f1132, %f1082, %f1083, 0f3F800000;
	fma.rn.f32 	%f1133, %f1083, %f1084, 0f3F800000;
	fma.rn.f32 	%f1134, %f1084, %f1085, 0f3F800000;
	fma.rn.f32 	%f1135, %f1085, %f1086, 0f3F800000;
	fma.rn.f32 	%f1136, %f1086, %f1087, 0f3F800000;
	fma.rn.f32 	%f1137, %f1087, %f1088, 0f3F800000;
	fma.rn.f32 	%f1138, %f1088, %f1089, 0f3F800000;
	fma.rn.f32 	%f1139, %f1089, %f1090, 0f3F800000;
	fma.rn.f32 	%f1140, %f1090, %f1091, 0f3F800000;
	fma.rn.f32 	%f1141, %f1091, %f1092, 0f3F800000;
	fma.rn.f32 	%f1142, %f1092, %f1093, 0f3F800000;
	fma.rn.f32 	%f1143, %f1093, %f1094, 0f3F800000;
	fma.rn.f32 	%f1144, %f1094, %f1095, 0f3F800000;
	fma.rn.f32 	%f1145, %f1095, %f1096, 0f3F800000;
	fma.rn.f32 	%f1146, %f1096, %f1097, 0f3F800000;
	fma.rn.f32 	%f1147, %f1097, %f1098, 0f3F800000;
	fma.rn.f32 	%f1148, %f1098, %f1099, 0f3F800000;
	fma.rn.f32 	%f1149, %f1099, %f1100, 0f3F800000;
	fma.rn.f32 	%f1150, %f1100, %f1101, 0f3F800000;
	fma.rn.f32 	%f1151, %f1101, %f1102, 0f3F800000;
	fma.rn.f32 	%f1152, %f1102, %f1103, 0f3F800000;
	fma.rn.f32 	%f1153, %f1103, %f1104, 0f3F800000;
	fma.rn.f32 	%f1154, %f1104, %f1105, 0f3F800000;
	fma.rn.f32 	%f1155, %f1105, %f1106, 0f3F800000;
	fma.rn.f32 	%f1156, %f1106, %f1107, 0f3F800000;
	fma.rn.f32 	%f1157, %f1107, %f1108, 0f3F800000;
	fma.rn.f32 	%f1158, %f1108, %f1109, 0f3F800000;
	fma.rn.f32 	%f1159, %f1109, %f1110, 0f3F800000;
	fma.rn.f32 	%f1160, %f1110, %f1111, 0f3F800000;
	fma.rn.f32 	%f1161, %f1111, %f1112, 0f3F800000;
	fma.rn.f32 	%f1162, %f1112, %f1113, 0f3F800000;
	fma.rn.f32 	%f1163, %f1113, %f1114, 0f3F800000;
	fma.rn.f32 	%f1164, %f1114, %f1115, 0f3F800000;
	fma.rn.f32 	%f1165, %f1115, %f1116, 0f3F800000;
	fma.rn.f32 	%f1166, %f1116, %f1117, 0f3F800000;
	fma.rn.f32 	%f1167, %f1117, %f1118, 0f3F800000;
	fma.rn.f32 	%f1168, %f1118, %f1119, 0f3F800000;
	fma.rn.f32 	%f1169, %f1119, %f1120, 0f3F800000;
	fma.rn.f32 	%f1170, %f1120, %f1121, 0f3F800000;
	fma.rn.f32 	%f1171, %f1121, %f1122, 0f3F800000;
	fma.rn.f32 	%f1172, %f1122, %f1123, 0f3F800000;
	fma.rn.f32 	%f1173, %f1123, %f1124, 0f3F800000;
	fma.rn.f32 	%f1174, %f1124, %f1125, 0f3F800000;
	fma.rn.f32 	%f1175, %f1125, %f1126, 0f3F800000;
	fma.rn.f32 	%f1176, %f1126, %f1127, 0f3F800000;
	fma.rn.f32 	%f1177, %f1127, %f1128, 0f3F800000;
	fma.rn.f32 	%f1178, %f1128, %f1129, 0f3F800000;
	fma.rn.f32 	%f1179, %f1129, %f1130, 0f3F800000;
	fma.rn.f32 	%f1180, %f1130, %f1131, 0f3F800000;
	fma.rn.f32 	%f1181, %f1131, %f1132, 0f3F800000;
	fma.rn.f32 	%f1182, %f1132, %f1133, 0f3F800000;
	fma.rn.f32 	%f1183, %f1133, %f1134, 0f3F800000;
	fma.rn.f32 	%f1184, %f1134, %f1135, 0f3F800000;
	fma.rn.f32 	%f1185, %f1135, %f1136, 0f3F800000;
	fma.rn.f32 	%f1186, %f1136, %f1137, 0f3F800000;
	fma.rn.f32 	%f1187, %f1137, %f1138, 0f3F800000;
	fma.rn.f32 	%f1188, %f1138, %f1139, 0f3F800000;
	fma.rn.f32 	%f1189, %f1139, %f1140, 0f3F800000;
	fma.rn.f32 	%f1190, %f1140, %f1141, 0f3F800000;
	fma.rn.f32 	%f1191, %f1141, %f1142, 0f3F800000;
	fma.rn.f32 	%f1192, %f1142, %f1143, 0f3F800000;
	fma.rn.f32 	%f1193, %f1143, %f1144, 0f3F800000;
	fma.rn.f32 	%f1194, %f1144, %f1145, 0f3F800000;
	fma.rn.f32 	%f1195, %f1145, %f1146, 0f3F800000;
	fma.rn.f32 	%f1196, %f1146, %f1147, 0f3F800000;
	fma.rn.f32 	%f1197, %f1147, %f1148, 0f3F800000;
	fma.rn.f32 	%f1198, %f1148, %f1149, 0f3F800000;
	fma.rn.f32 	%f1199, %f1149, %f1150, 0f3F800000;
	fma.rn.f32 	%f1200, %f1150, %f1151, 0f3F800000;
	fma.rn.f32 	%f1201, %f1151, %f1152, 0f3F800000;
	fma.rn.f32 	%f1202, %f1152, %f1153, 0f3F800000;
	fma.rn.f32 	%f1203, %f1153, %f1154, 0f3F800000;
	fma.rn.f32 	%f1204, %f1154, %f1155, 0f3F800000;
	fma.rn.f32 	%f1205, %f1155, %f1156, 0f3F800000;
	fma.rn.f32 	%f1206, %f1156, %f1157, 0f3F800000;
	fma.rn.f32 	%f1207, %f1157, %f1158, 0f3F800000;
	fma.rn.f32 	%f1208, %f1158, %f1159, 0f3F800000;
	fma.rn.f32 	%f1209, %f1159, %f1160, 0f3F800000;
	fma.rn.f32 	%f1210, %f1160, %f1161, 0f3F800000;
	fma.rn.f32 	%f1211, %f1161, %f1162, 0f3F800000;
	fma.rn.f32 	%f1212, %f1162, %f1163, 0f3F800000;
	fma.rn.f32 	%f1213, %f1163, %f1164, 0f3F800000;
	fma.rn.f32 	%f1214, %f1164, %f1165, 0f3F800000;
	fma.rn.f32 	%f1215, %f1165, %f1166, 0f3F800000;
	fma.rn.f32 	%f1216, %f1166, %f1167, 0f3F800000;
	fma.rn.f32 	%f1217, %f1167, %f1168, 0f3F800000;
	fma.rn.f32 	%f1218, %f1168, %f1169, 0f3F800000;
	fma.rn.f32 	%f1219, %f1169, %f1170, 0f3F800000;
	fma.rn.f32 	%f1220, %f1170, %f1171, 0f3F800000;
	fma.rn.f32 	%f1221, %f1171, %f1172, 0f3F800000;
	fma.rn.f32 	%f1222, %f1172, %f1173, 0f3F800000;
	fma.rn.f32 	%f1223, %f1173, %f1174, 0f3F800000;
	fma.rn.f32 	%f1224, %f1174, %f1175, 0f3F800000;
	fma.rn.f32 	%f1225, %f1175, %f1176, 0f3F800000;
	fma.rn.f32 	%f1226, %f1176, %f1177, 0f3F800000;
	fma.rn.f32 	%f1227, %f1177, %f1178, 0f3F800000;
	fma.rn.f32 	%f1228, %f1178, %f1179, 0f3F800000;
	fma.rn.f32 	%f1229, %f1179, %f1180, 0f3F800000;
	fma.rn.f32 	%f1230, %f1180, %f1181, 0f3F800000;
	fma.rn.f32 	%f1231, %f1181, %f1182, 0f3F800000;
	fma.rn.f32 	%f1232, %f1182, %f1183, 0f3F800000;
	fma.rn.f32 	%f1233, %f1183, %f1184, 0f3F800000;
	fma.rn.f32 	%f1234, %f1184, %f1185, 0f3F800000;
	fma.rn.f32 	%f1235, %f1185, %f1186, 0f3F800000;
	fma.rn.f32 	%f1236, %f1186, %f1187, 0f3F800000;
	fma.rn.f32 	%f1237, %f1187, %f1188, 0f3F800000;
	fma.rn.f32 	%f1238, %f1188, %f1189, 0f3F800000;
	fma.rn.f32 	%f1239, %f1189, %f1190, 0f3F800000;
	fma.rn.f32 	%f1240, %f1190, %f1191, 0f3F800000;
	fma.rn.f32 	%f1241, %f1191, %f1192, 0f3F800000;
	fma.rn.f32 	%f1242, %f1192, %f1193, 0f3F800000;
	fma.rn.f32 	%f1243, %f1193, %f1194, 0f3F800000;
	fma.rn.f32 	%f1244, %f1194, %f1195, 0f3F800000;
	fma.rn.f32 	%f1245, %f1195, %f1196, 0f3F800000;
	fma.rn.f32 	%f1246, %f1196, %f1197, 0f3F800000;
	fma.rn.f32 	%f1247, %f1197, %f1198, 0f3F800000;
	fma.rn.f32 	%f1248, %f1198, %f1199, 0f3F800000;
	fma.rn.f32 	%f1249, %f1199, %f1200, 0f3F800000;
	fma.rn.f32 	%f1250, %f1200, %f1201, 0f3F800000;
	fma.rn.f32 	%f1251, %f1201, %f1202, 0f3F800000;
	fma.rn.f32 	%f1252, %f1202, %f1203, 0f3F800000;
	fma.rn.f32 	%f1253, %f1203, %f1204, 0f3F800000;
	fma.rn.f32 	%f1254, %f1204, %f1205, 0f3F800000;
	fma.rn.f32 	%f1255, %f1205, %f1206, 0f3F800000;
	fma.rn.f32 	%f1256, %f1206, %f1207, 0f3F800000;
	fma.rn.f32 	%f1257, %f1207, %f1208, 0f3F800000;
	fma.rn.f32 	%f1258, %f1208, %f1209, 0f3F800000;
	fma.rn.f32 	%f1259, %f1209, %f1210, 0f3F800000;
	fma.rn.f32 	%f1260, %f1210, %f1211, 0f3F800000;
	fma.rn.f32 	%f1261, %f1211, %f1212, 0f3F800000;
	fma.rn.f32 	%f1262, %f1212, %f1213, 0f3F800000;
	fma.rn.f32 	%f1263, %f1213, %f1214, 0f3F800000;
	fma.rn.f32 	%f1264, %f1214, %f1215, 0f3F800000;
	fma.rn.f32 	%f1265, %f1215, %f1216, 0f3F800000;
	fma.rn.f32 	%f1266, %f1216, %f1217, 0f3F800000;
	fma.rn.f32 	%f1267, %f1217, %f1218, 0f3F800000;
	fma.rn.f32 	%f1268, %f1218, %f1219, 0f3F800000;
	fma.rn.f32 	%f1269, %f1219, %f1220, 0f3F800000;
	fma.rn.f32 	%f1270, %f1220, %f1221, 0f3F800000;
	fma.rn.f32 	%f1271, %f1221, %f1222, 0f3F800000;
	fma.rn.f32 	%f1272, %f1222, %f1223, 0f3F800000;
	fma.rn.f32 	%f1273, %f1223, %f1224, 0f3F800000;
	fma.rn.f32 	%f1274, %f1224, %f1225, 0f3F800000;
	fma.rn.f32 	%f1275, %f1225, %f1226, 0f3F800000;
	fma.rn.f32 	%f1276, %f1226, %f1227, 0f3F800000;
	fma.rn.f32 	%f1277, %f1227, %f1228, 0f3F800000;
	fma.rn.f32 	%f1278, %f1228, %f1229, 0f3F800000;
	fma.rn.f32 	%f1279, %f1229, %f1230, 0f3F800000;
	fma.rn.f32 	%f1280, %f1230, %f1231, 0f3F800000;
	fma.rn.f32 	%f1281, %f1231, %f1232, 0f3F800000;
	fma.rn.f32 	%f1282, %f1232, %f1233, 0f3F800000;
	fma.rn.f32 	%f1283, %f1233, %f1234, 0f3F800000;
	fma.rn.f32 	%f1284, %f1234, %f1235, 0f3F800000;
	fma.rn.f32 	%f1285, %f1235, %f1236, 0f3F800000;
	fma.rn.f32 	%f1286, %f1236, %f1237, 0f3F800000;
	fma.rn.f32 	%f1287, %f1237, %f1238, 0f3F800000;
	fma.rn.f32 	%f1288, %f1238, %f1239, 0f3F800000;
	fma.rn.f32 	%f1289, %f1239, %f1240, 0f3F800000;
	fma.rn.f32 	%f1290, %f1240, %f1241, 0f3F800000;
	fma.rn.f32 	%f1291, %f1241, %f1242, 0f3F800000;
	fma.rn.f32 	%f1292, %f1242, %f1243, 0f3F800000;
	fma.rn.f32 	%f1293, %f1243, %f1244, 0f3F800000;
	fma.rn.f32 	%f1294, %f1244, %f1245, 0f3F800000;
	fma.rn.f32 	%f1295, %f1245, %f1246, 0f3F800000;
	fma.rn.f32 	%f1296, %f1246, %f1247, 0f3F800000;
	fma.rn.f32 	%f1297, %f1247, %f1248, 0f3F800000;
	fma.rn.f32 	%f1298, %f1248, %f1249, 0f3F800000;
	fma.rn.f32 	%f1299, %f1249, %f1250, 0f3F800000;
	fma.rn.f32 	%f1300, %f1250, %f1251, 0f3F800000;
	fma.rn.f32 	%f1301, %f1251, %f1252, 0f3F800000;
	fma.rn.f32 	%f1302, %f1252, %f1253, 0f3F800000;
	fma.rn.f32 	%f1303, %f1253, %f1254, 0f3F800000;
	fma.rn.f32 	%f1304, %f1254, %f1255, 0f3F800000;
	fma.rn.f32 	%f1305, %f1255, %f1256, 0f3F800000;
	fma.rn.f32 	%f1306, %f1256, %f1257, 0f3F800000;
	fma.rn.f32 	%f1307, %f1257, %f1258, 0f3F800000;
	fma.rn.f32 	%f1308, %f1258, %f1259, 0f3F800000;
	fma.rn.f32 	%f1309, %f1259, %f1260, 0f3F800000;
	fma.rn.f32 	%f1310, %f1260, %f1261, 0f3F800000;
	fma.rn.f32 	%f1311, %f1261, %f1262, 0f3F800000;
	fma.rn.f32 	%f1312, %f1262, %f1263, 0f3F800000;
	fma.rn.f32 	%f1313, %f1263, %f1264, 0f3F800000;
	fma.rn.f32 	%f1314, %f1264, %f1265, 0f3F800000;
	fma.rn.f32 	%f1315, %f1265, %f1266, 0f3F800000;
	fma.rn.f32 	%f1316, %f1266, %f1267, 0f3F800000;
	fma.rn.f32 	%f1317, %f1267, %f1268, 0f3F800000;
	fma.rn.f32 	%f1318, %f1268, %f1269, 0f3F800000;
	fma.rn.f32 	%f1319, %f1269, %f1270, 0f3F800000;
	fma.rn.f32 	%f1320, %f1270, %f1271, 0f3F800000;
	fma.rn.f32 	%f1321, %f1271, %f1272, 0f3F800000;
	fma.rn.f32 	%f1322, %f1272, %f1273, 0f3F800000;
	fma.rn.f32 	%f1323, %f1273, %f1274, 0f3F800000;
	fma.rn.f32 	%f1324, %f1274, %f1275, 0f3F800000;
	fma.rn.f32 	%f1325, %f1275, %f1276, 0f3F800000;
	fma.rn.f32 	%f1326, %f1276, %f1277, 0f3F800000;
	fma.rn.f32 	%f1327, %f1277, %f1278, 0f3F800000;
	fma.rn.f32 	%f1328, %f1278, %f1279, 0f3F800000;
	fma.rn.f32 	%f1329, %f1279, %f1280, 0f3F800000;
	fma.rn.f32 	%f1330, %f1280, %f1281, 0f3F800000;
	fma.rn.f32 	%f1331, %f1281, %f1282, 0f3F800000;
	fma.rn.f32 	%f1332, %f1282, %f1283, 0f3F800000;
	fma.rn.f32 	%f1333, %f1283, %f1284, 0f3F800000;
	fma.rn.f32 	%f1334, %f1284, %f1285, 0f3F800000;
	fma.rn.f32 	%f1335, %f1285, %f1286, 0f3F800000;
	fma.rn.f32 	%f1336, %f1286, %f1287, 0f3F800000;
	fma.rn.f32 	%f1337, %f1287, %f1288, 0f3F800000;
	fma.rn.f32 	%f1338, %f1288, %f1289, 0f3F800000;
	fma.rn.f32 	%f1339, %f1289, %f1290, 0f3F800000;
	fma.rn.f32 	%f1340, %f1290, %f1291, 0f3F800000;
	fma.rn.f32 	%f1341, %f1291, %f1292, 0f3F800000;
	fma.rn.f32 	%f1342, %f1292, %f1293, 0f3F800000;
	fma.rn.f32 	%f1343, %f1293, %f1294, 0f3F800000;
	fma.rn.f32 	%f1344, %f1294, %f1295, 0f3F800000;
	fma.rn.f32 	%f1345, %f1295, %f1296, 0f3F800000;
	fma.rn.f32 	%f1346, %f1296, %f1297, 0f3F800000;
	fma.rn.f32 	%f1347, %f1297, %f1298, 0f3F800000;
	fma.rn.f32 	%f1348, %f1298, %f1299, 0f3F800000;
	fma.rn.f32 	%f1349, %f1299, %f1300, 0f3F800000;
	fma.rn.f32 	%f1350, %f1300, %f1301, 0f3F800000;
	fma.rn.f32 	%f1351, %f1301, %f1302, 0f3F800000;
	fma.rn.f32 	%f1352, %f1302, %f1303, 0f3F800000;
	fma.rn.f32 	%f1353, %f1303, %f1304, 0f3F800000;
	fma.rn.f32 	%f1354, %f1304, %f1305, 0f3F800000;
	fma.rn.f32 	%f1355, %f1305, %f1306, 0f3F800000;
	fma.rn.f32 	%f1356, %f1306, %f1307, 0f3F800000;
	fma.rn.f32 	%f1357, %f1307, %f1308, 0f3F800000;
	fma.rn.f32 	%f1358, %f1308, %f1309, 0f3F800000;
	fma.rn.f32 	%f1359, %f1309, %f1310, 0f3F800000;
	fma.rn.f32 	%f1360, %f1310, %f1311, 0f3F800000;
	fma.rn.f32 	%f1361, %f1311, %f1312, 0f3F800000;
	fma.rn.f32 	%f1362, %f1312, %f1313, 0f3F800000;
	fma.rn.f32 	%f1363, %f1313, %f1314, 0f3F800000;
	fma.rn.f32 	%f1364, %f1314, %f1315, 0f3F800000;
	fma.rn.f32 	%f1365, %f1315, %f1316, 0f3F800000;
	fma.rn.f32 	%f1366, %f1316, %f1317, 0f3F800000;
	fma.rn.f32 	%f1367, %f1317, %f1318, 0f3F800000;
	fma.rn.f32 	%f1368, %f1318, %f1319, 0f3F800000;
	fma.rn.f32 	%f1369, %f1319, %f1320, 0f3F800000;
	fma.rn.f32 	%f1370, %f1320, %f1321, 0f3F800000;
	fma.rn.f32 	%f1371, %f1321, %f1322, 0f3F800000;
	fma.rn.f32 	%f1372, %f1322, %f1323, 0f3F800000;
	fma.rn.f32 	%f1373, %f1323, %f1324, 0f3F800000;
	fma.rn.f32 	%f1374, %f1324, %f1325, 0f3F800000;
	fma.rn.f32 	%f1375, %f1325, %f1326, 0f3F800000;
	fma.rn.f32 	%f1376, %f1326, %f1327, 0f3F800000;
	fma.rn.f32 	%f1377, %f1327, %f1328, 0f3F800000;
	fma.rn.f32 	%f1378, %f1328, %f1329, 0f3F800000;
	fma.rn.f32 	%f1379, %f1329, %f1330, 0f3F800000;
	fma.rn.f32 	%f1380, %f1330, %f1331, 0f3F800000;
	fma.rn.f32 	%f1381, %f1331, %f1332, 0f3F800000;
	fma.rn.f32 	%f1382, %f1332, %f1333, 0f3F800000;
	fma.rn.f32 	%f1383, %f1333, %f1334, 0f3F800000;
	fma.rn.f32 	%f1384, %f1334, %f1335, 0f3F800000;
	fma.rn.f32 	%f1385, %f1335, %f1336, 0f3F800000;
	fma.rn.f32 	%f1386, %f1336, %f1337, 0f3F800000;
	fma.rn.f32 	%f1387, %f1337, %f1338, 0f3F800000;
	fma.rn.f32 	%f1388, %f1338, %f1339, 0f3F800000;
	fma.rn.f32 	%f1389, %f1339, %f1340, 0f3F800000;
	fma.rn.f32 	%f1390, %f1340, %f1341, 0f3F800000;
	fma.rn.f32 	%f1391, %f1341, %f1342, 0f3F800000;
	fma.rn.f32 	%f1392, %f1342, %f1343, 0f3F800000;
	fma.rn.f32 	%f1393, %f1343, %f1344, 0f3F800000;
	fma.rn.f32 	%f1394, %f1344, %f1345, 0f3F800000;
	fma.rn.f32 	%f1395, %f1345, %f1346, 0f3F800000;
	fma.rn.f32 	%f1396, %f1346, %f1347, 0f3F800000;
	fma.rn.f32 	%f1397, %f1347, %f1348, 0f3F800000;
	fma.rn.f32 	%f1398, %f1348, %f1349, 0f3F800000;
	fma.rn.f32 	%f1399, %f1349, %f1350, 0f3F800000;
	fma.rn.f32 	%f1400, %f1350, %f1351, 0f3F800000;
	fma.rn.f32 	%f1401, %f1351, %f1352, 0f3F800000;
	fma.rn.f32 	%f1402, %f1352, %f1353, 0f3F800000;
	fma.rn.f32 	%f1403, %f1353, %f1354, 0f3F800000;
	fma.rn.f32 	%f1404, %f1354, %f1355, 0f3F800000;
	fma.rn.f32 	%f1405, %f1355, %f1356, 0f3F800000;
	fma.rn.f32 	%f1406, %f1356, %f1357, 0f3F800000;
	fma.rn.f32 	%f1407, %f1357, %f1358, 0f3F800000;
	fma.rn.f32 	%f1408, %f1358, %f1359, 0f3F800000;
	fma.rn.f32 	%f1409, %f1359, %f1360, 0f3F800000;
	fma.rn.f32 	%f1410, %f1360, %f1361, 0f3F800000;
	fma.rn.f32 	%f1411, %f1361, %f1362, 0f3F800000;
	fma.rn.f32 	%f1412, %f1362, %f1363, 0f3F800000;
	fma.rn.f32 	%f1413, %f1363, %f1364, 0f3F800000;
	fma.rn.f32 	%f1414, %f1364, %f1365, 0f3F800000;
	fma.rn.f32 	%f1415, %f1365, %f1366, 0f3F800000;
	fma.rn.f32 	%f1416, %f1366, %f1367, 0f3F800000;
	fma.rn.f32 	%f1417, %f1367, %f1368, 0f3F800000;
	fma.rn.f32 	%f1418, %f1368, %f1369, 0f3F800000;
	fma.rn.f32 	%f1419, %f1369, %f1370, 0f3F800000;
	fma.rn.f32 	%f1420, %f1370, %f1371, 0f3F800000;
	fma.rn.f32 	%f1421, %f1371, %f1372, 0f3F800000;
	fma.rn.f32 	%f1422, %f1372, %f1373, 0f3F800000;
	fma.rn.f32 	%f1423, %f1373, %f1374, 0f3F800000;
	fma.rn.f32 	%f1424, %f1374, %f1375, 0f3F800000;
	fma.rn.f32 	%f1425, %f1375, %f1376, 0f3F800000;
	fma.rn.f32 	%f1426, %f1376, %f1377, 0f3F800000;
	fma.rn.f32 	%f1427, %f1377, %f1378, 0f3F800000;
	fma.rn.f32 	%f1428, %f1378, %f1379, 0f3F800000;
	fma.rn.f32 	%f1429, %f1379, %f1380, 0f3F800000;
	fma.rn.f32 	%f1430, %f1380, %f1381, 0f3F800000;
	fma.rn.f32 	%f1431, %f1381, %f1382, 0f3F800000;
	fma.rn.f32 	%f1432, %f1382, %f1383, 0f3F800000;
	fma.rn.f32 	%f1433, %f1383, %f1384, 0f3F800000;
	fma.rn.f32 	%f1434, %f1384, %f1385, 0f3F800000;
	fma.rn.f32 	%f1435, %f1385, %f1386, 0f3F800000;
	fma.rn.f32 	%f1436, %f1386, %f1387, 0f3F800000;
	fma.rn.f32 	%f1437, %f1387, %f1388, 0f3F800000;
	fma.rn.f32 	%f1438, %f1388, %f1389, 0f3F800000;
	fma.rn.f32 	%f1439, %f1389, %f1390, 0f3F800000;
	fma.rn.f32 	%f1440, %f1390, %f1391, 0f3F800000;
	fma.rn.f32 	%f1441, %f1391, %f1392, 0f3F800000;
	fma.rn.f32 	%f1442, %f1392, %f1393, 0f3F800000;
	fma.rn.f32 	%f1443, %f1393, %f1394, 0f3F800000;
	fma.rn.f32 	%f1444, %f1394, %f1395, 0f3F800000;
	fma.rn.f32 	%f1445, %f1395, %f1396, 0f3F800000;
	fma.rn.f32 	%f1446, %f1396, %f1397, 0f3F800000;
	fma.rn.f32 	%f1447, %f1397, %f1398, 0f3F800000;
	fma.rn.f32 	%f1448, %f1398, %f1399, 0f3F800000;
	fma.rn.f32 	%f1449, %f1399, %f1400, 0f3F800000;
	fma.rn.f32 	%f1450, %f1400, %f1401, 0f3F800000;
	fma.rn.f32 	%f1451, %f1401, %f1402, 0f3F800000;
	fma.rn.f32 	%f1452, %f1402, %f1403, 0f3F800000;
	fma.rn.f32 	%f1453, %f1403, %f1404, 0f3F800000;
	fma.rn.f32 	%f1454, %f1404, %f1405, 0f3F800000;
	fma.rn.f32 	%f1455, %f1405, %f1406, 0f3F800000;
	fma.rn.f32 	%f1456, %f1406, %f1407, 0f3F800000;
	fma.rn.f32 	%f1457, %f1407, %f1408, 0f3F800000;
	fma.rn.f32 	%f1458, %f1408, %f1409, 0f3F800000;
	fma.rn.f32 	%f1459, %f1409, %f1410, 0f3F800000;
	fma.rn.f32 	%f1460, %f1410, %f1411, 0f3F800000;
	fma.rn.f32 	%f1461, %f1411, %f1412, 0f3F800000;
	fma.rn.f32 	%f1462, %f1412, %f1413, 0f3F800000;
	fma.rn.f32 	%f1463, %f1413, %f1414, 0f3F800000;
	fma.rn.f32 	%f1464, %f1414, %f1415, 0f3F800000;
	fma.rn.f32 	%f1465, %f1415, %f1416, 0f3F800000;
	fma.rn.f32 	%f1466, %f1416, %f1417, 0f3F800000;
	fma.rn.f32 	%f1467, %f1417, %f1418, 0f3F800000;
	fma.rn.f32 	%f1468, %f1418, %f1419, 0f3F800000;
	fma.rn.f32 	%f1469, %f1419, %f1420, 0f3F800000;
	fma.rn.f32 	%f1470, %f1420, %f1421, 0f3F800000;
	fma.rn.f32 	%f1471, %f1421, %f1422, 0f3F800000;
	fma.rn.f32 	%f1472, %f1422, %f1423, 0f3F800000;
	fma.rn.f32 	%f1473, %f1423, %f1424, 0f3F800000;
	fma.rn.f32 	%f1474, %f1424, %f1425, 0f3F800000;
	fma.rn.f32 	%f1475, %f1425, %f1426, 0f3F800000;
	fma.rn.f32 	%f1476, %f1426, %f1427, 0f3F800000;
	fma.rn.f32 	%f1477, %f1427, %f1428, 0f3F800000;
	fma.rn.f32 	%f1478, %f1428, %f1429, 0f3F800000;
	fma.rn.f32 	%f1479, %f1429, %f1430, 0f3F800000;
	fma.rn.f32 	%f1480, %f1430, %f1431, 0f3F800000;
	fma.rn.f32 	%f1481, %f1431, %f1432, 0f3F800000;
	fma.rn.f32 	%f1482, %f1432, %f1433, 0f3F800000;
	fma.rn.f32 	%f1483, %f1433, %f1434, 0f3F800000;
	fma.rn.f32 	%f1484, %f1434, %f1435, 0f3F800000;
	fma.rn.f32 	%f1485, %f1435, %f1436, 0f3F800000;
	fma.rn.f32 	%f1486, %f1436, %f1437, 0f3F800000;
	fma.rn.f32 	%f1487, %f1437, %f1438, 0f3F800000;
	fma.rn.f32 	%f1488, %f1438, %f1439, 0f3F800000;
	fma.rn.f32 	%f1489, %f1439, %f1440, 0f3F800000;
	fma.rn.f32 	%f1490, %f1440, %f1441, 0f3F800000;
	fma.rn.f32 	%f1491, %f1441, %f1442, 0f3F800000;
	fma.rn.f32 	%f1492, %f1442, %f1443, 0f3F800000;
	fma.rn.f32 	%f1493, %f1443, %f1444, 0f3F800000;
	fma.rn.f32 	%f1494, %f1444, %f1445, 0f3F800000;
	fma.rn.f32 	%f1495, %f1445, %f1446, 0f3F800000;
	fma.rn.f32 	%f1496, %f1446, %f1447, 0f3F800000;
	fma.rn.f32 	%f1497, %f1447, %f1448, 0f3F800000;
	fma.rn.f32 	%f1498, %f1448, %f1449, 0f3F800000;
	fma.rn.f32 	%f1499, %f1449, %f1450, 0f3F800000;
	fma.rn.f32 	%f1500, %f1450, %f1451, 0f3F800000;
	fma.rn.f32 	%f1501, %f1451, %f1452, 0f3F800000;
	fma.rn.f32 	%f1502, %f1452, %f1453, 0f3F800000;
	fma.rn.f32 	%f1503, %f1453, %f1454, 0f3F800000;
	fma.rn.f32 	%f1504, %f1454, %f1455, 0f3F800000;
	fma.rn.f32 	%f1505, %f1455, %f1456, 0f3F800000;
	fma.rn.f32 	%f1506, %f1456, %f1457, 0f3F800000;
	fma.rn.f32 	%f1507, %f1457, %f1458, 0f3F800000;
	fma.rn.f32 	%f1508, %f1458, %f1459, 0f3F800000;
	fma.rn.f32 	%f1509, %f1459, %f1460, 0f3F800000;
	fma.rn.f32 	%f1510, %f1460, %f1461, 0f3F800000;
	fma.rn.f32 	%f1511, %f1461, %f1462, 0f3F800000;
	fma.rn.f32 	%f1512, %f1462, %f1463, 0f3F800000;
	fma.rn.f32 	%f1513, %f1463, %f1464, 0f3F800000;
	fma.rn.f32 	%f1514, %f1464, %f1465, 0f3F800000;
	fma.rn.f32 	%f1515, %f1465, %f1466, 0f3F800000;
	fma.rn.f32 	%f1516, %f1466, %f1467, 0f3F800000;
	fma.rn.f32 	%f1517, %f1467, %f1468, 0f3F800000;
	fma.rn.f32 	%f1518, %f1468, %f1469, 0f3F800000;
	fma.rn.f32 	%f1519, %f1469, %f1470, 0f3F800000;
	fma.rn.f32 	%f1520, %f1470, %f1471, 0f3F800000;
	fma.rn.f32 	%f1521, %f1471, %f1472, 0f3F800000;
	fma.rn.f32 	%f1522, %f1472, %f1473, 0f3F800000;
	fma.rn.f32 	%f1523, %f1473, %f1474, 0f3F800000;
	fma.rn.f32 	%f1524, %f1474, %f1475, 0f3F800000;
	fma.rn.f32 	%f1525, %f1475, %f1476, 0f3F800000;
	fma.rn.f32 	%f1526, %f1476, %f1477, 0f3F800000;
	fma.rn.f32 	%f1527, %f1477, %f1478, 0f3F800000;
	fma.rn.f32 	%f1528, %f1478, %f1479, 0f3F800000;
	fma.rn.f32 	%f1529, %f1479, %f1480, 0f3F800000;
	fma.rn.f32 	%f1530, %f1480, %f1481, 0f3F800000;
	fma.rn.f32 	%f1531, %f1481, %f1482, 0f3F800000;
	fma.rn.f32 	%f1532, %f1482, %f1483, 0f3F800000;
	fma.rn.f32 	%f1533, %f1483, %f1484, 0f3F800000;
	fma.rn.f32 	%f1534, %f1484, %f1485, 0f3F800000;
	fma.rn.f32 	%f1535, %f1485, %f1486, 0f3F800000;
	fma.rn.f32 	%f1536, %f1486, %f1487, 0f3F800000;
	fma.rn.f32 	%f1537, %f1487, %f1488, 0f3F800000;
	fma.rn.f32 	%f1538, %f1488, %f1489, 0f3F800000;
	fma.rn.f32 	%f1539, %f1489, %f1490, 0f3F800000;
	fma.rn.f32 	%f1540, %f1490, %f1491, 0f3F800000;
	fma.rn.f32 	%f1541, %f1491, %f1492, 0f3F800000;
	fma.rn.f32 	%f1542, %f1492, %f1493, 0f3F800000;
	fma.rn.f32 	%f1543, %f1493, %f1494, 0f3F800000;
	fma.rn.f32 	%f1544, %f1494, %f1495, 0f3F800000;
	fma.rn.f32 	%f1545, %f1495, %f1496, 0f3F800000;
	fma.rn.f32 	%f1546, %f1496, %f1497, 0f3F800000;
	fma.rn.f32 	%f1547, %f1497, %f1498, 0f3F800000;
	fma.rn.f32 	%f1548, %f1498, %f1499, 0f3F800000;
	fma.rn.f32 	%f1549, %f1499, %f1500, 0f3F800000;
	fma.rn.f32 	%f1550, %f1500, %f1501, 0f3F800000;
	fma.rn.f32 	%f1551, %f1501, %f1502, 0f3F800000;
	fma.rn.f32 	%f1552, %f1502, %f1503, 0f3F800000;
	fma.rn.f32 	%f1553, %f1503, %f1504, 0f3F800000;
	fma.rn.f32 	%f1554, %f1504, %f1505, 0f3F800000;
	fma.rn.f32 	%f1555, %f1505, %f1506, 0f3F800000;
	fma.rn.f32 	%f1556, %f1506, %f1507, 0f3F800000;
	fma.rn.f32 	%f1557, %f1507, %f1508, 0f3F800000;
	fma.rn.f32 	%f1558, %f1508, %f1509, 0f3F800000;
	fma.rn.f32 	%f1559, %f1509, %f1510, 0f3F800000;
	fma.rn.f32 	%f1560, %f1510, %f1511, 0f3F800000;
	fma.rn.f32 	%f1561, %f1511, %f1512, 0f3F800000;
	fma.rn.f32 	%f1562, %f1512, %f1513, 0f3F800000;
	fma.rn.f32 	%f1563, %f1513, %f1514, 0f3F800000;
	fma.rn.f32 	%f1564, %f1514, %f1515, 0f3F800000;
	fma.rn.f32 	%f1565, %f1515, %f1516, 0f3F800000;
	fma.rn.f32 	%f1566, %f1516, %f1517, 0f3F800000;
	fma.rn.f32 	%f1567, %f1517, %f1518, 0f3F800000;
	fma.rn.f32 	%f1568, %f1518, %f1519, 0f3F800000;
	fma.rn.f32 	%f1569, %f1519, %f1520, 0f3F800000;
	fma.rn.f32 	%f1570, %f1520, %f1521, 0f3F800000;
	fma.rn.f32 	%f1571, %f1521, %f1522, 0f3F800000;
	fma.rn.f32 	%f1572, %f1522, %f1523, 0f3F800000;
	fma.rn.f32 	%f1573, %f1523, %f1524, 0f3F800000;
	fma.rn.f32 	%f1574, %f1524, %f1525, 0f3F800000;
	fma.rn.f32 	%f1575, %f1525, %f1526, 0f3F800000;
	fma.rn.f32 	%f1576, %f1526, %f1527, 0f3F800000;
	fma.rn.f32 	%f1577, %f1527, %f1528, 0f3F800000;
	fma.rn.f32 	%f1578, %f1528, %f1529, 0f3F800000;
	fma.rn.f32 	%f1579, %f1529, %f1530, 0f3F800000;
	fma.rn.f32 	%f1580, %f1530, %f1531, 0f3F800000;
	fma.rn.f32 	%f1581, %f1531, %f1532, 0f3F800000;
	fma.rn.f32 	%f1582, %f1532, %f1533, 0f3F800000;
	fma.rn.f32 	%f1583, %f1533, %f1534, 0f3F800000;
	fma.rn.f32 	%f1584, %f1534, %f1535, 0f3F800000;
	fma.rn.f32 	%f1585, %f1535, %f1536, 0f3F800000;
	fma.rn.f32 	%f1586, %f1536, %f1537, 0f3F800000;
	fma.rn.f32 	%f1587, %f1537, %f1538, 0f3F800000;
	fma.rn.f32 	%f1588, %f1538, %f1539, 0f3F800000;
	fma.rn.f32 	%f1589, %f1539, %f1540, 0f3F800000;
	fma.rn.f32 	%f1590, %f1540, %f1541, 0f3F800000;
	fma.rn.f32 	%f1591, %f1541, %f1542, 0f3F800000;
	fma.rn.f32 	%f1592, %f1542, %f1543, 0f3F800000;
	fma.rn.f32 	%f1593, %f1543, %f1544, 0f3F800000;
	fma.rn.f32 	%f1594, %f1544, %f1545, 0f3F800000;
	fma.rn.f32 	%f1595, %f1545, %f1546, 0f3F800000;
	fma.rn.f32 	%f1596, %f1546, %f1547, 0f3F800000;
	fma.rn.f32 	%f1597, %f1547, %f1548, 0f3F800000;
	fma.rn.f32 	%f1598, %f1548, %f1549, 0f3F800000;
	fma.rn.f32 	%f1599, %f1549, %f1550, 0f3F800000;
	fma.rn.f32 	%f1600, %f1550, %f1551, 0f3F800000;
	fma.rn.f32 	%f1601, %f1551, %f1552, 0f3F800000;
	fma.rn.f32 	%f1602, %f1552, %f1553, 0f3F800000;
	fma.rn.f32 	%f1603, %f1553, %f1554, 0f3F800000;
	fma.rn.f32 	%f1604, %f1554, %f1555, 0f3F800000;
	fma.rn.f32 	%f1605, %f1555, %f1556, 0f3F800000;
	fma.rn.f32 	%f1606, %f1556, %f1557, 0f3F800000;
	fma.rn.f32 	%f1607, %f1557, %f1558, 0f3F800000;
	fma.rn.f32 	%f1608, %f1558, %f1559, 0f3F800000;
	fma.rn.f32 	%f1609, %f1559, %f1560, 0f3F800000;
	fma.rn.f32 	%f1610, %f1560, %f1561, 0f3F800000;
	fma.rn.f32 	%f1611, %f1561, %f1562, 0f3F800000;
	fma.rn.f32 	%f1612, %f1562, %f1563, 0f3F800000;
	fma.rn.f32 	%f1613, %f1563, %f1564, 0f3F800000;
	fma.rn.f32 	%f1614, %f1564, %f1565, 0f3F800000;
	fma.rn.f32 	%f1615, %f1565, %f1566, 0f3F800000;
	fma.rn.f32 	%f1616, %f1566, %f1567, 0f3F800000;
	fma.rn.f32 	%f1617, %f1567, %f1568, 0f3F800000;
	fma.rn.f32 	%f1618, %f1568, %f1569, 0f3F800000;
	fma.rn.f32 	%f1619, %f1569, %f1570, 0f3F800000;
	fma.rn.f32 	%f1620, %f1570, %f1571, 0f3F800000;
	fma.rn.f32 	%f1621, %f1571, %f1572, 0f3F800000;
	fma.rn.f32 	%f1622, %f1572, %f1573, 0f3F800000;
	fma.rn.f32 	%f1623, %f1573, %f1574, 0f3F800000;
	fma.rn.f32 	%f1624, %f1574, %f1575, 0f3F800000;
	fma.rn.f32 	%f1625, %f1575, %f1576, 0f3F800000;
	fma.rn.f32 	%f1626, %f1576, %f1577, 0f3F800000;
	fma.rn.f32 	%f1627, %f1577, %f1578, 0f3F800000;
	fma.rn.f32 	%f1628, %f1578, %f1579, 0f3F800000;
	fma.rn.f32 	%f1629, %f1579, %f1580, 0f3F800000;
	fma.rn.f32 	%f1630, %f1580, %f1581, 0f3F800000;
	fma.rn.f32 	%f1631, %f1581, %f1582, 0f3F800000;
	fma.rn.f32 	%f1632, %f1582, %f1583, 0f3F800000;
	fma.rn.f32 	%f1633, %f1583, %f1584, 0f3F800000;
	fma.rn.f32 	%f1634, %f1584, %f1585, 0f3F800000;
	fma.rn.f32 	%f1635, %f1585, %f1586, 0f3F800000;
	fma.rn.f32 	%f1636, %f1586, %f1587, 0f3F800000;
	fma.rn.f32 	%f1637, %f1587, %f1588, 0f3F800000;
	fma.rn.f32 	%f1638, %f1588, %f1589, 0f3F800000;
	fma.rn.f32 	%f1639, %f1589, %f1590, 0f3F800000;
	fma.rn.f32 	%f1640, %f1590, %f1591, 0f3F800000;
	fma.rn.f32 	%f1641, %f1591, %f1592, 0f3F800000;
	fma.rn.f32 	%f1642, %f1592, %f1593, 0f3F800000;
	fma.rn.f32 	%f1643, %f1593, %f1594, 0f3F800000;
	fma.rn.f32 	%f1644, %f1594, %f1595, 0f3F800000;
	fma.rn.f32 	%f1645, %f1595, %f1596, 0f3F800000;
	fma.rn.f32 	%f1646, %f1596, %f1597, 0f3F800000;
	fma.rn.f32 	%f1647, %f1597, %f1598, 0f3F800000;
	fma.rn.f32 	%f1648, %f1598, %f1599, 0f3F800000;
	fma.rn.f32 	%f1649, %f1599, %f1600, 0f3F800000;
	fma.rn.f32 	%f1650, %f1600, %f1601, 0f3F800000;
	fma.rn.f32 	%f1651, %f1601, %f1602, 0f3F800000;
	fma.rn.f32 	%f1652, %f1602, %f1603, 0f3F800000;
	fma.rn.f32 	%f1653, %f1603, %f1604, 0f3F800000;
	fma.rn.f32 	%f1654, %f1604, %f1605, 0f3F800000;
	fma.rn.f32 	%f1655, %f1605, %f1606, 0f3F800000;
	fma.rn.f32 	%f1656, %f1606, %f1607, 0f3F800000;
	fma.rn.f32 	%f1657, %f1607, %f1608, 0f3F800000;
	fma.rn.f32 	%f1658, %f1608, %f1609, 0f3F800000;
	fma.rn.f32 	%f1659, %f1609, %f1610, 0f3F800000;
	fma.rn.f32 	%f1660, %f1610, %f1611, 0f3F800000;
	fma.rn.f32 	%f1661, %f1611, %f1612, 0f3F800000;
	fma.rn.f32 	%f1662, %f1612, %f1613, 0f3F800000;
	fma.rn.f32 	%f1663, %f1613, %f1614, 0f3F800000;
	fma.rn.f32 	%f1664, %f1614, %f1615, 0f3F800000;
	fma.rn.f32 	%f1665, %f1615, %f1616, 0f3F800000;
	fma.rn.f32 	%f1666, %f1616, %f1617, 0f3F800000;
	fma.rn.f32 	%f1667, %f1617, %f1618, 0f3F800000;
	fma.rn.f32 	%f1668, %f1618, %f1619, 0f3F800000;
	fma.rn.f32 	%f1669, %f1619, %f1620, 0f3F800000;
	fma.rn.f32 	%f1670, %f1620, %f1621, 0f3F800000;
	fma.rn.f32 	%f1671, %f1621, %f1622, 0f3F800000;
	fma.rn.f32 	%f1672, %f1622, %f1623, 0f3F800000;
	fma.rn.f32 	%f1673, %f1623, %f1624, 0f3F800000;
	fma.rn.f32 	%f1674, %f1624, %f1625, 0f3F800000;
	fma.rn.f32 	%f1675, %f1625, %f1626, 0f3F800000;
	fma.rn.f32 	%f1676, %f1626, %f1627, 0f3F800000;
	fma.rn.f32 	%f1677, %f1627, %f1628, 0f3F800000;
	fma.rn.f32 	%f1678, %f1628, %f1629, 0f3F800000;
	fma.rn.f32 	%f1679, %f1629, %f1630, 0f3F800000;
	fma.rn.f32 	%f1680, %f1630, %f1631, 0f3F800000;
	fma.rn.f32 	%f1681, %f1631, %f1632, 0f3F800000;
	fma.rn.f32 	%f1682, %f1632, %f1633, 0f3F800000;
	fma.rn.f32 	%f1683, %f1633, %f1634, 0f3F800000;
	fma.rn.f32 	%f1684, %f1634, %f1635, 0f3F800000;
	fma.rn.f32 	%f1685, %f1635, %f1636, 0f3F800000;
	fma.rn.f32 	%f1686, %f1636, %f1637, 0f3F800000;
	fma.rn.f32 	%f1687, %f1637, %f1638, 0f3F800000;
	fma.rn.f32 	%f1688, %f1638, %f1639, 0f3F800000;
	fma.rn.f32 	%f1689, %f1639, %f1640, 0f3F800000;
	fma.rn.f32 	%f1690, %f1640, %f1641, 0f3F800000;
	fma.rn.f32 	%f1691, %f1641, %f1642, 0f3F800000;
	fma.rn.f32 	%f1692, %f1642, %f1643, 0f3F800000;
	fma.rn.f32 	%f1693, %f1643, %f1644, 0f3F800000;
	fma.rn.f32 	%f1694, %f1644, %f1645, 0f3F800000;
	fma.rn.f32 	%f1695, %f1645, %f1646, 0f3F800000;
	fma.rn.f32 	%f1696, %f1646, %f1647, 0f3F800000;
	fma.rn.f32 	%f1697, %f1647, %f1648, 0f3F800000;
	fma.rn.f32 	%f1698, %f1648, %f1649, 0f3F800000;
	fma.rn.f32 	%f1699, %f1649, %f1650, 0f3F800000;
	fma.rn.f32 	%f1700, %f1650, %f1651, 0f3F800000;
	fma.rn.f32 	%f1701, %f1651, %f1652, 0f3F800000;
	fma.rn.f32 	%f1702, %f1652, %f1653, 0f3F800000;
	fma.rn.f32 	%f1703, %f1653, %f1654, 0f3F800000;
	fma.rn.f32 	%f1704, %f1654, %f1655, 0f3F800000;
	fma.rn.f32 	%f1705, %f1655, %f1656, 0f3F800000;
	fma.rn.f32 	%f1706, %f1656, %f1657, 0f3F800000;
	fma.rn.f32 	%f1707, %f1657, %f1658, 0f3F800000;
	fma.rn.f32 	%f1708, %f1658, %f1659, 0f3F800000;
	fma.rn.f32 	%f1709, %f1659, %f1660, 0f3F800000;
	fma.rn.f32 	%f1710, %f1660, %f1661, 0f3F800000;
	fma.rn.f32 	%f1711, %f1661, %f1662, 0f3F800000;
	fma.rn.f32 	%f1712, %f1662, %f1663, 0f3F800000;
	fma.rn.f32 	%f1713, %f1663, %f1664, 0f3F800000;
	fma.rn.f32 	%f1714, %f1664, %f1665, 0f3F800000;
	fma.rn.f32 	%f1715, %f1665, %f1666, 0f3F800000;
	fma.rn.f32 	%f1716, %f1666, %f1667, 0f3F800000;
	fma.rn.f32 	%f1717, %f1667, %f1668, 0f3F800000;
	fma.rn.f32 	%f1718, %f1668, %f1669, 0f3F800000;
	fma.rn.f32 	%f1719, %f1669, %f1670, 0f3F800000;
	fma.rn.f32 	%f1720, %f1670, %f1671, 0f3F800000;
	fma.rn.f32 	%f1721, %f1671, %f1672, 0f3F800000;
	fma.rn.f32 	%f1722, %f1672, %f1673, 0f3F800000;
	fma.rn.f32 	%f1723, %f1673, %f1674, 0f3F800000;
	fma.rn.f32 	%f1724, %f1674, %f1675, 0f3F800000;
	fma.rn.f32 	%f1725, %f1675, %f1676, 0f3F800000;
	fma.rn.f32 	%f1726, %f1676, %f1677, 0f3F800000;
	fma.rn.f32 	%f1727, %f1677, %f1678, 0f3F800000;
	fma.rn.f32 	%f1728, %f1678, %f1679, 0f3F800000;
	fma.rn.f32 	%f1729, %f1679, %f1680, 0f3F800000;
	fma.rn.f32 	%f1730, %f1680, %f1681, 0f3F800000;
	fma.rn.f32 	%f1731, %f1681, %f1682, 0f3F800000;
	fma.rn.f32 	%f1732, %f1682, %f1683, 0f3F800000;
	fma.rn.f32 	%f1733, %f1683, %f1684, 0f3F800000;
	fma.rn.f32 	%f1734, %f1684, %f1685, 0f3F800000;
	fma.rn.f32 	%f1735, %f1685, %f1686, 0f3F800000;
	fma.rn.f32 	%f1736, %f1686, %f1687, 0f3F800000;
	fma.rn.f32 	%f1737, %f1687, %f1688, 0f3F800000;
	fma.rn.f32 	%f1738, %f1688, %f1689, 0f3F800000;
	fma.rn.f32 	%f1739, %f1689, %f1690, 0f3F800000;
	fma.rn.f32 	%f1740, %f1690, %f1691, 0f3F800000;
	fma.rn.f32 	%f1741, %f1691, %f1692, 0f3F800000;
	fma.rn.f32 	%f1742, %f1692, %f1693, 0f3F800000;
	fma.rn.f32 	%f1743, %f1693, %f1694, 0f3F800000;
	fma.rn.f32 	%f1744, %f1694, %f1695, 0f3F800000;
	fma.rn.f32 	%f1745, %f1695, %f1696, 0f3F800000;
	fma.rn.f32 	%f1746, %f1696, %f1697, 0f3F800000;
	fma.rn.f32 	%f1747, %f1697, %f1698, 0f3F800000;
	fma.rn.f32 	%f1748, %f1698, %f1699, 0f3F800000;
	fma.rn.f32 	%f1749, %f1699, %f1700, 0f3F800000;
	fma.rn.f32 	%f1750, %f1700, %f1701, 0f3F800000;
	fma.rn.f32 	%f1751, %f1701, %f1702, 0f3F800000;
	fma.rn.f32 	%f1752, %f1702, %f1703, 0f3F800000;
	fma.rn.f32 	%f1753, %f1703, %f1704, 0f3F800000;
	fma.rn.f32 	%f1754, %f1704, %f1705, 0f3F800000;
	fma.rn.f32 	%f1755, %f1705, %f1706, 0f3F800000;
	fma.rn.f32 	%f1756, %f1706, %f1707, 0f3F800000;
	fma.rn.f32 	%f1757, %f1707, %f1708, 0f3F800000;
	fma.rn.f32 	%f1758, %f1708, %f1709, 0f3F800000;
	fma.rn.f32 	%f1759, %f1709, %f1710, 0f3F800000;
	fma.rn.f32 	%f1760, %f1710, %f1711, 0f3F800000;
	fma.rn.f32 	%f1761, %f1711, %f1712, 0f3F800000;
	fma.rn.f32 	%f1762, %f1712, %f1713, 0f3F800000;
	fma.rn.f32 	%f1763, %f1713, %f1714, 0f3F800000;
	fma.rn.f32 	%f1764, %f1714, %f1715, 0f3F800000;
	fma.rn.f32 	%f1765, %f1715, %f1716, 0f3F800000;
	fma.rn.f32 	%f1766, %f1716, %f1717, 0f3F800000;
	fma.rn.f32 	%f1767, %f1717, %f1718, 0f3F800000;
	fma.rn.f32 	%f1768, %f1718, %f1719, 0f3F800000;
	fma.rn.f32 	%f1769, %f1719, %f1720, 0f3F800000;
	fma.rn.f32 	%f1770, %f1720, %f1721, 0f3F800000;
	fma.rn.f32 	%f1771, %f1721, %f1722, 0f3F800000;
	fma.rn.f32 	%f1772, %f1722, %f1723, 0f3F800000;
	fma.rn.f32 	%f1773, %f1723, %f1724, 0f3F800000;
	fma.rn.f32 	%f1774, %f1724, %f1725, 0f3F800000;
	fma.rn.f32 	%f1775, %f1725, %f1726, 0f3F800000;
	fma.rn.f32 	%f1776, %f1726, %f1727, 0f3F800000;
	fma.rn.f32 	%f1777, %f1727, %f1728, 0f3F800000;
	fma.rn.f32 	%f1778, %f1728, %f1729, 0f3F800000;
	fma.rn.f32 	%f1779, %f1729, %f1730, 0f3F800000;
	fma.rn.f32 	%f1780, %f1730, %f1731, 0f3F800000;
	fma.rn.f32 	%f1781, %f1731, %f1732, 0f3F800000;
	fma.rn.f32 	%f1782, %f1732, %f1733, 0f3F800000;
	fma.rn.f32 	%f1783, %f1733, %f1734, 0f3F800000;
	fma.rn.f32 	%f1784, %f1734, %f1735, 0f3F800000;
	fma.rn.f32 	%f1785, %f1735, %f1736, 0f3F800000;
	fma.rn.f32 	%f1786, %f1736, %f1737, 0f3F800000;
	fma.rn.f32 	%f1787, %f1737, %f1738, 0f3F800000;
	fma.rn.f32 	%f1788, %f1738, %f1739, 0f3F800000;
	fma.rn.f32 	%f1789, %f1739, %f1740, 0f3F800000;
	fma.rn.f32 	%f1790, %f1740, %f1741, 0f3F800000;
	fma.rn.f32 	%f1791, %f1741, %f1742, 0f3F800000;
	fma.rn.f32 	%f1792, %f1742, %f1743, 0f3F800000;
	fma.rn.f32 	%f1793, %f1743, %f1744, 0f3F800000;
	fma.rn.f32 	%f1794, %f1744, %f1745, 0f3F800000;
	fma.rn.f32 	%f1795, %f1745, %f1746, 0f3F800000;
	fma.rn.f32 	%f1796, %f1746, %f1747, 0f3F800000;
	fma.rn.f32 	%f1797, %f1747, %f1748, 0f3F800000;
	fma.rn.f32 	%f1798, %f1748, %f1749, 0f3F800000;
	fma.rn.f32 	%f1799, %f1749, %f1750, 0f3F800000;
	fma.rn.f32 	%f1800, %f1750, %f1751, 0f3F800000;
	fma.rn.f32 	%f1801, %f1751, %f1752, 0f3F800000;
	fma.rn.f32 	%f1802, %f1752, %f1753, 0f3F800000;
	fma.rn.f32 	%f1803, %f1753, %f1754, 0f3F800000;
	fma.rn.f32 	%f1804, %f1754, %f1755, 0f3F800000;
	fma.rn.f32 	%f1805, %f1755, %f1756, 0f3F800000;
	fma.rn.f32 	%f1806, %f1756, %f1757, 0f3F800000;
	fma.rn.f32 	%f1807, %f1757, %f1758, 0f3F800000;
	fma.rn.f32 	%f1808, %f1758, %f1759, 0f3F800000;
	fma.rn.f32 	%f1809, %f1759, %f1760, 0f3F800000;
	fma.rn.f32 	%f1810, %f1760, %f1761, 0f3F800000;
	fma.rn.f32 	%f1811, %f1761, %f1762, 0f3F800000;
	fma.rn.f32 	%f1812, %f1762, %f1763, 0f3F800000;
	fma.rn.f32 	%f1813, %f1763, %f1764, 0f3F800000;
	fma.rn.f32 	%f1814, %f1764, %f1765, 0f3F800000;
	fma.rn.f32 	%f1815, %f1765, %f1766, 0f3F800000;
	fma.rn.f32 	%f1816, %f1766, %f1767, 0f3F800000;
	fma.rn.f32 	%f1817, %f1767, %f1768, 0f3F800000;
	fma.rn.f32 	%f1818, %f1768, %f1769, 0f3F800000;
	fma.rn.f32 	%f1819, %f1769, %f1770, 0f3F800000;
	fma.rn.f32 	%f1820, %f1770, %f1771, 0f3F800000;
	fma.rn.f32 	%f1821, %f1771, %f1772, 0f3F800000;
	fma.rn.f32 	%f1822, %f1772, %f1773, 0f3F800000;
	fma.rn.f32 	%f1823, %f1773, %f1774, 0f3F800000;
	fma.rn.f32 	%f1824, %f1774, %f1775, 0f3F800000;
	fma.rn.f32 	%f1825, %f1775, %f1776, 0f3F800000;
	fma.rn.f32 	%f1826, %f1776, %f1777, 0f3F800000;
	fma.rn.f32 	%f1827, %f1777, %f1778, 0f3F800000;
	fma.rn.f32 	%f1828, %f1778, %f1779, 0f3F800000;
	fma.rn.f32 	%f1829, %f1779, %f1780, 0f3F800000;
	fma.rn.f32 	%f1830, %f1780, %f1781, 0f3F800000;
	fma.rn.f32 	%f1831, %f1781, %f1782, 0f3F800000;
	fma.rn.f32 	%f1832, %f1782, %f1783, 0f3F800000;
	fma.rn.f32 	%f1833, %f1783, %f1784, 0f3F800000;
	fma.rn.f32 	%f1834, %f1784, %f1785, 0f3F800000;
	fma.rn.f32 	%f1835, %f1785, %f1786, 0f3F800000;
	fma.rn.f32 	%f1836, %f1786, %f1787, 0f3F800000;
	fma.rn.f32 	%f1837, %f1787, %f1788, 0f3F800000;
	fma.rn.f32 	%f1838, %f1788, %f1789, 0f3F800000;
	fma.rn.f32 	%f1839, %f1789, %f1790, 0f3F800000;
	fma.rn.f32 	%f1840, %f1790, %f1791, 0f3F800000;
	fma.rn.f32 	%f1841, %f1791, %f1792, 0f3F800000;
	fma.rn.f32 	%f1842, %f1792, %f1793, 0f3F800000;
	fma.rn.f32 	%f1843, %f1793, %f1794, 0f3F800000;
	fma.rn.f32 	%f1844, %f1794, %f1795, 0f3F800000;
	fma.rn.f32 	%f1845, %f1795, %f1796, 0f3F800000;
	fma.rn.f32 	%f1846, %f1796, %f1797, 0f3F800000;
	fma.rn.f32 	%f1847, %f1797, %f1798, 0f3F800000;
	fma.rn.f32 	%f1848, %f1798, %f1799, 0f3F800000;
	fma.rn.f32 	%f1849, %f1799, %f1800, 0f3F800000;
	fma.rn.f32 	%f1850, %f1800, %f1801, 0f3F800000;
	fma.rn.f32 	%f1851, %f1801, %f1802, 0f3F800000;
	fma.rn.f32 	%f1852, %f1802, %f1803, 0f3F800000;
	fma.rn.f32 	%f1853, %f1803, %f1804, 0f3F800000;
	fma.rn.f32 	%f1854, %f1804, %f1805, 0f3F800000;
	fma.rn.f32 	%f1855, %f1805, %f1806, 0f3F800000;
	fma.rn.f32 	%f1856, %f1806, %f1807, 0f3F800000;
	fma.rn.f32 	%f1857, %f1807, %f1808, 0f3F800000;
	fma.rn.f32 	%f1858, %f1808, %f1809, 0f3F800000;
	fma.rn.f32 	%f1859, %f1809, %f1810, 0f3F800000;
	fma.rn.f32 	%f1860, %f1810, %f1811, 0f3F800000;
	fma.rn.f32 	%f1861, %f1811, %f1812, 0f3F800000;
	fma.rn.f32 	%f1862, %f1812, %f1813, 0f3F800000;
	fma.rn.f32 	%f1863, %f1813, %f1814, 0f3F800000;
	fma.rn.f32 	%f1864, %f1814, %f1815, 0f3F800000;
	fma.rn.f32 	%f1865, %f1815, %f1816, 0f3F800000;
	fma.rn.f32 	%f1866, %f1816, %f1817, 0f3F800000;
	fma.rn.f32 	%f1867, %f1817, %f1818, 0f3F800000;
	fma.rn.f32 	%f1868, %f1818, %f1819, 0f3F800000;
	fma.rn.f32 	%f1869, %f1819, %f1820, 0f3F800000;
	fma.rn.f32 	%f1870, %f1820, %f1821, 0f3F800000;
	fma.rn.f32 	%f1871, %f1821, %f1822, 0f3F800000;
	fma.rn.f32 	%f1872, %f1822, %f1823, 0f3F800000;
	fma.rn.f32 	%f1873, %f1823, %f1824, 0f3F800000;
	fma.rn.f32 	%f1874, %f1824, %f1825, 0f3F800000;
	fma.rn.f32 	%f1875, %f1825, %f1826, 0f3F800000;
	fma.rn.f32 	%f1876, %f1826, %f1827, 0f3F800000;
	fma.rn.f32 	%f1877, %f1827, %f1828, 0f3F800000;
	fma.rn.f32 	%f1878, %f1828, %f1829, 0f3F800000;
	fma.rn.f32 	%f1879, %f1829, %f1830, 0f3F800000;
	fma.rn.f32 	%f1880, %f1830, %f1831, 0f3F800000;
	fma.rn.f32 	%f1881, %f1831, %f1832, 0f3F800000;
	fma.rn.f32 	%f1882, %f1832, %f1833, 0f3F800000;
	fma.rn.f32 	%f1883, %f1833, %f1834, 0f3F800000;
	fma.rn.f32 	%f1884, %f1834, %f1835, 0f3F800000;
	fma.rn.f32 	%f1885, %f1835, %f1836, 0f3F800000;
	fma.rn.f32 	%f1886, %f1836, %f1837, 0f3F800000;
	fma.rn.f32 	%f1887, %f1837, %f1838, 0f3F800000;
	fma.rn.f32 	%f1888, %f1838, %f1839, 0f3F800000;
	fma.rn.f32 	%f1889, %f1839, %f1840, 0f3F800000;
	fma.rn.f32 	%f1890, %f1840, %f1841, 0f3F800000;
	fma.rn.f32 	%f1891, %f1841, %f1842, 0f3F800000;
	fma.rn.f32 	%f1892, %f1842, %f1843, 0f3F800000;
	fma.rn.f32 	%f1893, %f1843, %f1844, 0f3F800000;
	fma.rn.f32 	%f1894, %f1844, %f1845, 0f3F800000;
	fma.rn.f32 	%f1895, %f1845, %f1846, 0f3F800000;
	fma.rn.f32 	%f1896, %f1846, %f1847, 0f3F800000;
	fma.rn.f32 	%f1897, %f1847, %f1848, 0f3F800000;
	fma.rn.f32 	%f1898, %f1848, %f1849, 0f3F800000;
	fma.rn.f32 	%f1899, %f1849, %f1850, 0f3F800000;
	fma.rn.f32 	%f1900, %f1850, %f1851, 0f3F800000;
	fma.rn.f32 	%f1901, %f1851, %f1852, 0f3F800000;
	fma.rn.f32 	%f1902, %f1852, %f1853, 0f3F800000;
	fma.rn.f32 	%f1903, %f1853, %f1854, 0f3F800000;
	fma.rn.f32 	%f1904, %f1854, %f1855, 0f3F800000;
	fma.rn.f32 	%f1905, %f1855, %f1856, 0f3F800000;
	fma.rn.f32 	%f1906, %f1856, %f1857, 0f3F800000;
	fma.rn.f32 	%f1907, %f1857, %f1858, 0f3F800000;
	fma.rn.f32 	%f1908, %f1858, %f1859, 0f3F800000;
	fma.rn.f32 	%f1909, %f1859, %f1860, 0f3F800000;
	fma.rn.f32 	%f1910, %f1860, %f1861, 0f3F800000;
	fma.rn.f32 	%f1911, %f1861, %f1862, 0f3F800000;
	fma.rn.f32 	%f1912, %f1862, %f1863, 0f3F800000;
	fma.rn.f32 	%f1913, %f1863, %f1864, 0f3F800000;
	fma.rn.f32 	%f1914, %f1864, %f1865, 0f3F800000;
	fma.rn.f32 	%f1915, %f1865, %f1866, 0f3F800000;
	fma.rn.f32 	%f1916, %f1866, %f1867, 0f3F800000;
	fma.rn.f32 	%f1917, %f1867, %f1868, 0f3F800000;
	fma.rn.f32 	%f1918, %f1868, %f1869, 0f3F800000;
	fma.rn.f32 	%f1919, %f1869, %f1870, 0f3F800000;
	fma.rn.f32 	%f1920, %f1870, %f1871, 0f3F800000;
	fma.rn.f32 	%f1921, %f1871, %f1872, 0f3F800000;
	fma.rn.f32 	%f1922, %f1872, %f1873, 0f3F800000;
	fma.rn.f32 	%f1923, %f1873, %f1874, 0f3F800000;
	fma.rn.f32 	%f1924, %f1874, %f1875, 0f3F800000;
	fma.rn.f32 	%f1925, %f1875, %f1876, 0f3F800000;
	fma.rn.f32 	%f1926, %f1876, %f1877, 0f3F800000;
	fma.rn.f32 	%f1927, %f1877, %f1878, 0f3F800000;
	fma.rn.f32 	%f1928, %f1878, %f1879, 0f3F800000;
	fma.rn.f32 	%f1929, %f1879, %f1880, 0f3F800000;
	fma.rn.f32 	%f1930, %f1880, %f1881, 0f3F800000;
	fma.rn.f32 	%f1931, %f1881, %f1882, 0f3F800000;
	fma.rn.f32 	%f1932, %f1882, %f1883, 0f3F800000;
	fma.rn.f32 	%f1933, %f1883, %f1884, 0f3F800000;
	fma.rn.f32 	%f1934, %f1884, %f1885, 0f3F800000;
	fma.rn.f32 	%f1935, %f1885, %f1886, 0f3F800000;
	fma.rn.f32 	%f1936, %f1886, %f1887, 0f3F800000;
	fma.rn.f32 	%f1937, %f1887, %f1888, 0f3F800000;
	fma.rn.f32 	%f1938, %f1888, %f1889, 0f3F800000;
	fma.rn.f32 	%f1939, %f1889, %f1890, 0f3F800000;
	fma.rn.f32 	%f1940, %f1890, %f1891, 0f3F800000;
	fma.rn.f32 	%f1941, %f1891, %f1892, 0f3F800000;
	fma.rn.f32 	%f1942, %f1892, %f1893, 0f3F800000;
	fma.rn.f32 	%f1943, %f1893, %f1894, 0f3F800000;
	fma.rn.f32 	%f1944, %f1894, %f1895, 0f3F800000;
	fma.rn.f32 	%f1945, %f1895, %f1896, 0f3F800000;
	fma.rn.f32 	%f1946, %f1896, %f1897, 0f3F800000;
	fma.rn.f32 	%f1947, %f1897, %f1898, 0f3F800000;
	fma.rn.f32 	%f1948, %f1898, %f1899, 0f3F800000;
	fma.rn.f32 	%f1949, %f1899, %f1900, 0f3F800000;
	fma.rn.f32 	%f1950, %f1900, %f1901, 0f3F800000;
	fma.rn.f32 	%f1951, %f1901, %f1902, 0f3F800000;
	fma.rn.f32 	%f1952, %f1902, %f1903, 0f3F800000;
	fma.rn.f32 	%f1953, %f1903, %f1904, 0f3F800000;
	fma.rn.f32 	%f1954, %f1904, %f1905, 0f3F800000;
	fma.rn.f32 	%f1955, %f1905, %f1906, 0f3F800000;
	fma.rn.f32 	%f1956, %f1906, %f1907, 0f3F800000;
	fma.rn.f32 	%f1957, %f1907, %f1908, 0f3F800000;
	fma.rn.f32 	%f1958, %f1908, %f1909, 0f3F800000;
	fma.rn.f32 	%f1959, %f1909, %f1910, 0f3F800000;
	fma.rn.f32 	%f1960, %f1910, %f1911, 0f3F800000;
	fma.rn.f32 	%f1961, %f1911, %f1912, 0f3F800000;
	fma.rn.f32 	%f1962, %f1912, %f1913, 0f3F800000;
	fma.rn.f32 	%f1963, %f1913, %f1914, 0f3F800000;
	fma.rn.f32 	%f1964, %f1914, %f1915, 0f3F800000;
	fma.rn.f32 	%f1965, %f1915, %f1916, 0f3F800000;
	fma.rn.f32 	%f1966, %f1916, %f1917, 0f3F800000;
	fma.rn.f32 	%f1967, %f1917, %f1918, 0f3F800000;
	fma.rn.f32 	%f1968, %f1918, %f1919, 0f3F800000;
	fma.rn.f32 	%f1969, %f1919, %f1920, 0f3F800000;
	fma.rn.f32 	%f1970, %f1920, %f1921, 0f3F800000;
	fma.rn.f32 	%f1971, %f1921, %f1922, 0f3F800000;
	fma.rn.f32 	%f1972, %f1922, %f1923, 0f3F800000;
	fma.rn.f32 	%f1973, %f1923, %f1924, 0f3F800000;
	fma.rn.f32 	%f1974, %f1924, %f1925, 0f3F800000;
	fma.rn.f32 	%f1975, %f1925, %f1926, 0f3F800000;
	fma.rn.f32 	%f1976, %f1926, %f1927, 0f3F800000;
	fma.rn.f32 	%f1977, %f1927, %f1928, 0f3F800000;
	fma.rn.f32 	%f1978, %f1928, %f1929, 0f3F800000;
	fma.rn.f32 	%f1979, %f1929, %f1930, 0f3F800000;
	fma.rn.f32 	%f1980, %f1930, %f1931, 0f3F800000;
	fma.rn.f32 	%f1981, %f1931, %f1932, 0f3F800000;
	fma.rn.f32 	%f1982, %f1932, %f1933, 0f3F800000;
	fma.rn.f32 	%f1983, %f1933, %f1934, 0f3F800000;
	fma.rn.f32 	%f1984, %f1934, %f1935, 0f3F800000;
	fma.rn.f32 	%f1985, %f1935, %f1936, 0f3F800000;
	fma.rn.f32 	%f1986, %f1936, %f1937, 0f3F800000;
	fma.rn.f32 	%f1987, %f1937, %f1938, 0f3F800000;
	fma.rn.f32 	%f1988, %f1938, %f1939, 0f3F800000;
	fma.rn.f32 	%f1989, %f1939, %f1940, 0f3F800000;
	fma.rn.f32 	%f1990, %f1940, %f1941, 0f3F800000;
	fma.rn.f32 	%f1991, %f1941, %f1942, 0f3F800000;
	fma.rn.f32 	%f1992, %f1942, %f1943, 0f3F800000;
	fma.rn.f32 	%f1993, %f1943, %f1944, 0f3F800000;
	fma.rn.f32 	%f1994, %f1944, %f1945, 0f3F800000;
	fma.rn.f32 	%f1995, %f1945, %f1946, 0f3F800000;
	fma.rn.f32 	%f1996, %f1946, %f1947, 0f3F800000;
	fma.rn.f32 	%f1997, %f1947, %f1948, 0f3F800000;
	fma.rn.f32 	%f1998, %f1948, %f1949, 0f3F800000;
	fma.rn.f32 	%f1999, %f1949, %f1950, 0f3F800000;
	fma.rn.f32 	%f2000, %f1950, %f1951, 0f3F800000;
	fma.rn.f32 	%f2001, %f1951, %f1952, 0f3F800000;
	fma.rn.f32 	%f2002, %f1952, %f1953, 0f3F800000;
	fma.rn.f32 	%f2003, %f1953, %f1954, 0f3F800000;
	fma.rn.f32 	%f2004, %f1954, %f1955, 0f3F800000;
	fma.rn.f32 	%f2005, %f1955, %f1956, 0f3F800000;
	fma.rn.f32 	%f2006, %f1956, %f1957, 0f3F800000;
	fma.rn.f32 	%f2007, %f1957, %f1958, 0f3F800000;
	fma.rn.f32 	%f2008, %f1958, %f1959, 0f3F800000;
	fma.rn.f32 	%f2009, %f1959, %f1960, 0f3F800000;
	fma.rn.f32 	%f2010, %f1960, %f1961, 0f3F800000;
	fma.rn.f32 	%f2011, %f1961, %f1962, 0f3F800000;
	fma.rn.f32 	%f2012, %f1962, %f1963, 0f3F800000;
	fma.rn.f32 	%f2013, %f1963, %f1964, 0f3F800000;
	fma.rn.f32 	%f2014, %f1964, %f1965, 0f3F800000;
	fma.rn.f32 	%f2015, %f1965, %f1966, 0f3F800000;
	fma.rn.f32 	%f2016, %f1966, %f1967, 0f3F800000;
	fma.rn.f32 	%f2017, %f1967, %f1968, 0f3F800000;
	fma.rn.f32 	%f2018, %f1968, %f1969, 0f3F800000;
	fma.rn.f32 	%f2019, %f1969, %f1970, 0f3F800000;
	fma.rn.f32 	%f2020, %f1970, %f1971, 0f3F800000;
	fma.rn.f32 	%f2021, %f1971, %f1972, 0f3F800000;
	fma.rn.f32 	%f2022, %f1972, %f1973, 0f3F800000;
	fma.rn.f32 	%f2023, %f1973, %f1974, 0f3F800000;
	fma.rn.f32 	%f2024, %f1974, %f1975, 0f3F800000;
	fma.rn.f32 	%f2025, %f1975, %f1976, 0f3F800000;
	fma.rn.f32 	%f2026, %f1976, %f1977, 0f3F800000;
	fma.rn.f32 	%f2027, %f1977, %f1978, 0f3F800000;
	fma.rn.f32 	%f2028, %f1978, %f1979, 0f3F800000;
	fma.rn.f32 	%f2029, %f1979, %f1980, 0f3F800000;
	fma.rn.f32 	%f2030, %f1980, %f1981, 0f3F800000;
	fma.rn.f32 	%f2031, %f1981, %f1982, 0f3F800000;
	fma.rn.f32 	%f2032, %f1982, %f1983, 0f3F800000;
	fma.rn.f32 	%f2033, %f1983, %f1984, 0f3F800000;
	fma.rn.f32 	%f2034, %f1984, %f1985, 0f3F800000;
	fma.rn.f32 	%f2035, %f1985, %f1986, 0f3F800000;
	fma.rn.f32 	%f2036, %f1986, %f1987, 0f3F800000;
	fma.rn.f32 	%f2037, %f1987, %f1988, 0f3F800000;
	fma.rn.f32 	%f2038, %f1988, %f1989, 0f3F800000;
	fma.rn.f32 	%f2039, %f1989, %f1990, 0f3F800000;
	fma.rn.f32 	%f2040, %f1990, %f1991, 0f3F800000;
	fma.rn.f32 	%f2041, %f1991, %f1992, 0f3F800000;
	fma.rn.f32 	%f2042, %f1992, %f1993, 0f3F800000;
	fma.rn.f32 	%f2043, %f1993, %f1994, 0f3F800000;
	fma.rn.f32 	%f2044, %f1994, %f1995, 0f3F800000;
	fma.rn.f32 	%f2045, %f1995, %f1996, 0f3F800000;
	fma.rn.f32 	%f2046, %f1996, %f1997, 0f3F800000;
	fma.rn.f32 	%f2047, %f1997, %f1998, 0f3F800000;
	fma.rn.f32 	%f2048, %f1998, %f1999, 0f3F800000;
	fma.rn.f32 	%f2049, %f1999, %f2000, 0f3F800000;
	fma.rn.f32 	%f2050, %f2000, %f2001, 0f3F800000;
	fma.rn.f32 	%f2051, %f2001, %f2002, 0f3F800000;
	fma.rn.f32 	%f2052, %f2002, %f2003, 0f3F800000;
	fma.rn.f32 	%f2053, %f2003, %f2004, 0f3F800000;
	fma.rn.f32 	%f2054, %f2004, %f2005, 0f3F800000;
	fma.rn.f32 	%f2055, %f2005, %f2006, 0f3F800000;
	fma.rn.f32 	%f2056, %f2006, %f2007, 0f3F800000;
	fma.rn.f32 	%f2057, %f2007, %f2008, 0f3F800000;
	fma.rn.f32 	%f2058, %f2008, %f2009, 0f3F800000;
	fma.rn.f32 	%f2059, %f2009, %f2010, 0f3F800000;
	fma.rn.f32 	%f2060, %f2010, %f2011, 0f3F800000;
	fma.rn.f32 	%f2061, %f2011, %f2012, 0f3F800000;
	fma.rn.f32 	%f2062, %f2012, %f2013, 0f3F800000;
	fma.rn.f32 	%f2063, %f2013, %f2014, 0f3F800000;
	fma.rn.f32 	%f2064, %f2014, %f2015, 0f3F800000;
	fma.rn.f32 	%f2065, %f2015, %f2016, 0f3F800000;
	fma.rn.f32 	%f2066, %f2016, %f2017, 0f3F800000;
	fma.rn.f32 	%f2067, %f2017, %f2018, 0f3F800000;
	fma.rn.f32 	%f2068, %f2018, %f2019, 0f3F800000;
	fma.rn.f32 	%f2069, %f2019, %f2020, 0f3F800000;
	fma.rn.f32 	%f2070, %f2020, %f2021, 0f3F800000;
	fma.rn.f32 	%f2071, %f2021, %f2022, 0f3F800000;
	fma.rn.f32 	%f2072, %f2022, %f2023, 0f3F800000;
	fma.rn.f32 	%f2073, %f2023, %f2024, 0f3F800000;
	fma.rn.f32 	%f2074, %f2024, %f2025, 0f3F800000;
	fma.rn.f32 	%f2075, %f2025, %f2026, 0f3F800000;
	fma.rn.f32 	%f2076, %f2026, %f2027, 0f3F800000;
	fma.rn.f32 	%f2077, %f2027, %f2028, 0f3F800000;
	fma.rn.f32 	%f2078, %f2028, %f2029, 0f3F800000;
	fma.rn.f32 	%f2079, %f2029, %f2030, 0f3F800000;
	fma.rn.f32 	%f2080, %f2030, %f2031, 0f3F800000;
	fma.rn.f32 	%f2081, %f2031, %f2032, 0f3F800000;
	fma.rn.f32 	%f2082, %f2032, %f2033, 0f3F800000;
	fma.rn.f32 	%f2083, %f2033, %f2034, 0f3F800000;
	fma.rn.f32 	%f2084, %f2034, %f2035, 0f3F800000;
	fma.rn.f32 	%f2085, %f2035, %f2036, 0f3F800000;
	fma.rn.f32 	%f2086, %f2036, %f2037, 0f3F800000;
	fma.rn.f32 	%f2087, %f2037, %f2038, 0f3F800000;
	fma.rn.f32 	%f2088, %f2038, %f2039, 0f3F800000;
	fma.rn.f32 	%f2089, %f2039, %f2040, 0f3F800000;
	fma.rn.f32 	%f2090, %f2040, %f2041, 0f3F800000;
	fma.rn.f32 	%f2091, %f2041, %f2042, 0f3F800000;
	fma.rn.f32 	%f2092, %f2042, %f2043, 0f3F800000;
	fma.rn.f32 	%f2093, %f2043, %f2044, 0f3F800000;
	fma.rn.f32 	%f2094, %f2044, %f2045, 0f3F800000;
	fma.rn.f32 	%f2095, %f2045, %f2046, 0f3F800000;
	fma.rn.f32 	%f2096, %f2046, %f2047, 0f3F800000;
	fma.rn.f32 	%f2097, %f2047, %f2048, 0f3F800000;
	fma.rn.f32 	%f2098, %f2048, %f2049, 0f3F800000;
	fma.rn.f32 	%f2099, %f2049, %f2050, 0f3F800000;
	fma.rn.f32 	%f2100, %f2050, %f2051, 0f3F800000;
	fma.rn.f32 	%f2101, %f2051, %f2052, 0f3F800000;
	fma.rn.f32 	%f2102, %f2052, %f2053, 0f3F800000;
	fma.rn.f32 	%f2103, %f2053, %f2054, 0f3F800000;
	fma.rn.f32 	%f2104, %f2054, %f2055, 0f3F800000;
	fma.rn.f32 	%f2105, %f2055, %f2056, 0f3F800000;
	fma.rn.f32 	%f2106, %f2056, %f2057, 0f3F800000;
	fma.rn.f32 	%f2107, %f2057, %f2058, 0f3F800000;
	fma.rn.f32 	%f2108, %f2058, %f2059, 0f3F800000;
	fma.rn.f32 	%f2109, %f2059, %f2060, 0f3F800000;
	fma.rn.f32 	%f2110, %f2060, %f2061, 0f3F800000;
	fma.rn.f32 	%f2111, %f2061, %f2062, 0f3F800000;
	fma.rn.f32 	%f2112, %f2062, %f2063, 0f3F800000;
	fma.rn.f32 	%f2113, %f2063, %f2064, 0f3F800000;
	fma.rn.f32 	%f2114, %f2064, %f2065, 0f3F800000;
	fma.rn.f32 	%f2115, %f2065, %f2066, 0f3F800000;
	fma.rn.f32 	%f2116, %f2066, %f2067, 0f3F800000;
	fma.rn.f32 	%f2117, %f2067, %f2068, 0f3F800000;
	fma.rn.f32 	%f2118, %f2068, %f2069, 0f3F800000;
	fma.rn.f32 	%f2119, %f2069, %f2070, 0f3F800000;
	fma.rn.f32 	%f2120, %f2070, %f2071, 0f3F800000;
	fma.rn.f32 	%f2121, %f2071, %f2072, 0f3F800000;
	fma.rn.f32 	%f2122, %f2072, %f2073, 0f3F800000;
	fma.rn.f32 	%f2123, %f2073, %f2074, 0f3F800000;
	fma.rn.f32 	%f2124, %f2074, %f2075, 0f3F800000;
	fma.rn.f32 	%f2125, %f2075, %f2076, 0f3F800000;
	fma.rn.f32 	%f2126, %f2076, %f2077, 0f3F800000;
	fma.rn.f32 	%f2127, %f2077, %f2078, 0f3F800000;
	fma.rn.f32 	%f2128, %f2078, %f2079, 0f3F800000;
	fma.rn.f32 	%f2129, %f2079, %f2080, 0f3F800000;
	fma.rn.f32 	%f2130, %f2080, %f2081, 0f3F800000;
	fma.rn.f32 	%f2131, %f2081, %f2082, 0f3F800000;
	fma.rn.f32 	%f2132, %f2082, %f2083, 0f3F800000;
	fma.rn.f32 	%f2133, %f2083, %f2084, 0f3F800000;
	fma.rn.f32 	%f2134, %f2084, %f2085, 0f3F800000;
	fma.rn.f32 	%f2135, %f2085, %f2086, 0f3F800000;
	fma.rn.f32 	%f2136, %f2086, %f2087, 0f3F800000;
	fma.rn.f32 	%f2137, %f2087, %f2088, 0f3F800000;
	fma.rn.f32 	%f2138, %f2088, %f2089, 0f3F800000;
	fma.rn.f32 	%f2139, %f2089, %f2090, 0f3F800000;
	fma.rn.f32 	%f2140, %f2090, %f2091, 0f3F800000;
	fma.rn.f32 	%f2141, %f2091, %f2092, 0f3F800000;
	fma.rn.f32 	%f2142, %f2092, %f2093, 0f3F800000;
	fma.rn.f32 	%f2143, %f2093, %f2094, 0f3F800000;
	fma.rn.f32 	%f2144, %f2094, %f2095, 0f3F800000;
	fma.rn.f32 	%f2145, %f2095, %f2096, 0f3F800000;
	fma.rn.f32 	%f2146, %f2096, %f2097, 0f3F800000;
	fma.rn.f32 	%f2147, %f2097, %f2098, 0f3F800000;
	fma.rn.f32 	%f2148, %f2098, %f2099, 0f3F800000;
	fma.rn.f32 	%f2149, %f2099, %f2100, 0f3F800000;
	fma.rn.f32 	%f2150, %f2100, %f2101, 0f3F800000;
	fma.rn.f32 	%f2151, %f2101, %f2102, 0f3F800000;
	fma.rn.f32 	%f2152, %f2102, %f2103, 0f3F800000;
	fma.rn.f32 	%f2153, %f2103, %f2104, 0f3F800000;
	fma.rn.f32 	%f2154, %f2104, %f2105, 0f3F800000;
	fma.rn.f32 	%f2155, %f2105, %f2106, 0f3F800000;
	fma.rn.f32 	%f2156, %f2106, %f2107, 0f3F800000;
	fma.rn.f32 	%f2157, %f2107, %f2108, 0f3F800000;
	fma.rn.f32 	%f2158, %f2108, %f2109, 0f3F800000;
	fma.rn.f32 	%f2159, %f2109, %f2110, 0f3F800000;
	fma.rn.f32 	%f2160, %f2110, %f2111, 0f3F800000;
	fma.rn.f32 	%f2161, %f2111, %f2112, 0f3F800000;
	fma.rn.f32 	%f2162, %f2112, %f2113, 0f3F800000;
	fma.rn.f32 	%f2163, %f2113, %f2114, 0f3F800000;
	fma.rn.f32 	%f2164, %f2114, %f2115, 0f3F800000;
	fma.rn.f32 	%f2165, %f2115, %f2116, 0f3F800000;
	fma.rn.f32 	%f2166, %f2116, %f2117, 0f3F800000;
	fma.rn.f32 	%f2167, %f2117, %f2118, 0f3F800000;
	fma.rn.f32 	%f2168, %f2118, %f2119, 0f3F800000;
	fma.rn.f32 	%f2169, %f2119, %f2120, 0f3F800000;
	fma.rn.f32 	%f2170, %f2120, %f2121, 0f3F800000;
	fma.rn.f32 	%f2171, %f2121, %f2122, 0f3F800000;
	fma.rn.f32 	%f2172, %f2122, %f2123, 0f3F800000;
	fma.rn.f32 	%f2173, %f2123, %f2124, 0f3F800000;
	fma.rn.f32 	%f2174, %f2124, %f2125, 0f3F800000;
	fma.rn.f32 	%f2175, %f2125, %f2126, 0f3F800000;
	fma.rn.f32 	%f2176, %f2126, %f2127, 0f3F800000;
	fma.rn.f32 	%f2177, %f2127, %f2128, 0f3F800000;
	fma.rn.f32 	%f2178, %f2128, %f2129, 0f3F800000;
	fma.rn.f32 	%f2179, %f2129, %f2130, 0f3F800000;
	fma.rn.f32 	%f2180, %f2130, %f2131, 0f3F800000;
	fma.rn.f32 	%f2181, %f2131, %f2132, 0f3F800000;
	fma.rn.f32 	%f2182, %f2132, %f2133, 0f3F800000;
	fma.rn.f32 	%f2183, %f2133, %f2134, 0f3F800000;
	fma.rn.f32 	%f2184, %f2134, %f2135, 0f3F800000;
	fma.rn.f32 	%f2185, %f2135, %f2136, 0f3F800000;
	fma.rn.f32 	%f2186, %f2136, %f2137, 0f3F800000;
	fma.rn.f32 	%f2187, %f2137, %f2138, 0f3F800000;
	fma.rn.f32 	%f2188, %f2138, %f2139, 0f3F800000;
	fma.rn.f32 	%f2189, %f2139, %f2140, 0f3F800000;
	fma.rn.f32 	%f2190, %f2140, %f2141, 0f3F800000;
	fma.rn.f32 	%f2191, %f2141, %f2142, 0f3F800000;
	fma.rn.f32 	%f2192, %f2142, %f2143, 0f3F800000;
	fma.rn.f32 	%f2193, %f2143, %f2144, 0f3F800000;
	fma.rn.f32 	%f2194, %f2144, %f2145, 0f3F800000;
	fma.rn.f32 	%f2195, %f2145, %f2146, 0f3F800000;
	fma.rn.f32 	%f2196, %f2146, %f2147, 0f3F800000;
	fma.rn.f32 	%f2197, %f2147, %f2148, 0f3F800000;
	fma.rn.f32 	%f2198, %f2148, %f2149, 0f3F800000;
	fma.rn.f32 	%f2199, %f2149, %f2150, 0f3F800000;
	fma.rn.f32 	%f2200, %f2150, %f2151, 0f3F800000;
	fma.rn.f32 	%f2201, %f2151, %f2152, 0f3F800000;
	fma.rn.f32 	%f2202, %f2152, %f2153, 0f3F800000;
	fma.rn.f32 	%f2203, %f2153, %f2154, 0f3F800000;
	fma.rn.f32 	%f2204, %f2154, %f2155, 0f3F800000;
	fma.rn.f32 	%f2205, %f2155, %f2156, 0f3F800000;
	fma.rn.f32 	%f2206, %f2156, %f2157, 0f3F800000;
	fma.rn.f32 	%f2207, %f2157, %f2158, 0f3F800000;
	fma.rn.f32 	%f2208, %f2158, %f2159, 0f3F800000;
	fma.rn.f32 	%f2209, %f2159, %f2160, 0f3F800000;
	fma.rn.f32 	%f2210, %f2160, %f2161, 0f3F800000;
	fma.rn.f32 	%f2211, %f2161, %f2162, 0f3F800000;
	fma.rn.f32 	%f2212, %f2162, %f2163, 0f3F800000;
	fma.rn.f32 	%f2213, %f2163, %f2164, 0f3F800000;
	fma.rn.f32 	%f2214, %f2164, %f2165, 0f3F800000;
	fma.rn.f32 	%f2215, %f2165, %f2166, 0f3F800000;
	fma.rn.f32 	%f2216, %f2166, %f2167, 0f3F800000;
	fma.rn.f32 	%f2217, %f2167, %f2168, 0f3F800000;
	fma.rn.f32 	%f2218, %f2168, %f2169, 0f3F800000;
	fma.rn.f32 	%f2219, %f2169, %f2170, 0f3F800000;
	fma.rn.f32 	%f2220, %f2170, %f2171, 0f3F800000;
	fma.rn.f32 	%f2221, %f2171, %f2172, 0f3F800000;
	fma.rn.f32 	%f2222, %f2172, %f2173, 0f3F800000;
	fma.rn.f32 	%f2223, %f2173, %f2174, 0f3F800000;
	fma.rn.f32 	%f2224, %f2174, %f2175, 0f3F800000;
	fma.rn.f32 	%f2225, %f2175, %f2176, 0f3F800000;
	fma.rn.f32 	%f2226, %f2176, %f2177, 0f3F800000;
	fma.rn.f32 	%f2227, %f2177, %f2178, 0f3F800000;
	fma.rn.f32 	%f2228, %f2178, %f2179, 0f3F800000;
	fma.rn.f32 	%f2229, %f2179, %f2180, 0f3F800000;
	fma.rn.f32 	%f2230, %f2180, %f2181, 0f3F800000;
	fma.rn.f32 	%f2231, %f2181, %f2182, 0f3F800000;
	fma.rn.f32 	%f2232, %f2182, %f2183, 0f3F800000;
	fma.rn.f32 	%f2233, %f2183, %f2184, 0f3F800000;
	fma.rn.f32 	%f2234, %f2184, %f2185, 0f3F800000;
	fma.rn.f32 	%f2235, %f2185, %f2186, 0f3F800000;
	fma.rn.f32 	%f2236, %f2186, %f2187, 0f3F800000;
	fma.rn.f32 	%f2237, %f2187, %f2188, 0f3F800000;
	fma.rn.f32 	%f2238, %f2188, %f2189, 0f3F800000;
	fma.rn.f32 	%f2239, %f2189, %f2190, 0f3F800000;
	fma.rn.f32 	%f2240, %f2190, %f2191, 0f3F800000;
	fma.rn.f32 	%f2241, %f2191, %f2192, 0f3F800000;
	fma.rn.f32 	%f2242, %f2192, %f2193, 0f3F800000;
	fma.rn.f32 	%f2243, %f2193, %f2194, 0f3F800000;
	fma.rn.f32 	%f2244, %f2194, %f2195, 0f3F800000;
	fma.rn.f32 	%f2245, %f2195, %f2196, 0f3F800000;
	fma.rn.f32 	%f2246, %f2196, %f2197, 0f3F800000;
	fma.rn.f32 	%f2247, %f2197, %f2198, 0f3F800000;
	fma.rn.f32 	%f2248, %f2198, %f2199, 0f3F800000;
	fma.rn.f32 	%f2249, %f2199, %f2200, 0f3F800000;
	fma.rn.f32 	%f2250, %f2200, %f2201, 0f3F800000;
	fma.rn.f32 	%f2251, %f2201, %f2202, 0f3F800000;
	fma.rn.f32 	%f2252, %f2202, %f2203, 0f3F800000;
	fma.rn.f32 	%f2253, %f2203, %f2204, 0f3F800000;
	fma.rn.f32 	%f2254, %f2204, %f2205, 0f3F800000;
	fma.rn.f32 	%f2255, %f2205, %f2206, 0f3F800000;
	fma.rn.f32 	%f2256, %f2206, %f2207, 0f3F800000;
	fma.rn.f32 	%f2257, %f2207, %f2208, 0f3F800000;
	fma.rn.f32 	%f2258, %f2208, %f2209, 0f3F800000;
	fma.rn.f32 	%f2259, %f2209, %f2210, 0f3F800000;
	fma.rn.f32 	%f2260, %f2210, %f2211, 0f3F800000;
	fma.rn.f32 	%f2261, %f2211, %f2212, 0f3F800000;
	fma.rn.f32 	%f2262, %f2212, %f2213, 0f3F800000;
	fma.rn.f32 	%f2263, %f2213, %f2214, 0f3F800000;
	fma.rn.f32 	%f2264, %f2214, %f2215, 0f3F800000;
	fma.rn.f32 	%f2265, %f2215, %f2216, 0f3F800000;
	fma.rn.f32 	%f2266, %f2216, %f2217, 0f3F800000;
	fma.rn.f32 	%f2267, %f2217, %f2218, 0f3F800000;
	fma.rn.f32 	%f2268, %f2218, %f2219, 0f3F800000;
	fma.rn.f32 	%f2269, %f2219, %f2220, 0f3F800000;
	fma.rn.f32 	%f2270, %f2220, %f2221, 0f3F800000;
	fma.rn.f32 	%f2271, %f2221, %f2222, 0f3F800000;
	fma.rn.f32 	%f2272, %f2222, %f2223, 0f3F800000;
	fma.rn.f32 	%f2273, %f2223, %f2224, 0f3F800000;
	fma.rn.f32 	%f2274, %f2224, %f2225, 0f3F800000;
	fma.rn.f32 	%f2275, %f2225, %f2226, 0f3F800000;
	fma.rn.f32 	%f2276, %f2226, %f2227, 0f3F800000;
	fma.rn.f32 	%f2277, %f2227, %f2228, 0f3F800000;
	fma.rn.f32 	%f2278, %f2228, %f2229, 0f3F800000;
	fma.rn.f32 	%f2279, %f2229, %f2230, 0f3F800000;
	fma.rn.f32 	%f2280, %f2230, %f2231, 0f3F800000;
	fma.rn.f32 	%f2281, %f2231, %f2232, 0f3F800000;
	fma.rn.f32 	%f2282, %f2232, %f2233, 0f3F800000;
	fma.rn.f32 	%f2283, %f2233, %f2234, 0f3F800000;
	fma.rn.f32 	%f2284, %f2234, %f2235, 0f3F800000;
	fma.rn.f32 	%f2285, %f2235, %f2236, 0f3F800000;
	fma.rn.f32 	%f2286, %f2236, %f2237, 0f3F800000;
	fma.rn.f32 	%f2287, %f2237, %f2238, 0f3F800000;
	fma.rn.f32 	%f2288, %f2238, %f2239, 0f3F800000;
	fma.rn.f32 	%f2289, %f2239, %f2240, 0f3F800000;
	fma.rn.f32 	%f2290, %f2240, %f2241, 0f3F800000;
	fma.rn.f32 	%f2291, %f2241, %f2242, 0f3F800000;
	fma.rn.f32 	%f2292, %f2242, %f2243, 0f3F800000;
	fma.rn.f32 	%f2293, %f2243, %f2244, 0f3F800000;
	fma.rn.f32 	%f2294, %f2244, %f2245, 0f3F800000;
	fma.rn.f32 	%f2295, %f2245, %f2246, 0f3F800000;
	fma.rn.f32 	%f2296, %f2246, %f2247, 0f3F800000;
	fma.rn.f32 	%f2297, %f2247, %f2248, 0f3F800000;
	fma.rn.f32 	%f2298, %f2248, %f2249, 0f3F800000;
	fma.rn.f32 	%f2299, %f2249, %f2250, 0f3F800000;
	fma.rn.f32 	%f2300, %f2250, %f2251, 0f3F800000;
	fma.rn.f32 	%f2301, %f2251, %f2252, 0f3F800000;
	fma.rn.f32 	%f2302, %f2252, %f2253, 0f3F800000;
	fma.rn.f32 	%f2303, %f2253, %f2254, 0f3F800000;
	fma.rn.f32 	%f2304, %f2254, %f2255, 0f3F800000;
	fma.rn.f32 	%f2305, %f2255, %f2256, 0f3F800000;
	fma.rn.f32 	%f2306, %f2256, %f2257, 0f3F800000;
	fma.rn.f32 	%f2307, %f2257, %f2258, 0f3F800000;
	fma.rn.f32 	%f2308, %f2258, %f2259, 0f3F800000;
	fma.rn.f32 	%f2309, %f2259, %f2260, 0f3F800000;
	fma.rn.f32 	%f2310, %f2260, %f2261, 0f3F800000;
	fma.rn.f32 	%f2311, %f2261, %f2262, 0f3F800000;
	fma.rn.f32 	%f2312, %f2262, %f2263, 0f3F800000;
	fma.rn.f32 	%f2313, %f2263, %f2264, 0f3F800000;
	fma.rn.f32 	%f2314, %f2264, %f2265, 0f3F800000;
	fma.rn.f32 	%f2315, %f2265, %f2266, 0f3F800000;
	fma.rn.f32 	%f2316, %f2266, %f2267, 0f3F800000;
	fma.rn.f32 	%f2317, %f2267, %f2268, 0f3F800000;
	fma.rn.f32 	%f2318, %f2268, %f2269, 0f3F800000;
	fma.rn.f32 	%f2319, %f2269, %f2270, 0f3F800000;
	fma.rn.f32 	%f2320, %f2270, %f2271, 0f3F800000;
	fma.rn.f32 	%f2321, %f2271, %f2272, 0f3F800000;
	fma.rn.f32 	%f2322, %f2272, %f2273, 0f3F800000;
	fma.rn.f32 	%f2323, %f2273, %f2274, 0f3F800000;
	fma.rn.f32 	%f2324, %f2274, %f2275, 0f3F800000;
	fma.rn.f32 	%f2325, %f2275, %f2276, 0f3F800000;
	fma.rn.f32 	%f2326, %f2276, %f2277, 0f3F800000;
	fma.rn.f32 	%f2327, %f2277, %f2278, 0f3F800000;
	fma.rn.f32 	%f2328, %f2278, %f2279, 0f3F800000;
	fma.rn.f32 	%f2329, %f2279, %f2280, 0f3F800000;
	fma.rn.f32 	%f2330, %f2280, %f2281, 0f3F800000;
	fma.rn.f32 	%f2331, %f2281, %f2282, 0f3F800000;
	fma.rn.f32 	%f2332, %f2282, %f2283, 0f3F800000;
	fma.rn.f32 	%f2333, %f2283, %f2284, 0f3F800000;
	fma.rn.f32 	%f2334, %f2284, %f2285, 0f3F800000;
	fma.rn.f32 	%f2335, %f2285, %f2286, 0f3F800000;
	fma.rn.f32 	%f2336, %f2286, %f2287, 0f3F800000;
	fma.rn.f32 	%f2337, %f2287, %f2288, 0f3F800000;
	fma.rn.f32 	%f2338, %f2288, %f2289, 0f3F800000;
	fma.rn.f32 	%f2339, %f2289, %f2290, 0f3F800000;
	fma.rn.f32 	%f2340, %f2290, %f2291, 0f3F800000;
	fma.rn.f32 	%f2341, %f2291, %f2292, 0f3F800000;
	fma.rn.f32 	%f2342, %f2292, %f2293, 0f3F800000;
	fma.rn.f32 	%f2343, %f2293, %f2294, 0f3F800000;
	fma.rn.f32 	%f2344, %f2294, %f2295, 0f3F800000;
	fma.rn.f32 	%f2345, %f2295, %f2296, 0f3F800000;
	fma.rn.f32 	%f2346, %f2296, %f2297, 0f3F800000;
	fma.rn.f32 	%f2347, %f2297, %f2298, 0f3F800000;
	fma.rn.f32 	%f2348, %f2298, %f2299, 0f3F800000;
	fma.rn.f32 	%f2349, %f2299, %f2300, 0f3F800000;
	fma.rn.f32 	%f2350, %f2300, %f2301, 0f3F800000;
	fma.rn.f32 	%f2351, %f2301, %f2302, 0f3F800000;
	fma.rn.f32 	%f2352, %f2302, %f2303, 0f3F800000;
	fma.rn.f32 	%f2353, %f2303, %f2304, 0f3F800000;
	fma.rn.f32 	%f2354, %f2304, %f2305, 0f3F800000;
	fma.rn.f32 	%f2355, %f2305, %f2306, 0f3F800000;
	fma.rn.f32 	%f2356, %f2306, %f2307, 0f3F800000;
	fma.rn.f32 	%f2357, %f2307, %f2308, 0f3F800000;
	fma.rn.f32 	%f2358, %f2308, %f2309, 0f3F800000;
	fma.rn.f32 	%f2359, %f2309, %f2310, 0f3F800000;
	fma.rn.f32 	%f2360, %f2310, %f2311, 0f3F800000;
	fma.rn.f32 	%f2361, %f2311, %f2312, 0f3F800000;
	fma.rn.f32 	%f2362, %f2312, %f2313, 0f3F800000;
	fma.rn.f32 	%f2363, %f2313, %f2314, 0f3F800000;
	fma.rn.f32 	%f2364, %f2314, %f2315, 0f3F800000;
	fma.rn.f32 	%f2365, %f2315, %f2316, 0f3F800000;
	fma.rn.f32 	%f2366, %f2316, %f2317, 0f3F800000;
	fma.rn.f32 	%f2367, %f2317, %f2318, 0f3F800000;
	fma.rn.f32 	%f2368, %f2318, %f2319, 0f3F800000;
	fma.rn.f32 	%f2369, %f2319, %f2320, 0f3F800000;
	fma.rn.f32 	%f2370, %f2320, %f2321, 0f3F800000;
	fma.rn.f32 	%f2371, %f2321, %f2322, 0f3F800000;
	fma.rn.f32 	%f2372, %f2322, %f2323, 0f3F800000;
	fma.rn.f32 	%f2373, %f2323, %f2324, 0f3F800000;
	fma.rn.f32 	%f2374, %f2324, %f2325, 0f3F800000;
	fma.rn.f32 	%f2375, %f2325, %f2326, 0f3F800000;
	fma.rn.f32 	%f2376, %f2326, %f2327, 0f3F800000;
	fma.rn.f32 	%f2377, %f2327, %f2328, 0f3F800000;
	fma.rn.f32 	%f2378, %f2328, %f2329, 0f3F800000;
	fma.rn.f32 	%f2379, %f2329, %f2330, 0f3F800000;
	fma.rn.f32 	%f2380, %f2330, %f2331, 0f3F800000;
	fma.rn.f32 	%f2381, %f2331, %f2332, 0f3F800000;
	fma.rn.f32 	%f2382, %f2332, %f2333, 0f3F800000;
	fma.rn.f32 	%f2383, %f2333, %f2334, 0f3F800000;
	fma.rn.f32 	%f2384, %f2334, %f2335, 0f3F800000;
	fma.rn.f32 	%f2385, %f2335, %f2336, 0f3F800000;
	fma.rn.f32 	%f2386, %f2336, %f2337, 0f3F800000;
	fma.rn.f32 	%f2387, %f2337, %f2338, 0f3F800000;
	fma.rn.f32 	%f2388, %f2338, %f2339, 0f3F800000;
	fma.rn.f32 	%f2389, %f2339, %f2340, 0f3F800000;
	fma.rn.f32 	%f2390, %f2340, %f2341, 0f3F800000;
	fma.rn.f32 	%f2391, %f2341, %f2342, 0f3F800000;
	fma.rn.f32 	%f2392, %f2342, %f2343, 0f3F800000;
	fma.rn.f32 	%f2393, %f2343, %f2344, 0f3F800000;
	fma.rn.f32 	%f2394, %f2344, %f2345, 0f3F800000;
	fma.rn.f32 	%f2395, %f2345, %f2346, 0f3F800000;
	fma.rn.f32 	%f2396, %f2346, %f2347, 0f3F800000;
	fma.rn.f32 	%f2397, %f2347, %f2348, 0f3F800000;
	fma.rn.f32 	%f2398, %f2348, %f2349, 0f3F800000;
	fma.rn.f32 	%f2399, %f2349, %f2350, 0f3F800000;
	fma.rn.f32 	%f2400, %f2350, %f2351, 0f3F800000;
	fma.rn.f32 	%f2401, %f2351, %f2352, 0f3F800000;
	fma.rn.f32 	%f2402, %f2352, %f2353, 0f3F800000;
	fma.rn.f32 	%f2403, %f2353, %f2354, 0f3F800000;
	fma.rn.f32 	%f2404, %f2354, %f2355, 0f3F800000;
	fma.rn.f32 	%f2405, %f2355, %f2356, 0f3F800000;
	fma.rn.f32 	%f2406, %f2356, %f2357, 0f3F800000;
	fma.rn.f32 	%f2407, %f2357, %f2358, 0f3F800000;
	fma.rn.f32 	%f2408, %f2358, %f2359, 0f3F800000;
	fma.rn.f32 	%f2409, %f2359, %f2360, 0f3F800000;
	fma.rn.f32 	%f2410, %f2360, %f2361, 0f3F800000;
	fma.rn.f32 	%f2411, %f2361, %f2362, 0f3F800000;
	fma.rn.f32 	%f2412, %f2362, %f2363, 0f3F800000;
	fma.rn.f32 	%f2413, %f2363, %f2364, 0f3F800000;
	fma.rn.f32 	%f2414, %f2364, %f2365, 0f3F800000;
	fma.rn.f32 	%f2415, %f2365, %f2366, 0f3F800000;
	fma.rn.f32 	%f2416, %f2366, %f2367, 0f3F800000;
	fma.rn.f32 	%f2417, %f2367, %f2368, 0f3F800000;
	fma.rn.f32 	%f2418, %f2368, %f2369, 0f3F800000;
	fma.rn.f32 	%f2419, %f2369, %f2370, 0f3F800000;
	fma.rn.f32 	%f2420, %f2370, %f2371, 0f3F800000;
	fma.rn.f32 	%f2421, %f2371, %f2372, 0f3F800000;
	fma.rn.f32 	%f2422, %f2372, %f2373, 0f3F800000;
	fma.rn.f32 	%f2423, %f2373, %f2374, 0f3F800000;
	fma.rn.f32 	%f2424, %f2374, %f2375, 0f3F800000;
	fma.rn.f32 	%f2425, %f2375, %f2376, 0f3F800000;
	fma.rn.f32 	%f2426, %f2376, %f2377, 0f3F800000;
	fma.rn.f32 	%f2427, %f2377, %f2378, 0f3F800000;
	fma.rn.f32 	%f2428, %f2378, %f2379, 0f3F800000;
	fma.rn.f32 	%f2429, %f2379, %f2380, 0f3F800000;
	fma.rn.f32 	%f2430, %f2380, %f2381, 0f3F800000;
	fma.rn.f32 	%f2431, %f2381, %f2382, 0f3F800000;
	fma.rn.f32 	%f2432, %f2382, %f2383, 0f3F800000;
	fma.rn.f32 	%f2433, %f2383, %f2384, 0f3F800000;
	fma.rn.f32 	%f2434, %f2384, %f2385, 0f3F800000;
	fma.rn.f32 	%f2435, %f2385, %f2386, 0f3F800000;
	fma.rn.f32 	%f2436, %f2386, %f2387, 0f3F800000;
	fma.rn.f32 	%f2437, %f2387, %f2388, 0f3F800000;
	fma.rn.f32 	%f2438, %f2388, %f2389, 0f3F800000;
	fma.rn.f32 	%f2439, %f2389, %f2390, 0f3F800000;
	fma.rn.f32 	%f2440, %f2390, %f2391, 0f3F800000;
	fma.rn.f32 	%f2441, %f2391, %f2392, 0f3F800000;
	fma.rn.f32 	%f2442, %f2392, %f2393, 0f3F800000;
	fma.rn.f32 	%f2443, %f2393, %f2394, 0f3F800000;
	fma.rn.f32 	%f2444, %f2394, %f2395, 0f3F800000;
	fma.rn.f32 	%f2445, %f2395, %f2396, 0f3F800000;
	fma.rn.f32 	%f2446, %f2396, %f2397, 0f3F800000;
	fma.rn.f32 	%f2447, %f2397, %f2398, 0f3F800000;
	fma.rn.f32 	%f2448, %f2398, %f2399, 0f3F800000;
	fma.rn.f32 	%f2449, %f2399, %f2400, 0f3F800000;
	fma.rn.f32 	%f2450, %f2400, %f2401, 0f3F800000;
	fma.rn.f32 	%f2451, %f2401, %f2402, 0f3F800000;
	fma.rn.f32 	%f2452, %f2402, %f2403, 0f3F800000;
	fma.rn.f32 	%f2453, %f2403, %f2404, 0f3F800000;
	fma.rn.f32 	%f2454, %f2404, %f2405, 0f3F800000;
	fma.rn.f32 	%f2455, %f2405, %f2406, 0f3F800000;
	fma.rn.f32 	%f2456, %f2406, %f2407, 0f3F800000;
	fma.rn.f32 	%f2457, %f2407, %f2408, 0f3F800000;
	fma.rn.f32 	%f2458, %f2408, %f2409, 0f3F800000;
	fma.rn.f32 	%f2459, %f2409, %f2410, 0f3F800000;
	fma.rn.f32 	%f2460, %f2410, %f2411, 0f3F800000;
	fma.rn.f32 	%f2461, %f2411, %f2412, 0f3F800000;
	fma.rn.f32 	%f2462, %f2412, %f2413, 0f3F800000;
	fma.rn.f32 	%f2463, %f2413, %f2414, 0f3F800000;
	fma.rn.f32 	%f2464, %f2414, %f2415, 0f3F800000;
	fma.rn.f32 	%f2465, %f2415, %f2416, 0f3F800000;
	fma.rn.f32 	%f2466, %f2416, %f2417, 0f3F800000;
	fma.rn.f32 	%f2467, %f2417, %f2418, 0f3F800000;
	fma.rn.f32 	%f2468, %f2418, %f2419, 0f3F800000;
	fma.rn.f32 	%f2469, %f2419, %f2420, 0f3F800000;
	fma.rn.f32 	%f2470, %f2420, %f2421, 0f3F800000;
	fma.rn.f32 	%f2471, %f2421, %f2422, 0f3F800000;
	fma.rn.f32 	%f2472, %f2422, %f2423, 0f3F800000;
	fma.rn.f32 	%f2473, %f2423, %f2424, 0f3F800000;
	fma.rn.f32 	%f2474, %f2424, %f2425, 0f3F800000;
	fma.rn.f32 	%f2475, %f2425, %f2426, 0f3F800000;
	fma.rn.f32 	%f2476, %f2426, %f2427, 0f3F800000;
	fma.rn.f32 	%f2477, %f2427, %f2428, 0f3F800000;
	fma.rn.f32 	%f2478, %f2428, %f2429, 0f3F800000;
	fma.rn.f32 	%f2479, %f2429, %f2430, 0f3F800000;
	fma.rn.f32 	%f2480, %f2430, %f2431, 0f3F800000;
	fma.rn.f32 	%f2481, %f2431, %f2432, 0f3F800000;
	fma.rn.f32 	%f2482, %f2432, %f2433, 0f3F800000;
	fma.rn.f32 	%f2483, %f2433, %f2434, 0f3F800000;
	fma.rn.f32 	%f2484, %f2434, %f2435, 0f3F800000;
	fma.rn.f32 	%f2485, %f2435, %f2436, 0f3F800000;
	fma.rn.f32 	%f2486, %f2436, %f2437, 0f3F800000;
	fma.rn.f32 	%f2487, %f2437, %f2438, 0f3F800000;
	fma.rn.f32 	%f2488, %f2438, %f2439, 0f3F800000;
	fma.rn.f32 	%f2489, %f2439, %f2440, 0f3F800000;
	fma.rn.f32 	%f2490, %f2440, %f2441, 0f3F800000;
	fma.rn.f32 	%f2491, %f2441, %f2442, 0f3F800000;
	fma.rn.f32 	%f2492, %f2442, %f2443, 0f3F800000;
	fma.rn.f32 	%f2493, %f2443, %f2444, 0f3F800000;
	fma.rn.f32 	%f2494, %f2444, %f2445, 0f3F800000;
	fma.rn.f32 	%f2495, %f2445, %f2446, 0f3F800000;
	fma.rn.f32 	%f2496, %f2446, %f2447, 0f3F800000;
	fma.rn.f32 	%f2497, %f2447, %f2448, 0f3F800000;
	fma.rn.f32 	%f2498, %f2448, %f2449, 0f3F800000;
	fma.rn.f32 	%f2499, %f2449, %f2450, 0f3F800000;
	fma.rn.f32 	%f2500, %f2450, %f2451, 0f3F800000;
	fma.rn.f32 	%f2501, %f2451, %f2452, 0f3F800000;
	fma.rn.f32 	%f2502, %f2452, %f2453, 0f3F800000;
	fma.rn.f32 	%f2503, %f2453, %f2454, 0f3F800000;
	fma.rn.f32 	%f2504, %f2454, %f2455, 0f3F800000;
	fma.rn.f32 	%f2505, %f2455, %f2456, 0f3F800000;
	fma.rn.f32 	%f2506, %f2456, %f2457, 0f3F800000;
	fma.rn.f32 	%f2507, %f2457, %f2458, 0f3F800000;
	fma.rn.f32 	%f2508, %f2458, %f2459, 0f3F800000;
	fma.rn.f32 	%f2509, %f2459, %f2460, 0f3F800000;
	fma.rn.f32 	%f2510, %f2460, %f2461, 0f3F800000;
	fma.rn.f32 	%f2511, %f2461, %f2462, 0f3F800000;
	fma.rn.f32 	%f2512, %f2462, %f2463, 0f3F800000;
	fma.rn.f32 	%f2513, %f2463, %f2464, 0f3F800000;
	fma.rn.f32 	%f2514, %f2464, %f2465, 0f3F800000;
	fma.rn.f32 	%f2515, %f2465, %f2466, 0f3F800000;
	fma.rn.f32 	%f2516, %f2466, %f2467, 0f3F800000;
	fma.rn.f32 	%f2517, %f2467, %f2468, 0f3F800000;
	fma.rn.f32 	%f2518, %f2468, %f2469, 0f3F800000;
	fma.rn.f32 	%f2519, %f2469, %f2470, 0f3F800000;
	fma.rn.f32 	%f2520, %f2470, %f2471, 0f3F800000;
	fma.rn.f32 	%f2521, %f2471, %f2472, 0f3F800000;
	fma.rn.f32 	%f2522, %f2472, %f2473, 0f3F800000;
	fma.rn.f32 	%f2523, %f2473, %f2474, 0f3F800000;
	fma.rn.f32 	%f2524, %f2474, %f2475, 0f3F800000;
	fma.rn.f32 	%f2525, %f2475, %f2476, 0f3F800000;
	fma.rn.f32 	%f2526, %f2476, %f2477, 0f3F800000;
	fma.rn.f32 	%f2527, %f2477, %f2478, 0f3F800000;
	fma.rn.f32 	%f2528, %f2478, %f2479, 0f3F800000;
	fma.rn.f32 	%f2529, %f2479, %f2480, 0f3F800000;
	fma.rn.f32 	%f2530, %f2480, %f2481, 0f3F800000;
	fma.rn.f32 	%f2531, %f2481, %f2482, 0f3F800000;
	fma.rn.f32 	%f2532, %f2482, %f2483, 0f3F800000;
	fma.rn.f32 	%f2533, %f2483, %f2484, 0f3F800000;
	fma.rn.f32 	%f2534, %f2484, %f2485, 0f3F800000;
	fma.rn.f32 	%f2535, %f2485, %f2486, 0f3F800000;
	fma.rn.f32 	%f2536, %f2486, %f2487, 0f3F800000;
	fma.rn.f32 	%f2537, %f2487, %f2488, 0f3F800000;
	fma.rn.f32 	%f2538, %f2488, %f2489, 0f3F800000;
	fma.rn.f32 	%f2539, %f2489, %f2490, 0f3F800000;
	fma.rn.f32 	%f2540, %f2490, %f2491, 0f3F800000;
	fma.rn.f32 	%f2541, %f2491, %f2492, 0f3F800000;
	fma.rn.f32 	%f2542, %f2492, %f2493, 0f3F800000;
	fma.rn.f32 	%f2543, %f2493, %f2494, 0f3F800000;
	fma.rn.f32 	%f2544, %f2494, %f2495, 0f3F800000;
	fma.rn.f32 	%f2545, %f2495, %f2496, 0f3F800000;
	fma.rn.f32 	%f2546, %f2496, %f2497, 0f3F800000;
	fma.rn.f32 	%f2547, %f2497, %f2498, 0f3F800000;
	fma.rn.f32 	%f2548, %f2498, %f2499, 0f3F800000;
	fma.rn.f32 	%f2549, %f2499, %f2500, 0f3F800000;
	fma.rn.f32 	%f2550, %f2500, %f2501, 0f3F800000;
	fma.rn.f32 	%f2551, %f2501, %f2502, 0f3F800000;
	fma.rn.f32 	%f2552, %f2502, %f2503, 0f3F800000;
	fma.rn.f32 	%f2553, %f2503, %f2504, 0f3F800000;
	fma.rn.f32 	%f2554, %f2504, %f2505, 0f3F800000;
	fma.rn.f32 	%f2555, %f2505, %f2506, 0f3F800000;
	fma.rn.f32 	%f2556, %f2506, %f2507, 0f3F800000;
	fma.rn.f32 	%f2557, %f2507, %f2508, 0f3F800000;
	fma.rn.f32 	%f2558, %f2508, %f2509, 0f3F800000;
	fma.rn.f32 	%f2559, %f2509, %f2510, 0f3F800000;
	fma.rn.f32 	%f2560, %f2510, %f2511, 0f3F800000;
	fma.rn.f32 	%f2561, %f2511, %f2512, 0f3F800000;
	fma.rn.f32 	%f2562, %f2512, %f2513, 0f3F800000;
	fma.rn.f32 	%f2563, %f2513, %f2514, 0f3F800000;
	fma.rn.f32 	%f2564, %f2514, %f2515, 0f3F800000;
	fma.rn.f32 	%f2565, %f2515, %f2516, 0f3F800000;
	fma.rn.f32 	%f2566, %f2516, %f2517, 0f3F800000;
	fma.rn.f32 	%f2567, %f2517, %f2518, 0f3F800000;
	fma.rn.f32 	%f2568, %f2518, %f2519, 0f3F800000;
	fma.rn.f32 	%f2569, %f2519, %f2520, 0f3F800000;
	fma.rn.f32 	%f2570, %f2520, %f2521, 0f3F800000;
	fma.rn.f32 	%f2571, %f2521, %f2522, 0f3F800000;
	fma.rn.f32 	%f2572, %f2522, %f2523, 0f3F800000;
	fma.rn.f32 	%f2573, %f2523, %f2524, 0f3F800000;
	fma.rn.f32 	%f2574, %f2524, %f2525, 0f3F800000;
	fma.rn.f32 	%f2575, %f2525, %f2526, 0f3F800000;
	fma.rn.f32 	%f2576, %f2526, %f2527, 0f3F800000;
	fma.rn.f32 	%f2577, %f2527, %f2528, 0f3F800000;
	fma.rn.f32 	%f2578, %f2528, %f2529, 0f3F800000;
	fma.rn.f32 	%f2579, %f2529, %f2530, 0f3F800000;
	fma.rn.f32 	%f2580, %f2530, %f2531, 0f3F800000;
	fma.rn.f32 	%f2581, %f2531, %f2532, 0f3F800000;
	fma.rn.f32 	%f2582, %f2532, %f2533, 0f3F800000;
	fma.rn.f32 	%f2583, %f2533, %f2534, 0f3F800000;
	fma.rn.f32 	%f2584, %f2534, %f2535, 0f3F800000;
	fma.rn.f32 	%f2585, %f2535, %f2536, 0f3F800000;
	fma.rn.f32 	%f2586, %f2536, %f2537, 0f3F800000;
	fma.rn.f32 	%f2587, %f2537, %f2538, 0f3F800000;
	fma.rn.f32 	%f2588, %f2538, %f2539, 0f3F800000;
	fma.rn.f32 	%f2589, %f2539, %f2540, 0f3F800000;
	fma.rn.f32 	%f2590, %f2540, %f2541, 0f3F800000;
	fma.rn.f32 	%f2591, %f2541, %f2542, 0f3F800000;
	fma.rn.f32 	%f2592, %f2542, %f2543, 0f3F800000;
	fma.rn.f32 	%f2593, %f2543, %f2544, 0f3F800000;
	fma.rn.f32 	%f2594, %f2544, %f2545, 0f3F800000;
	fma.rn.f32 	%f2595, %f2545, %f2546, 0f3F800000;
	fma.rn.f32 	%f2596, %f2546, %f2547, 0f3F800000;
	fma.rn.f32 	%f2597, %f2547, %f2548, 0f3F800000;
	fma.rn.f32 	%f2598, %f2548, %f2549, 0f3F800000;
	fma.rn.f32 	%f2599, %f2549, %f2550, 0f3F800000;
	fma.rn.f32 	%f2600, %f2550, %f2551, 0f3F800000;
	fma.rn.f32 	%f2601, %f2551, %f2552, 0f3F800000;
	fma.rn.f32 	%f2602, %f2552, %f2553, 0f3F800000;
	fma.rn.f32 	%f2603, %f2553, %f2554, 0f3F800000;
	fma.rn.f32 	%f2604, %f2554, %f2555, 0f3F800000;
	fma.rn.f32 	%f2605, %f2555, %f2556, 0f3F800000;
	fma.rn.f32 	%f2606, %f2556, %f2557, 0f3F800000;
	fma.rn.f32 	%f2607, %f2557, %f2558, 0f3F800000;
	fma.rn.f32 	%f2608, %f2558, %f2559, 0f3F800000;
	fma.rn.f32 	%f2609, %f2559, %f2560, 0f3F800000;
	fma.rn.f32 	%f2610, %f2560, %f2561, 0f3F800000;
	fma.rn.f32 	%f2611, %f2561, %f2562, 0f3F800000;
	fma.rn.f32 	%f2612, %f2562, %f2563, 0f3F800000;
	fma.rn.f32 	%f2613, %f2563, %f2564, 0f3F800000;
	fma.rn.f32 	%f2614, %f2564, %f2565, 0f3F800000;
	fma.rn.f32 	%f2615, %f2565, %f2566, 0f3F800000;
	fma.rn.f32 	%f2616, %f2566, %f2567, 0f3F800000;
	fma.rn.f32 	%f2617, %f2567, %f2568, 0f3F800000;
	fma.rn.f32 	%f2618, %f2568, %f2569, 0f3F800000;
	fma.rn.f32 	%f2619, %f2569, %f2570, 0f3F800000;
	fma.rn.f32 	%f2620, %f2570, %f2571, 0f3F800000;
	fma.rn.f32 	%f2621, %f2571, %f2572, 0f3F800000;
	fma.rn.f32 	%f2622, %f2572, %f2573, 0f3F800000;
	fma.rn.f32 	%f2623, %f2573, %f2574, 0f3F800000;
	fma.rn.f32 	%f2624, %f2574, %f2575, 0f3F800000;
	fma.rn.f32 	%f2625, %f2575, %f2576, 0f3F800000;
	fma.rn.f32 	%f2626, %f2576, %f2577, 0f3F800000;
	fma.rn.f32 	%f2627, %f2577, %f2578, 0f3F800000;
	fma.rn.f32 	%f2628, %f2578, %f2579, 0f3F800000;
	fma.rn.f32 	%f2629, %f2579, %f2580, 0f3F800000;
	fma.rn.f32 	%f2630, %f2580, %f2581, 0f3F800000;
	fma.rn.f32 	%f2631, %f2581, %f2582, 0f3F800000;
	fma.rn.f32 	%f2632, %f2582, %f2583, 0f3F800000;
	fma.rn.f32 	%f2633, %f2583, %f2584, 0f3F800000;
	fma.rn.f32 	%f2634, %f2584, %f2585, 0f3F800000;
	fma.rn.f32 	%f2635, %f2585, %f2586, 0f3F800000;
	fma.rn.f32 	%f2636, %f2586, %f2587, 0f3F800000;
	fma.rn.f32 	%f2637, %f2587, %f2588, 0f3F800000;
	fma.rn.f32 	%f2638, %f2588, %f2589, 0f3F800000;
	fma.rn.f32 	%f2639, %f2589, %f2590, 0f3F800000;
	fma.rn.f32 	%f2640, %f2590, %f2591, 0f3F800000;
	fma.rn.f32 	%f2641, %f2591, %f2592, 0f3F800000;
	fma.rn.f32 	%f2642, %f2592, %f2593, 0f3F800000;
	fma.rn.f32 	%f2643, %f2593, %f2594, 0f3F800000;
	fma.rn.f32 	%f2644, %f2594, %f2595, 0f3F800000;
	fma.rn.f32 	%f2645, %f2595, %f2596, 0f3F800000;
	fma.rn.f32 	%f2646, %f2596, %f2597, 0f3F800000;
	fma.rn.f32 	%f2647, %f2597, %f2598, 0f3F800000;
	fma.rn.f32 	%f2648, %f2598, %f2599, 0f3F800000;
	fma.rn.f32 	%f2649, %f2599, %f2600, 0f3F800000;
	fma.rn.f32 	%f2650, %f2600, %f2601, 0f3F800000;
	fma.rn.f32 	%f2651, %f2601, %f2602, 0f3F800000;
	fma.rn.f32 	%f2652, %f2602, %f2603, 0f3F800000;
	fma.rn.f32 	%f2653, %f2604, %f2605, 0f3F800000;
	fma.rn.f32 	%f2654, %f2605, %f2606, 0f3F800000;
	fma.rn.f32 	%f2655, %f2606, %f2607, 0f3F800000;
	fma.rn.f32 	%f2656, %f2607, %f2608, 0f3F800000;
	fma.rn.f32 	%f2657, %f2608, %f2609, 0f3F800000;
	fma.rn.f32 	%f2658, %f2609, %f2610, 0f3F800000;
	fma.rn.f32 	%f2659, %f2610, %f2611, 0f3F800000;
	fma.rn.f32 	%f2660, %f2611, %f2612, 0f3F800000;
	fma.rn.f32 	%f2661, %f2612, %f2613, 0f3F800000;
	fma.rn.f32 	%f2662, %f2613, %f2614, 0f3F800000;
	fma.rn.f32 	%f2663, %f2614, %f2615, 0f3F800000;
	fma.rn.f32 	%f2664, %f2615, %f2616, 0f3F800000;
	fma.rn.f32 	%f2665, %f2616, %f2617, 0f3F800000;
	fma.rn.f32 	%f2666, %f2617, %f2618, 0f3F800000;
	fma.rn.f32 	%f2667, %f2618, %f2619, 0f3F800000;
	fma.rn.f32 	%f2668, %f2619, %f2620, 0f3F800000;
	fma.rn.f32 	%f2669, %f2620, %f2621, 0f3F800000;
	fma.rn.f32 	%f2670, %f2621, %f2622, 0f3F800000;
	fma.rn.f32 	%f2671, %f2622, %f2623, 0f3F800000;
	fma.rn.f32 	%f2672, %f2623, %f2624, 0f3F800000;
	fma.rn.f32 	%f2673, %f2624, %f2625, 0f3F800000;
	fma.rn.f32 	%f2674, %f2625, %f2626, 0f3F800000;
	fma.rn.f32 	%f2675, %f2626, %f2627, 0f3F800000;
	fma.rn.f32 	%f2676, %f2627, %f2628, 0f3F800000;
	fma.rn.f32 	%f2677, %f2628, %f2629, 0f3F800000;
	fma.rn.f32 	%f2678, %f2629, %f2630, 0f3F800000;
	fma.rn.f32 	%f2679, %f2630, %f2631, 0f3F800000;
	fma.rn.f32 	%f2680, %f2631, %f2632, 0f3F800000;
	fma.rn.f32 	%f2681, %f2632, %f2633, 0f3F800000;
	fma.rn.f32 	%f2682, %f2633, %f2634, 0f3F800000;
	fma.rn.f32 	%f2683, %f2634, %f2635, 0f3F800000;
	fma.rn.f32 	%f2684, %f2635, %f2636, 0f3F800000;
	fma.rn.f32 	%f2685, %f2636, %f2637, 0f3F800000;
	fma.rn.f32 	%f2686, %f2637, %f2638, 0f3F800000;
	fma.rn.f32 	%f2687, %f2638, %f2639, 0f3F800000;
	fma.rn.f32 	%f2688, %f2639, %f2640, 0f3F800000;
	fma.rn.f32 	%f2689, %f2640, %f2641, 0f3F800000;
	fma.rn.f32 	%f2690, %f2641, %f2642, 0f3F800000;
	fma.rn.f32 	%f2691, %f2642, %f2643, 0f3F800000;
	fma.rn.f32 	%f2692, %f2643, %f2644, 0f3F800000;
	fma.rn.f32 	%f2693, %f2644, %f2645, 0f3F800000;
	fma.rn.f32 	%f2694, %f2645, %f2646, 0f3F800000;
	fma.rn.f32 	%f2695, %f2646, %f2647, 0f3F800000;
	fma.rn.f32 	%f2696, %f2647, %f2648, 0f3F800000;
	fma.rn.f32 	%f2697, %f2648, %f2649, 0f3F800000;
	fma.rn.f32 	%f2698, %f2649, %f2650, 0f3F800000;
	fma.rn.f32 	%f2699, %f2650, %f2651, 0f3F800000;
	fma.rn.f32 	%f2700, %f2651, %f2652, 0f3F800000;
	fma.rn.f32 	%f2701, %f2653, %f2654, 0f3F800000;
	fma.rn.f32 	%f2702, %f2654, %f2655, 0f3F800000;
	fma.rn.f32 	%f2703, %f2655, %f2656, 0f3F800000;
	fma.rn.f32 	%f2704, %f2656, %f2657, 0f3F800000;
	fma.rn.f32 	%f2705, %f2657, %f2658, 0f3F800000;
	fma.rn.f32 	%f2706, %f2658, %f2659, 0f3F800000;
	fma.rn.f32 	%f2707, %f2659, %f2660, 0f3F800000;
	fma.rn.f32 	%f2708, %f2660, %f2661, 0f3F800000;
	fma.rn.f32 	%f2709, %f2661, %f2662, 0f3F800000;
	fma.rn.f32 	%f2710, %f2662, %f2663, 0f3F800000;
	fma.rn.f32 	%f2711, %f2663, %f2664, 0f3F800000;
	fma.rn.f32 	%f2712, %f2664, %f2665, 0f3F800000;
	fma.rn.f32 	%f2713, %f2665, %f2666, 0f3F800000;
	fma.rn.f32 	%f2714, %f2666, %f2667, 0f3F800000;
	fma.rn.f32 	%f2715, %f2667, %f2668, 0f3F800000;
	fma.rn.f32 	%f2716, %f2668, %f2669, 0f3F800000;
	fma.rn.f32 	%f2717, %f2669, %f2670, 0f3F800000;
	fma.rn.f32 	%f2718, %f2670, %f2671, 0f3F800000;
	fma.rn.f32 	%f2719, %f2671, %f2672, 0f3F800000;
	fma.rn.f32 	%f2720, %f2672, %f2673, 0f3F800000;
	fma.rn.f32 	%f2721, %f2673, %f2674, 0f3F800000;
	fma.rn.f32 	%f2722, %f2674, %f2675, 0f3F800000;
	fma.rn.f32 	%f2723, %f2675, %f2676, 0f3F800000;
	fma.rn.f32 	%f2724, %f2676, %f2677, 0f3F800000;
	fma.rn.f32 	%f2725, %f2677, %f2678, 0f3F800000;
	fma.rn.f32 	%f2726, %f2678, %f2679, 0f3F800000;
	fma.rn.f32 	%f2727, %f2679, %f2680, 0f3F800000;
	fma.rn.f32 	%f2728, %f2680, %f2681, 0f3F800000;
	fma.rn.f32 	%f2729, %f2681, %f2682, 0f3F800000;
	fma.rn.f32 	%f2730, %f2682, %f2683, 0f3F800000;
	fma.rn.f32 	%f2731, %f2683, %f2684, 0f3F800000;
	fma.rn.f32 	%f2732, %f2684, %f2685, 0f3F800000;
	fma.rn.f32 	%f2733, %f2685, %f2686, 0f3F800000;
	fma.rn.f32 	%f2734, %f2686, %f2687, 0f3F800000;
	fma.rn.f32 	%f2735, %f2687, %f2688, 0f3F800000;
	fma.rn.f32 	%f2736, %f2688, %f2689, 0f3F800000;
	fma.rn.f32 	%f2737, %f2689, %f2690, 0f3F800000;
	fma.rn.f32 	%f2738, %f2690, %f2691, 0f3F800000;
	fma.rn.f32 	%f2739, %f2691, %f2692, 0f3F800000;
	fma.rn.f32 	%f2740, %f2692, %f2693, 0f3F800000;
	fma.rn.f32 	%f2741, %f2693, %f2694, 0f3F800000;
	fma.rn.f32 	%f2742, %f2694, %f2695, 0f3F800000;
	fma.rn.f32 	%f2743, %f2695, %f2696, 0f3F800000;
	fma.rn.f32 	%f2744, %f2696, %f2697, 0f3F800000;
	fma.rn.f32 	%f2745, %f2697, %f2698, 0f3F800000;
	fma.rn.f32 	%f2746, %f2698, %f2699, 0f3F800000;
	fma.rn.f32 	%f2747, %f2699, %f2700, 0f3F800000;
	fma.rn.f32 	%f2748, %f2701, %f2702, 0f3F800000;
	fma.rn.f32 	%f2749, %f2702, %f2703, 0f3F800000;
	fma.rn.f32 	%f2750, %f2703, %f2704, 0f3F800000;
	fma.rn.f32 	%f2751, %f2704, %f2705, 0f3F800000;
	fma.rn.f32 	%f2752, %f2705, %f2706, 0f3F800000;
	fma.rn.f32 	%f2753, %f2706, %f2707, 0f3F800000;
	fma.rn.f32 	%f2754, %f2707, %f2708, 0f3F800000;
	fma.rn.f32 	%f2755, %f2708, %f2709, 0f3F800000;
	fma.rn.f32 	%f2756, %f2709, %f2710, 0f3F800000;
	fma.rn.f32 	%f2757, %f2710, %f2711, 0f3F800000;
	fma.rn.f32 	%f2758, %f2711, %f2712, 0f3F800000;
	fma.rn.f32 	%f2759, %f2712, %f2713, 0f3F800000;
	fma.rn.f32 	%f2760, %f2713, %f2714, 0f3F800000;
	fma.rn.f32 	%f2761, %f2714, %f2715, 0f3F800000;
	fma.rn.f32 	%f2762, %f2715, %f2716, 0f3F800000;
	fma.rn.f32 	%f2763, %f2716, %f2717, 0f3F800000;
	fma.rn.f32 	%f2764, %f2717, %f2718, 0f3F800000;
	fma.rn.f32 	%f2765, %f2718, %f2719, 0f3F800000;
	fma.rn.f32 	%f2766, %f2719, %f2720, 0f3F800000;
	fma.rn.f32 	%f2767, %f2720, %f2721, 0f3F800000;
	fma.rn.f32 	%f2768, %f2721, %f2722, 0f3F800000;
	fma.rn.f32 	%f2769, %f2722, %f2723, 0f3F800000;
	fma.rn.f32 	%f2770, %f2723, %f2724, 0f3F800000;
	fma.rn.f32 	%f2771, %f2724, %f2725, 0f3F800000;
	fma.rn.f32 	%f2772, %f2725, %f2726, 0f3F800000;
	fma.rn.f32 	%f2773, %f2726, %f2727, 0f3F800000;
	fma.rn.f32 	%f2774, %f2727, %f2728, 0f3F800000;
	fma.rn.f32 	%f2775, %f2728, %f2729, 0f3F800000;
	fma.rn.f32 	%f2776, %f2729, %f2730, 0f3F800000;
	fma.rn.f32 	%f2777, %f2730, %f2731, 0f3F800000;
	fma.rn.f32 	%f2778, %f2731, %f2732, 0f3F800000;
	fma.rn.f32 	%f2779, %f2732, %f2733, 0f3F800000;
	fma.rn.f32 	%f2780, %f2733, %f2734, 0f3F800000;
	fma.rn.f32 	%f2781, %f2734, %f2735, 0f3F800000;
	fma.rn.f32 	%f2782, %f2735, %f2736, 0f3F800000;
	fma.rn.f32 	%f2783, %f2736, %f2737, 0f3F800000;
	fma.rn.f32 	%f2784, %f2737, %f2738, 0f3F800000;
	fma.rn.f32 	%f2785, %f2738, %f2739, 0f3F800000;
	fma.rn.f32 	%f2786, %f2739, %f2740, 0f3F800000;
	fma.rn.f32 	%f2787, %f2740, %f2741, 0f3F800000;
	fma.rn.f32 	%f2788, %f2741, %f2742, 0f3F800000;
	fma.rn.f32 	%f2789, %f2742, %f2743, 0f3F800000;
	fma.rn.f32 	%f2790, %f2743, %f2744, 0f3F800000;
	fma.rn.f32 	%f2791, %f2744, %f2745, 0f3F800000;
	fma.rn.f32 	%f2792, %f2745, %f2746, 0f3F800000;
	fma.rn.f32 	%f2793, %f2746, %f2747, 0f3F800000;
	fma.rn.f32 	%f2794, %f2748, %f2749, 0f3F800000;
	fma.rn.f32 	%f2795, %f2749, %f2750, 0f3F800000;
	fma.rn.f32 	%f2796, %f2750, %f2751, 0f3F800000;
	fma.rn.f32 	%f2797, %f2751, %f2752, 0f3F800000;
	fma.rn.f32 	%f2798, %f2752, %f2753, 0f3F800000;
	fma.rn.f32 	%f2799, %f2753, %f2754, 0f3F800000;
	fma.rn.f32 	%f2800, %f2754, %f2755, 0f3F800000;
	fma.rn.f32 	%f2801, %f2755, %f2756, 0f3F800000;
	fma.rn.f32 	%f2802, %f2756, %f2757, 0f3F800000;
	fma.rn.f32 	%f2803, %f2757, %f2758, 0f3F800000;
	fma.rn.f32 	%f2804, %f2758, %f2759, 0f3F800000;
	fma.rn.f32 	%f2805, %f2759, %f2760, 0f3F800000;
	fma.rn.f32 	%f2806, %f2760, %f2761, 0f3F800000;
	fma.rn.f32 	%f2807, %f2761, %f2762, 0f3F800000;
	fma.rn.f32 	%f2808, %f2762, %f2763, 0f3F800000;
	fma.rn.f32 	%f2809, %f2763, %f2764, 0f3F800000;
	fma.rn.f32 	%f2810, %f2764, %f2765, 0f3F800000;
	fma.rn.f32 	%f2811, %f2765, %f2766, 0f3F800000;
	fma.rn.f32 	%f2812, %f2766, %f2767, 0f3F800000;
	fma.rn.f32 	%f2813, %f2767, %f2768, 0f3F800000;
	fma.rn.f32 	%f2814, %f2768, %f2769, 0f3F800000;
	fma.rn.f32 	%f2815, %f2769, %f2770, 0f3F800000;
	fma.rn.f32 	%f2816, %f2770, %f2771, 0f3F800000;
	fma.rn.f32 	%f2817, %f2771, %f2772, 0f3F800000;
	fma.rn.f32 	%f2818, %f2772, %f2773, 0f3F800000;
	fma.rn.f32 	%f2819, %f2773, %f2774, 0f3F800000;
	fma.rn.f32 	%f2820, %f2774, %f2775, 0f3F800000;
	fma.rn.f32 	%f2821, %f2775, %f2776, 0f3F800000;
	fma.rn.f32 	%f2822, %f2776, %f2777, 0f3F800000;
	fma.rn.f32 	%f2823, %f2777, %f2778, 0f3F800000;
	fma.rn.f32 	%f2824, %f2778, %f2779, 0f3F800000;
	fma.rn.f32 	%f2825, %f2779, %f2780, 0f3F800000;
	fma.rn.f32 	%f2826, %f2780, %f2781, 0f3F800000;
	fma.rn.f32 	%f2827, %f2781, %f2782, 0f3F800000;
	fma.rn.f32 	%f2828, %f2782, %f2783, 0f3F800000;
	fma.rn.f32 	%f2829, %f2783, %f2784, 0f3F800000;
	fma.rn.f32 	%f2830, %f2784, %f2785, 0f3F800000;
	fma.rn.f32 	%f2831, %f2785, %f2786, 0f3F800000;
	fma.rn.f32 	%f2832, %f2786, %f2787, 0f3F800000;
	fma.rn.f32 	%f2833, %f2787, %f2788, 0f3F800000;
	fma.rn.f32 	%f2834, %f2788, %f2789, 0f3F800000;
	fma.rn.f32 	%f2835, %f2789, %f2790, 0f3F800000;
	fma.rn.f32 	%f2836, %f2790, %f2791, 0f3F800000;
	fma.rn.f32 	%f2837, %f2791, %f2792, 0f3F800000;
	fma.rn.f32 	%f2838, %f2792, %f2793, 0f3F800000;
	fma.rn.f32 	%f2839, %f2794, %f2795, 0f3F800000;
	fma.rn.f32 	%f2840, %f2795, %f2796, 0f3F800000;
	fma.rn.f32 	%f2841, %f2796, %f2797, 0f3F800000;
	fma.rn.f32 	%f2842, %f2797, %f2798, 0f3F800000;
	fma.rn.f32 	%f2843, %f2798, %f2799, 0f3F800000;
	fma.rn.f32 	%f2844, %f2799, %f2800, 0f3F800000;
	fma.rn.f32 	%f2845, %f2800, %f2801, 0f3F800000;
	fma.rn.f32 	%f2846, %f2801, %f2802, 0f3F800000;
	fma.rn.f32 	%f2847, %f2802, %f2803, 0f3F800000;
	fma.rn.f32 	%f2848, %f2803, %f2804, 0f3F800000;
	fma.rn.f32 	%f2849, %f2804, %f2805, 0f3F800000;
	fma.rn.f32 	%f2850, %f2805, %f2806, 0f3F800000;
	fma.rn.f32 	%f2851, %f2806, %f2807, 0f3F800000;
	fma.rn.f32 	%f2852, %f2807, %f2808, 0f3F800000;
	fma.rn.f32 	%f2853, %f2808, %f2809, 0f3F800000;
	fma.rn.f32 	%f2854, %f2809, %f2810, 0f3F800000;
	fma.rn.f32 	%f2855, %f2810, %f2811, 0f3F800000;
	fma.rn.f32 	%f2856, %f2811, %f2812, 0f3F800000;
	fma.rn.f32 	%f2857, %f2812, %f2813, 0f3F800000;
	fma.rn.f32 	%f2858, %f2813, %f2814, 0f3F800000;
	fma.rn.f32 	%f2859, %f2814, %f2815, 0f3F800000;
	fma.rn.f32 	%f2860, %f2815, %f2816, 0f3F800000;
	fma.rn.f32 	%f2861, %f2816, %f2817, 0f3F800000;
	fma.rn.f32 	%f2862, %f2817, %f2818, 0f3F800000;
	fma.rn.f32 	%f2863, %f2818, %f2819, 0f3F800000;
	fma.rn.f32 	%f2864, %f2819, %f2820, 0f3F800000;
	fma.rn.f32 	%f2865, %f2820, %f2821, 0f3F800000;
	fma.rn.f32 	%f2866, %f2821, %f2822, 0f3F800000;
	fma.rn.f32 	%f2867, %f2822, %f2823, 0f3F800000;
	fma.rn.f32 	%f2868, %f2823, %f2824, 0f3F800000;
	fma.rn.f32 	%f2869, %f2824, %f2825, 0f3F800000;
	fma.rn.f32 	%f2870, %f2825, %f2826, 0f3F800000;
	fma.rn.f32 	%f2871, %f2826, %f2827, 0f3F800000;
	fma.rn.f32 	%f2872, %f2827, %f2828, 0f3F800000;
	fma.rn.f32 	%f2873, %f2828, %f2829, 0f3F800000;
	fma.rn.f32 	%f2874, %f2829, %f2830, 0f3F800000;
	fma.rn.f32 	%f2875, %f2830, %f2831, 0f3F800000;
	fma.rn.f32 	%f2876, %f2831, %f2832, 0f3F800000;
	fma.rn.f32 	%f2877, %f2832, %f2833, 0f3F800000;
	fma.rn.f32 	%f2878, %f2833, %f2834, 0f3F800000;
	fma.rn.f32 	%f2879, %f2834, %f2835, 0f3F800000;
	fma.rn.f32 	%f2880, %f2835, %f2836, 0f3F800000;
	fma.rn.f32 	%f2881, %f2836, %f2837, 0f3F800000;
	fma.rn.f32 	%f2882, %f2837, %f2838, 0f3F800000;
	fma.rn.f32 	%f2883, %f2839, %f2840, 0f3F800000;
	fma.rn.f32 	%f2884, %f2840, %f2841, 0f3F800000;
	fma.rn.f32 	%f2885, %f2841, %f2842, 0f3F800000;
	fma.rn.f32 	%f2886, %f2842, %f2843, 0f3F800000;
	fma.rn.f32 	%f2887, %f2843, %f2844, 0f3F800000;
	fma.rn.f32 	%f2888, %f2844, %f2845, 0f3F800000;
	fma.rn.f32 	%f2889, %f2845, %f2846, 0f3F800000;
	fma.rn.f32 	%f2890, %f2846, %f2847, 0f3F800000;
	fma.rn.f32 	%f2891, %f2847, %f2848, 0f3F800000;
	fma.rn.f32 	%f2892, %f2848, %f2849, 0f3F800000;
	fma.rn.f32 	%f2893, %f2849, %f2850, 0f3F800000;
	fma.rn.f32 	%f2894, %f2850, %f2851, 0f3F800000;
	fma.rn.f32 	%f2895, %f2851, %f2852, 0f3F800000;
	fma.rn.f32 	%f2896, %f2852, %f2853, 0f3F800000;
	fma.rn.f32 	%f2897, %f2853, %f2854, 0f3F800000;
	fma.rn.f32 	%f2898, %f2854, %f2855, 0f3F800000;
	fma.rn.f32 	%f2899, %f2855, %f2856, 0f3F800000;
	fma.rn.f32 	%f2900, %f2856, %f2857, 0f3F800000;
	fma.rn.f32 	%f2901, %f2857, %f2858, 0f3F800000;
	fma.rn.f32 	%f2902, %f2858, %f2859, 0f3F800000;
	fma.rn.f32 	%f2903, %f2859, %f2860, 0f3F800000;
	fma.rn.f32 	%f2904, %f2860, %f2861, 0f3F800000;
	fma.rn.f32 	%f2905, %f2861, %f2862, 0f3F800000;
	fma.rn.f32 	%f2906, %f2862, %f2863, 0f3F800000;
	fma.rn.f32 	%f2907, %f2863, %f2864, 0f3F800000;
	fma.rn.f32 	%f2908, %f2864, %f2865, 0f3F800000;
	fma.rn.f32 	%f2909, %f2865, %f2866, 0f3F800000;
	fma.rn.f32 	%f2910, %f2866, %f2867, 0f3F800000;
	fma.rn.f32 	%f2911, %f2867, %f2868, 0f3F800000;
	fma.rn.f32 	%f2912, %f2868, %f2869, 0f3F800000;
	fma.rn.f32 	%f2913, %f2869, %f2870, 0f3F800000;
	fma.rn.f32 	%f2914, %f2870, %f2871, 0f3F800000;
	fma.rn.f32 	%f2915, %f2871, %f2872, 0f3F800000;
	fma.rn.f32 	%f2916, %f2872, %f2873, 0f3F800000;
	fma.rn.f32 	%f2917, %f2873, %f2874, 0f3F800000;
	fma.rn.f32 	%f2918, %f2874, %f2875, 0f3F800000;
	fma.rn.f32 	%f2919, %f2875, %f2876, 0f3F800000;
	fma.rn.f32 	%f2920, %f2876, %f2877, 0f3F800000;
	fma.rn.f32 	%f2921, %f2877, %f2878, 0f3F800000;
	fma.rn.f32 	%f2922, %f2878, %f2879, 0f3F800000;
	fma.rn.f32 	%f2923, %f2879, %f2880, 0f3F800000;
	fma.rn.f32 	%f2924, %f2880, %f2881, 0f3F800000;
	fma.rn.f32 	%f2925, %f2881, %f2882, 0f3F800000;
	fma.rn.f32 	%f2926, %f2883, %f2884, 0f3F800000;
	fma.rn.f32 	%f2927, %f2884, %f2885, 0f3F800000;
	fma.rn.f32 	%f2928, %f2885, %f2886, 0f3F800000;
	fma.rn.f32 	%f2929, %f2886, %f2887, 0f3F800000;
	fma.rn.f32 	%f2930, %f2887, %f2888, 0f3F800000;
	fma.rn.f32 	%f2931, %f2888, %f2889, 0f3F800000;
	fma.rn.f32 	%f2932, %f2889, %f2890, 0f3F800000;
	fma.rn.f32 	%f2933, %f2890, %f2891, 0f3F800000;
	fma.rn.f32 	%f2934, %f2891, %f2892, 0f3F800000;
	fma.rn.f32 	%f2935, %f2892, %f2893, 0f3F800000;
	fma.rn.f32 	%f2936, %f2893, %f2894, 0f3F800000;
	fma.rn.f32 	%f2937, %f2894, %f2895, 0f3F800000;
	fma.rn.f32 	%f2938, %f2895, %f2896, 0f3F800000;
	fma.rn.f32 	%f2939, %f2896, %f2897, 0f3F800000;
	fma.rn.f32 	%f2940, %f2897, %f2898, 0f3F800000;
	fma.rn.f32 	%f2941, %f2898, %f2899, 0f3F800000;
	fma.rn.f32 	%f2942, %f2899, %f2900, 0f3F800000;
	fma.rn.f32 	%f2943, %f2900, %f2901, 0f3F800000;
	fma.rn.f32 	%f2944, %f2901, %f2902, 0f3F800000;
	fma.rn.f32 	%f2945, %f2902, %f2903, 0f3F800000;
	fma.rn.f32 	%f2946, %f2903, %f2904, 0f3F800000;
	fma.rn.f32 	%f2947, %f2904, %f2905, 0f3F800000;
	fma.rn.f32 	%f2948, %f2905, %f2906, 0f3F800000;
	fma.rn.f32 	%f2949, %f2906, %f2907, 0f3F800000;
	fma.rn.f32 	%f2950, %f2907, %f2908, 0f3F800000;
	fma.rn.f32 	%f2951, %f2908, %f2909, 0f3F800000;
	fma.rn.f32 	%f2952, %f2909, %f2910, 0f3F800000;
	fma.rn.f32 	%f2953, %f2910, %f2911, 0f3F800000;
	fma.rn.f32 	%f2954, %f2911, %f2912, 0f3F800000;
	fma.rn.f32 	%f2955, %f2912, %f2913, 0f3F800000;
	fma.rn.f32 	%f2956, %f2913, %f2914, 0f3F800000;
	fma.rn.f32 	%f2957, %f2914, %f2915, 0f3F800000;
	fma.rn.f32 	%f2958, %f2915, %f2916, 0f3F800000;
	fma.rn.f32 	%f2959, %f2916, %f2917, 0f3F800000;
	fma.rn.f32 	%f2960, %f2917, %f2918, 0f3F800000;
	fma.rn.f32 	%f2961, %f2918, %f2919, 0f3F800000;
	fma.rn.f32 	%f2962, %f2919, %f2920, 0f3F800000;
	fma.rn.f32 	%f2963, %f2920, %f2921, 0f3F800000;
	fma.rn.f32 	%f2964, %f2921, %f2922, 0f3F800000;
	fma.rn.f32 	%f2965, %f2922, %f2923, 0f3F800000;
	fma.rn.f32 	%f2966, %f2923, %f2924, 0f3F800000;
	fma.rn.f32 	%f2967, %f2924, %f2925, 0f3F800000;
	fma.rn.f32 	%f2968, %f2926, %f2927, 0f3F800000;
	fma.rn.f32 	%f2969, %f2927, %f2928, 0f3F800000;
	fma.rn.f32 	%f2970, %f2928, %f2929, 0f3F800000;
	fma.rn.f32 	%f2971, %f2929, %f2930, 0f3F800000;
	fma.rn.f32 	%f2972, %f2930, %f2931, 0f3F800000;
	fma.rn.f32 	%f2973, %f2931, %f2932, 0f3F800000;
	fma.rn.f32 	%f2974, %f2932, %f2933, 0f3F800000;
	fma.rn.f32 	%f2975, %f2933, %f2934, 0f3F800000;
	fma.rn.f32 	%f2976, %f2934, %f2935, 0f3F800000;
	fma.rn.f32 	%f2977, %f2935, %f2936, 0f3F800000;
	fma.rn.f32 	%f2978, %f2936, %f2937, 0f3F800000;
	fma.rn.f32 	%f2979, %f2937, %f2938, 0f3F800000;
	fma.rn.f32 	%f2980, %f2938, %f2939, 0f3F800000;
	fma.rn.f32 	%f2981, %f2939, %f2940, 0f3F800000;
	fma.rn.f32 	%f2982, %f2940, %f2941, 0f3F800000;
	fma.rn.f32 	%f2983, %f2941, %f2942, 0f3F800000;
	fma.rn.f32 	%f2984, %f2942, %f2943, 0f3F800000;
	fma.rn.f32 	%f2985, %f2943, %f2944, 0f3F800000;
	fma.rn.f32 	%f2986, %f2944, %f2945, 0f3F800000;
	fma.rn.f32 	%f2987, %f2945, %f2946, 0f3F800000;
	fma.rn.f32 	%f2988, %f2946, %f2947, 0f3F800000;
	fma.rn.f32 	%f2989, %f2947, %f2948, 0f3F800000;
	fma.rn.f32 	%f2990, %f2948, %f2949, 0f3F800000;
	fma.rn.f32 	%f2991, %f2949, %f2950, 0f3F800000;
	fma.rn.f32 	%f2992, %f2950, %f2951, 0f3F800000;
	fma.rn.f32 	%f2993, %f2951, %f2952, 0f3F800000;
	fma.rn.f32 	%f2994, %f2952, %f2953, 0f3F800000;
	fma.rn.f32 	%f2995, %f2953, %f2954, 0f3F800000;
	fma.rn.f32 	%f2996, %f2954, %f2955, 0f3F800000;
	fma.rn.f32 	%f2997, %f2955, %f2956, 0f3F800000;
	fma.rn.f32 	%f2998, %f2956, %f2957, 0f3F800000;
	fma.rn.f32 	%f2999, %f2957, %f2958, 0f3F800000;
	fma.rn.f32 	%f3000, %f2958, %f2959, 0f3F800000;
	fma.rn.f32 	%f3001, %f2959, %f2960, 0f3F800000;
	fma.rn.f32 	%f3002, %f2960, %f2961, 0f3F800000;
	fma.rn.f32 	%f3003, %f2961, %f2962, 0f3F800000;
	fma.rn.f32 	%f3004, %f2962, %f2963, 0f3F800000;
	fma.rn.f32 	%f3005, %f2963, %f2964, 0f3F800000;
	fma.rn.f32 	%f3006, %f2964, %f2965, 0f3F800000;
	fma.rn.f32 	%f3007, %f2965, %f2966, 0f3F800000;
	fma.rn.f32 	%f3008, %f2966, %f2967, 0f3F800000;
	fma.rn.f32 	%f3009, %f2968, %f2969, 0f3F800000;
	fma.rn.f32 	%f3010, %f2969, %f2970, 0f3F800000;
	fma.rn.f32 	%f3011, %f2970, %f2971, 0f3F800000;
	fma.rn.f32 	%f3012, %f2971, %f2972, 0f3F800000;
	fma.rn.f32 	%f3013, %f2972, %f2973, 0f3F800000;
	fma.rn.f32 	%f3014, %f2973, %f2974, 0f3F800000;
	fma.rn.f32 	%f3015, %f2974, %f2975, 0f3F800000;
	fma.rn.f32 	%f3016, %f2975, %f2976, 0f3F800000;
	fma.rn.f32 	%f3017, %f2976, %f2977, 0f3F800000;
	fma.rn.f32 	%f3018, %f2977, %f2978, 0f3F800000;
	fma.rn.f32 	%f3019, %f2978, %f2979, 0f3F800000;
	fma.rn.f32 	%f3020, %f2979, %f2980, 0f3F800000;
	fma.rn.f32 	%f3021, %f2980, %f2981, 0f3F800000;
	fma.rn.f32 	%f3022, %f2981, %f2982, 0f3F800000;
	fma.rn.f32 	%f3023, %f2982, %f2983, 0f3F800000;
	fma.rn.f32 	%f3024, %f2983, %f2984, 0f3F800000;
	fma.rn.f32 	%f3025, %f2984, %f2985, 0f3F800000;
	fma.rn.f32 	%f3026, %f2985, %f2986, 0f3F800000;
	fma.rn.f32 	%f3027, %f2986, %f2987, 0f3F800000;
	fma.rn.f32 	%f3028, %f2987, %f2988, 0f3F800000;
	fma.rn.f32 	%f3029, %f2988, %f2989, 0f3F800000;
	fma.rn.f32 	%f3030, %f2989, %f2990, 0f3F800000;
	fma.rn.f32 	%f3031, %f2990, %f2991, 0f3F800000;
	fma.rn.f32 	%f3032, %f2991, %f2992, 0f3F800000;
	fma.rn.f32 	%f3033, %f2992, %f2993, 0f3F800000;
	fma.rn.f32 	%f3034, %f2993, %f2994, 0f3F800000;
	fma.rn.f32 	%f3035, %f2994, %f2995, 0f3F800000;
	fma.rn.f32 	%f3036, %f2995, %f2996, 0f3F800000;
	fma.rn.f32 	%f3037, %f2996, %f2997, 0f3F800000;
	fma.rn.f32 	%f3038, %f2997, %f2998, 0f3F800000;
	fma.rn.f32 	%f3039, %f2998, %f2999, 0f3F800000;
	fma.rn.f32 	%f3040, %f2999, %f3000, 0f3F800000;
	fma.rn.f32 	%f3041, %f3000, %f3001, 0f3F800000;
	fma.rn.f32 	%f3042, %f3001, %f3002, 0f3F800000;
	fma.rn.f32 	%f3043, %f3002, %f3003, 0f3F800000;
	fma.rn.f32 	%f3044, %f3003, %f3004, 0f3F800000;
	fma.rn.f32 	%f3045, %f3004, %f3005, 0f3F800000;
	fma.rn.f32 	%f3046, %f3005, %f3006, 0f3F800000;
	fma.rn.f32 	%f3047, %f3006, %f3007, 0f3F800000;
	fma.rn.f32 	%f3048, %f3007, %f3008, 0f3F800000;
	fma.rn.f32 	%f3049, %f3009, %f3010, 0f3F800000;
	fma.rn.f32 	%f3050, %f3010, %f3011, 0f3F800000;
	fma.rn.f32 	%f3051, %f3011, %f3012, 0f3F800000;
	fma.rn.f32 	%f3052, %f3012, %f3013, 0f3F800000;
	fma.rn.f32 	%f3053, %f3013, %f3014, 0f3F800000;
	fma.rn.f32 	%f3054, %f3014, %f3015, 0f3F800000;
	fma.rn.f32 	%f3055, %f3015, %f3016, 0f3F800000;
	fma.rn.f32 	%f3056, %f3016, %f3017, 0f3F800000;
	fma.rn.f32 	%f3057, %f3017, %f3018, 0f3F800000;
	fma.rn.f32 	%f3058, %f3018, %f3019, 0f3F800000;
	fma.rn.f32 	%f3059, %f3019, %f3020, 0f3F800000;
	fma.rn.f32 	%f3060, %f3020, %f3021, 0f3F800000;
	fma.rn.f32 	%f3061, %f3021, %f3022, 0f3F800000;
	fma.rn.f32 	%f3062, %f3022, %f3023, 0f3F800000;
	fma.rn.f32 	%f3063, %f3023, %f3024, 0f3F800000;
	fma.rn.f32 	%f3064, %f3024, %f3025, 0f3F800000;
	fma.rn.f32 	%f3065, %f3025, %f3026, 0f3F800000;
	fma.rn.f32 	%f3066, %f3026, %f3027, 0f3F800000;
	fma.rn.f32 	%f3067, %f3027, %f3028, 0f3F800000;
	fma.rn.f32 	%f3068, %f3028, %f3029, 0f3F800000;
	fma.rn.f32 	%f3069, %f3029, %f3030, 0f3F800000;
	fma.rn.f32 	%f3070, %f3030, %f3031, 0f3F800000;
	fma.rn.f32 	%f3071, %f3031, %f3032, 0f3F800000;
	fma.rn.f32 	%f3072, %f3032, %f3033, 0f3F800000;
	fma.rn.f32 	%f3073, %f3033, %f3034, 0f3F800000;
	fma.rn.f32 	%f3074, %f3034, %f3035, 0f3F800000;
	fma.rn.f32 	%f3075, %f3035, %f3036, 0f3F800000;
	fma.rn.f32 	%f3076, %f3036, %f3037, 0f3F800000;
	fma.rn.f32 	%f3077, %f3037, %f3038, 0f3F800000;
	fma.rn.f32 	%f3078, %f3038, %f3039, 0f3F800000;
	fma.rn.f32 	%f3079, %f3039, %f3040, 0f3F800000;
	fma.rn.f32 	%f3080, %f3040, %f3041, 0f3F800000;
	fma.rn.f32 	%f3081, %f3041, %f3042, 0f3F800000;
	fma.rn.f32 	%f3082, %f3042, %f3043, 0f3F800000;
	fma.rn.f32 	%f3083, %f3043, %f3044, 0f3F800000;
	fma.rn.f32 	%f3084, %f3044, %f3045, 0f3F800000;
	fma.rn.f32 	%f3085, %f3045, %f3046, 0f3F800000;
	fma.rn.f32 	%f3086, %f3046, %f3047, 0f3F800000;
	fma.rn.f32 	%f3087, %f3047, %f3048, 0f3F800000;
	fma.rn.f32 	%f3088, %f3049, %f3050, 0f3F800000;
	fma.rn.f32 	%f3089, %f3050, %f3051, 0f3F800000;
	fma.rn.f32 	%f3090, %f3051, %f3052, 0f3F800000;
	fma.rn.f32 	%f3091, %f3052, %f3053, 0f3F800000;
	fma.rn.f32 	%f3092, %f3053, %f3054, 0f3F800000;
	fma.rn.f32 	%f3093, %f3054, %f3055, 0f3F800000;
	fma.rn.f32 	%f3094, %f3055, %f3056, 0f3F800000;
	fma.rn.f32 	%f3095, %f3056, %f3057, 0f3F800000;
	fma.rn.f32 	%f3096, %f3057, %f3058, 0f3F800000;
	fma.rn.f32 	%f3097, %f3058, %f3059, 0f3F800000;
	fma.rn.f32 	%f3098, %f3059, %f3060, 0f3F800000;
	fma.rn.f32 	%f3099, %f3060, %f3061, 0f3F800000;
	fma.rn.f32 	%f3100, %f3061, %f3062, 0f3F800000;
	fma.rn.f32 	%f3101, %f3062, %f3063, 0f3F800000;
	fma.rn.f32 	%f3102, %f3063, %f3064, 0f3F800000;
	fma.rn.f32 	%f3103, %f3064, %f3065, 0f3F800000;
	fma.rn.f32 	%f3104, %f3065, %f3066, 0f3F800000;
	fma.rn.f32 	%f3105, %f3066, %f3067, 0f3F800000;
	fma.rn.f32 	%f3106, %f3067, %f3068, 0f3F800000;
	fma.rn.f32 	%f3107, %f3068, %f3069, 0f3F800000;
	fma.rn.f32 	%f3108, %f3069, %f3070, 0f3F800000;
	fma.rn.f32 	%f3109, %f3070, %f3071, 0f3F800000;
	fma.rn.f32 	%f3110, %f3071, %f3072, 0f3F800000;
	fma.rn.f32 	%f3111, %f3072, %f3073, 0f3F800000;
	fma.rn.f32 	%f3112, %f3073, %f3074, 0f3F800000;
	fma.rn.f32 	%f3113, %f3074, %f3075, 0f3F800000;
	fma.rn.f32 	%f3114, %f3075, %f3076, 0f3F800000;
	fma.rn.f32 	%f3115, %f3076, %f3077, 0f3F800000;
	fma.rn.f32 	%f3116, %f3077, %f3078, 0f3F800000;
	fma.rn.f32 	%f3117, %f3078, %f3079, 0f3F800000;
	fma.rn.f32 	%f3118, %f3079, %f3080, 0f3F800000;
	fma.rn.f32 	%f3119, %f3080, %f3081, 0f3F800000;
	fma.rn.f32 	%f3120, %f3081, %f3082, 0f3F800000;
	fma.rn.f32 	%f3121, %f3082, %f3083, 0f3F800000;
	fma.rn.f32 	%f3122, %f3083, %f3084, 0f3F800000;
	fma.rn.f32 	%f3123, %f3084, %f3085, 0f3F800000;
	fma.rn.f32 	%f3124, %f3085, %f3086, 0f3F800000;
	fma.rn.f32 	%f3125, %f3086, %f3087, 0f3F800000;
	fma.rn.f32 	%f3126, %f3088, %f3089, 0f3F800000;
	fma.rn.f32 	%f3127, %f3089, %f3090, 0f3F800000;
	fma.rn.f32 	%f3128, %f3090, %f3091, 0f3F800000;
	fma.rn.f32 	%f3129, %f3091, %f3092, 0f3F800000;
	fma.rn.f32 	%f3130, %f3092, %f3093, 0f3F800000;
	fma.rn.f32 	%f3131, %f3093, %f3094, 0f3F800000;
	fma.rn.f32 	%f3132, %f3094, %f3095, 0f3F800000;
	fma.rn.f32 	%f3133, %f3095, %f3096, 0f3F800000;
	fma.rn.f32 	%f3134, %f3096, %f3097, 0f3F800000;
	fma.rn.f32 	%f3135, %f3097, %f3098, 0f3F800000;
	fma.rn.f32 	%f3136, %f3098, %f3099, 0f3F800000;
	fma.rn.f32 	%f3137, %f3099, %f3100, 0f3F800000;
	fma.rn.f32 	%f3138, %f3100, %f3101, 0f3F800000;
	fma.rn.f32 	%f3139, %f3101, %f3102, 0f3F800000;
	fma.rn.f32 	%f3140, %f3102, %f3103, 0f3F800000;
	fma.rn.f32 	%f3141, %f3103, %f3104, 0f3F800000;
	fma.rn.f32 	%f3142, %f3104, %f3105, 0f3F800000;
	fma.rn.f32 	%f3143, %f3105, %f3106, 0f3F800000;
	fma.rn.f32 	%f3144, %f3106, %f3107, 0f3F800000;
	fma.rn.f32 	%f3145, %f3107, %f3108, 0f3F800000;
	fma.rn.f32 	%f3146, %f3108, %f3109, 0f3F800000;
	fma.rn.f32 	%f3147, %f3109, %f3110, 0f3F800000;
	fma.rn.f32 	%f3148, %f3110, %f3111, 0f3F800000;
	fma.rn.f32 	%f3149, %f3111, %f3112, 0f3F800000;
	fma.rn.f32 	%f3150, %f3112, %f3113, 0f3F800000;
	fma.rn.f32 	%f3151, %f3113, %f3114, 0f3F800000;
	fma.rn.f32 	%f3152, %f3114, %f3115, 0f3F800000;
	fma.rn.f32 	%f3153, %f3115, %f3116, 0f3F800000;
	fma.rn.f32 	%f3154, %f3116, %f3117, 0f3F800000;
	fma.rn.f32 	%f3155, %f3117, %f3118, 0f3F800000;
	fma.rn.f32 	%f3156, %f3118, %f3119, 0f3F800000;
	fma.rn.f32 	%f3157, %f3119, %f3120, 0f3F800000;
	fma.rn.f32 	%f3158, %f3120, %f3121, 0f3F800000;
	fma.rn.f32 	%f3159, %f3121, %f3122, 0f3F800000;
	fma.rn.f32 	%f3160, %f3122, %f3123, 0f3F800000;
	fma.rn.f32 	%f3161, %f3123, %f3124, 0f3F800000;
	fma.rn.f32 	%f3162, %f3124, %f3125, 0f3F800000;
	fma.rn.f32 	%f3163, %f3126, %f3127, 0f3F800000;
	fma.rn.f32 	%f3164, %f3127, %f3128, 0f3F800000;
	fma.rn.f32 	%f3165, %f3128, %f3129, 0f3F800000;
	fma.rn.f32 	%f3166, %f3129, %f3130, 0f3F800000;
	fma.rn.f32 	%f3167, %f3130, %f3131, 0f3F800000;
	fma.rn.f32 	%f3168, %f3131, %f3132, 0f3F800000;
	fma.rn.f32 	%f3169, %f3132, %f3133, 0f3F800000;
	fma.rn.f32 	%f3170, %f3133, %f3134, 0f3F800000;
	fma.rn.f32 	%f3171, %f3134, %f3135, 0f3F800000;
	fma.rn.f32 	%f3172, %f3135, %f3136, 0f3F800000;
	fma.rn.f32 	%f3173, %f3136, %f3137, 0f3F800000;
	fma.rn.f32 	%f3174, %f3137, %f3138, 0f3F800000;
	fma.rn.f32 	%f3175, %f3138, %f3139, 0f3F800000;
	fma.rn.f32 	%f3176, %f3139, %f3140, 0f3F800000;
	fma.rn.f32 	%f3177, %f3140, %f3141, 0f3F800000;
	fma.rn.f32 	%f3178, %f3141, %f3142, 0f3F800000;
	fma.rn.f32 	%f3179, %f3142, %f3143, 0f3F800000;
	fma.rn.f32 	%f3180, %f3143, %f3144, 0f3F800000;
	fma.rn.f32 	%f3181, %f3144, %f3145, 0f3F800000;
	fma.rn.f32 	%f3182, %f3145, %f3146, 0f3F800000;
	fma.rn.f32 	%f3183, %f3146, %f3147, 0f3F800000;
	fma.rn.f32 	%f3184, %f3147, %f3148, 0f3F800000;
	fma.rn.f32 	%f3185, %f3148, %f3149, 0f3F800000;
	fma.rn.f32 	%f3186, %f3149, %f3150, 0f3F800000;
	fma.rn.f32 	%f3187, %f3150, %f3151, 0f3F800000;
	fma.rn.f32 	%f3188, %f3151, %f3152, 0f3F800000;
	fma.rn.f32 	%f3189, %f3152, %f3153, 0f3F800000;
	fma.rn.f32 	%f3190, %f3153, %f3154, 0f3F800000;
	fma.rn.f32 	%f3191, %f3154, %f3155, 0f3F800000;
	fma.rn.f32 	%f3192, %f3155, %f3156, 0f3F800000;
	fma.rn.f32 	%f3193, %f3156, %f3157, 0f3F800000;
	fma.rn.f32 	%f3194, %f3157, %f3158, 0f3F800000;
	fma.rn.f32 	%f3195, %f3158, %f3159, 0f3F800000;
	fma.rn.f32 	%f3196, %f3159, %f3160, 0f3F800000;
	fma.rn.f32 	%f3197, %f3160, %f3161, 0f3F800000;
	fma.rn.f32 	%f3198, %f3161, %f3162, 0f3F800000;
	fma.rn.f32 	%f3199, %f3163, %f3164, 0f3F800000;
	fma.rn.f32 	%f3200, %f3164, %f3165, 0f3F800000;
	fma.rn.f32 	%f3201, %f3165, %f3166, 0f3F800000;
	fma.rn.f32 	%f3202, %f3166, %f3167, 0f3F800000;
	fma.rn.f32 	%f3203, %f3167, %f3168, 0f3F800000;
	fma.rn.f32 	%f3204, %f3168, %f3169, 0f3F800000;
	fma.rn.f32 	%f3205, %f3169, %f3170, 0f3F800000;
	fma.rn.f32 	%f3206, %f3170, %f3171, 0f3F800000;
	fma.rn.f32 	%f3207, %f3171, %f3172, 0f3F800000;
	fma.rn.f32 	%f3208, %f3172, %f3173, 0f3F800000;
	fma.rn.f32 	%f3209, %f3173, %f3174, 0f3F800000;
	fma.rn.f32 	%f3210, %f3174, %f3175, 0f3F800000;
	fma.rn.f32 	%f3211, %f3175, %f3176, 0f3F800000;
	fma.rn.f32 	%f3212, %f3176, %f3177, 0f3F800000;
	fma.rn.f32 	%f3213, %f3177, %f3178, 0f3F800000;
	fma.rn.f32 	%f3214, %f3178, %f3179, 0f3F800000;
	fma.rn.f32 	%f3215, %f3179, %f3180, 0f3F800000;
	fma.rn.f32 	%f3216, %f3180, %f3181, 0f3F800000;
	fma.rn.f32 	%f3217, %f3181, %f3182, 0f3F800000;
	fma.rn.f32 	%f3218, %f3182, %f3183, 0f3F800000;
	fma.rn.f32 	%f3219, %f3183, %f3184, 0f3F800000;
	fma.rn.f32 	%f3220, %f3184, %f3185, 0f3F800000;
	fma.rn.f32 	%f3221, %f3185, %f3186, 0f3F800000;
	fma.rn.f32 	%f3222, %f3186, %f3187, 0f3F800000;
	fma.rn.f32 	%f3223, %f3187, %f3188, 0f3F800000;
	fma.rn.f32 	%f3224, %f3188, %f3189, 0f3F800000;
	fma.rn.f32 	%f3225, %f3189, %f3190, 0f3F800000;
	fma.rn.f32 	%f3226, %f3190, %f3191, 0f3F800000;
	fma.rn.f32 	%f3227, %f3191, %f3192, 0f3F800000;
	fma.rn.f32 	%f3228, %f3192, %f3193, 0f3F800000;
	fma.rn.f32 	%f3229, %f3193, %f3194, 0f3F800000;
	fma.rn.f32 	%f3230, %f3194, %f3195, 0f3F800000;
	fma.rn.f32 	%f3231, %f3195, %f3196, 0f3F800000;
	fma.rn.f32 	%f3232, %f3196, %f3197, 0f3F800000;
	fma.rn.f32 	%f3233, %f3197, %f3198, 0f3F800000;
	fma.rn.f32 	%f3234, %f3199, %f3200, 0f3F800000;
	fma.rn.f32 	%f3235, %f3200, %f3201, 0f3F800000;
	fma.rn.f32 	%f3236, %f3201, %f3202, 0f3F800000;
	fma.rn.f32 	%f3237, %f3202, %f3203, 0f3F800000;
	fma.rn.f32 	%f3238, %f3203, %f3204, 0f3F800000;
	fma.rn.f32 	%f3239, %f3204, %f3205, 0f3F800000;
	fma.rn.f32 	%f3240, %f3205, %f3206, 0f3F800000;
	fma.rn.f32 	%f3241, %f3206, %f3207, 0f3F800000;
	fma.rn.f32 	%f3242, %f3207, %f3208, 0f3F800000;
	fma.rn.f32 	%f3243, %f3208, %f3209, 0f3F800000;
	fma.rn.f32 	%f3244, %f3209, %f3210, 0f3F800000;
	fma.rn.f32 	%f3245, %f3210, %f3211, 0f3F800000;
	fma.rn.f32 	%f3246, %f3211, %f3212, 0f3F800000;
	fma.rn.f32 	%f3247, %f3212, %f3213, 0f3F800000;
	fma.rn.f32 	%f3248, %f3213, %f3214, 0f3F800000;
	fma.rn.f32 	%f3249, %f3214, %f3215, 0f3F800000;
	fma.rn.f32 	%f3250, %f3215, %f3216, 0f3F800000;
	fma.rn.f32 	%f3251, %f3216, %f3217, 0f3F800000;
	fma.rn.f32 	%f3252, %f3217, %f3218, 0f3F800000;
	fma.rn.f32 	%f3253, %f3218, %f3219, 0f3F800000;
	fma.rn.f32 	%f3254, %f3219, %f3220, 0f3F800000;
	fma.rn.f32 	%f3255, %f3220, %f3221, 0f3F800000;
	fma.rn.f32 	%f3256, %f3221, %f3222, 0f3F800000;
	fma.rn.f32 	%f3257, %f3222, %f3223, 0f3F800000;
	fma.rn.f32 	%f3258, %f3223, %f3224, 0f3F800000;
	fma.rn.f32 	%f3259, %f3224, %f3225, 0f3F800000;
	fma.rn.f32 	%f3260, %f3225, %f3226, 0f3F800000;
	fma.rn.f32 	%f3261, %f3226, %f3227, 0f3F800000;
	fma.rn.f32 	%f3262, %f3227, %f3228, 0f3F800000;
	fma.rn.f32 	%f3263, %f3228, %f3229, 0f3F800000;
	fma.rn.f32 	%f3264, %f3229, %f3230, 0f3F800000;
	fma.rn.f32 	%f3265, %f3230, %f3231, 0f3F800000;
	fma.rn.f32 	%f3266, %f3231, %f3232, 0f3F800000;
	fma.rn.f32 	%f3267, %f3232, %f3233, 0f3F800000;
	fma.rn.f32 	%f3268, %f3234, %f3235, 0f3F800000;
	fma.rn.f32 	%f3269, %f3235, %f3236, 0f3F800000;
	fma.rn.f32 	%f3270, %f3236, %f3237, 0f3F800000;
	fma.rn.f32 	%f3271, %f3237, %f3238, 0f3F800000;
	fma.rn.f32 	%f3272, %f3238, %f3239, 0f3F800000;
	fma.rn.f32 	%f3273, %f3239, %f3240, 0f3F800000;
	fma.rn.f32 	%f3274, %f3240, %f3241, 0f3F800000;
	fma.rn.f32 	%f3275, %f3241, %f3242, 0f3F800000;
	fma.rn.f32 	%f3276, %f3242, %f3243, 0f3F800000;
	fma.rn.f32 	%f3277, %f3243, %f3244, 0f3F800000;
	fma.rn.f32 	%f3278, %f3244, %f3245, 0f3F800000;
	fma.rn.f32 	%f3279, %f3245, %f3246, 0f3F800000;
	fma.rn.f32 	%f3280, %f3246, %f3247, 0f3F800000;
	fma.rn.f32 	%f3281, %f3247, %f3248, 0f3F800000;
	fma.rn.f32 	%f3282, %f3248, %f3249, 0f3F800000;
	fma.rn.f32 	%f3283, %f3249, %f3250, 0f3F800000;
	fma.rn.f32 	%f3284, %f3250, %f3251, 0f3F800000;
	fma.rn.f32 	%f3285, %f3251, %f3252, 0f3F800000;
	fma.rn.f32 	%f3286, %f3252, %f3253, 0f3F800000;
	fma.rn.f32 	%f3287, %f3253, %f3254, 0f3F800000;
	fma.rn.f32 	%f3288, %f3254, %f3255, 0f3F800000;
	fma.rn.f32 	%f3289, %f3255, %f3256, 0f3F800000;
	fma.rn.f32 	%f3290, %f3256, %f3257, 0f3F800000;
	fma.rn.f32 	%f3291, %f3257, %f3258, 0f3F800000;
	fma.rn.f32 	%f3292, %f3258, %f3259, 0f3F800000;
	fma.rn.f32 	%f3293, %f3259, %f3260, 0f3F800000;
	fma.rn.f32 	%f3294, %f3260, %f3261, 0f3F800000;
	fma.rn.f32 	%f3295, %f3261, %f3262, 0f3F800000;
	fma.rn.f32 	%f3296, %f3262, %f3263, 0f3F800000;
	fma.rn.f32 	%f3297, %f3263, %f3264, 0f3F800000;
	fma.rn.f32 	%f3298, %f3264, %f3265, 0f3F800000;
	fma.rn.f32 	%f3299, %f3265, %f3266, 0f3F800000;
	fma.rn.f32 	%f3300, %f3266, %f3267, 0f3F800000;
	fma.rn.f32 	%f3301, %f3268, %f3269, 0f3F800000;
	fma.rn.f32 	%f3302, %f3269, %f3270, 0f3F800000;
	fma.rn.f32 	%f3303, %f3270, %f3271, 0f3F800000;
	fma.rn.f32 	%f3304, %f3271, %f3272, 0f3F800000;
	fma.rn.f32 	%f3305, %f3272, %f3273, 0f3F800000;
	fma.rn.f32 	%f3306, %f3273, %f3274, 0f3F800000;
	fma.rn.f32 	%f3307, %f3274, %f3275, 0f3F800000;
	fma.rn.f32 	%f3308, %f3275, %f3276, 0f3F800000;
	fma.rn.f32 	%f3309, %f3276, %f3277, 0f3F800000;
	fma.rn.f32 	%f3310, %f3277, %f3278, 0f3F800000;
	fma.rn.f32 	%f3311, %f3278, %f3279, 0f3F800000;
	fma.rn.f32 	%f3312, %f3279, %f3280, 0f3F800000;
	fma.rn.f32 	%f3313, %f3280, %f3281, 0f3F800000;
	fma.rn.f32 	%f3314, %f3281, %f3282, 0f3F800000;
	fma.rn.f32 	%f3315, %f3282, %f3283, 0f3F800000;
	fma.rn.f32 	%f3316, %f3283, %f3284, 0f3F800000;
	fma.rn.f32 	%f3317, %f3284, %f3285, 0f3F800000;
	fma.rn.f32 	%f3318, %f3285, %f3286, 0f3F800000;
	fma.rn.f32 	%f3319, %f3286, %f3287, 0f3F800000;
	fma.rn.f32 	%f3320, %f3287, %f3288, 0f3F800000;
	fma.rn.f32 	%f3321, %f3288, %f3289, 0f3F800000;
	fma.rn.f32 	%f3322, %f3289, %f3290, 0f3F800000;
	fma.rn.f32 	%f3323, %f3290, %f3291, 0f3F800000;
	fma.rn.f32 	%f3324, %f3291, %f3292, 0f3F800000;
	fma.rn.f32 	%f3325, %f3292, %f3293, 0f3F800000;
	fma.rn.f32 	%f3326, %f3293, %f3294, 0f3F800000;
	fma.rn.f32 	%f3327, %f3294, %f3295, 0f3F800000;
	fma.rn.f32 	%f3328, %f3295, %f3296, 0f3F800000;
	fma.rn.f32 	%f3329, %f3296, %f3297, 0f3F800000;
	fma.rn.f32 	%f3330, %f3297, %f3298, 0f3F800000;
	fma.rn.f32 	%f3331, %f3298, %f3299, 0f3F800000;
	fma.rn.f32 	%f3332, %f3299, %f3300, 0f3F800000;
	fma.rn.f32 	%f3333, %f3301, %f3302, 0f3F800000;
	fma.rn.f32 	%f3334, %f3302, %f3303, 0f3F800000;
	fma.rn.f32 	%f3335, %f3303, %f3304, 0f3F800000;
	fma.rn.f32 	%f3336, %f3304, %f3305, 0f3F800000;
	fma.rn.f32 	%f3337, %f3305, %f3306, 0f3F800000;
	fma.rn.f32 	%f3338, %f3306, %f3307, 0f3F800000;
	fma.rn.f32 	%f3339, %f3307, %f3308, 0f3F800000;
	fma.rn.f32 	%f3340, %f3308, %f3309, 0f3F800000;
	fma.rn.f32 	%f3341, %f3309, %f3310, 0f3F800000;
	fma.rn.f32 	%f3342, %f3310, %f3311, 0f3F800000;
	fma.rn.f32 	%f3343, %f3311, %f3312, 0f3F800000;
	fma.rn.f32 	%f3344, %f3312, %f3313, 0f3F800000;
	fma.rn.f32 	%f3345, %f3313, %f3314, 0f3F800000;
	fma.rn.f32 	%f3346, %f3314, %f3315, 0f3F800000;
	fma.rn.f32 	%f3347, %f3315, %f3316, 0f3F800000;
	fma.rn.f32 	%f3348, %f3316, %f3317, 0f3F800000;
	fma.rn.f32 	%f3349, %f3317, %f3318, 0f3F800000;
	fma.rn.f32 	%f3350, %f3318, %f3319, 0f3F800000;
	fma.rn.f32 	%f3351, %f3319, %f3320, 0f3F800000;
	fma.rn.f32 	%f3352, %f3320, %f3321, 0f3F800000;
	fma.rn.f32 	%f3353, %f3321, %f3322, 0f3F800000;
	fma.rn.f32 	%f3354, %f3322, %f3323, 0f3F800000;
	fma.rn.f32 	%f3355, %f3323, %f3324, 0f3F800000;
	fma.rn.f32 	%f3356, %f3324, %f3325, 0f3F800000;
	fma.rn.f32 	%f3357, %f3325, %f3326, 0f3F800000;
	fma.rn.f32 	%f3358, %f3326, %f3327, 0f3F800000;
	fma.rn.f32 	%f3359, %f3327, %f3328, 0f3F800000;
	fma.rn.f32 	%f3360, %f3328, %f3329, 0f3F800000;
	fma.rn.f32 	%f3361, %f3329, %f3330, 0f3F800000;
	fma.rn.f32 	%f3362, %f3330, %f3331, 0f3F800000;
	fma.rn.f32 	%f3363, %f3331, %f3332, 0f3F800000;
	fma.rn.f32 	%f3364, %f3333, %f3334, 0f3F800000;
	fma.rn.f32 	%f3365, %f3334, %f3335, 0f3F800000;
	fma.rn.f32 	%f3366, %f3335, %f3336, 0f3F800000;
	fma.rn.f32 	%f3367, %f3336, %f3337, 0f3F800000;
	fma.rn.f32 	%f3368, %f3337, %f3338, 0f3F800000;
	fma.rn.f32 	%f3369, %f3338, %f3339, 0f3F800000;
	fma.rn.f32 	%f3370, %f3339, %f3340, 0f3F800000;
	fma.rn.f32 	%f3371, %f3340, %f3341, 0f3F800000;
	fma.rn.f32 	%f3372, %f3341, %f3342, 0f3F800000;
	fma.rn.f32 	%f3373, %f3342, %f3343, 0f3F800000;
	fma.rn.f32 	%f3374, %f3343, %f3344, 0f3F800000;
	fma.rn.f32 	%f3375, %f3344, %f3345, 0f3F800000;
	fma.rn.f32 	%f3376, %f3345, %f3346, 0f3F800000;
	fma.rn.f32 	%f3377, %f3346, %f3347, 0f3F800000;
	fma.rn.f32 	%f3378, %f3347, %f3348, 0f3F800000;
	fma.rn.f32 	%f3379, %f3348, %f3349, 0f3F800000;
	fma.rn.f32 	%f3380, %f3349, %f3350, 0f3F800000;
	fma.rn.f32 	%f3381, %f3350, %f3351, 0f3F800000;
	fma.rn.f32 	%f3382, %f3351, %f3352, 0f3F800000;
	fma.rn.f32 	%f3383, %f3352, %f3353, 0f3F800000;
	fma.rn.f32 	%f3384, %f3353, %f3354, 0f3F800000;
	fma.rn.f32 	%f3385, %f3354, %f3355, 0f3F800000;
	fma.rn.f32 	%f3386, %f3355, %f3356, 0f3F800000;
	fma.rn.f32 	%f3387, %f3356, %f3357, 0f3F800000;
	fma.rn.f32 	%f3388, %f3357, %f3358, 0f3F800000;
	fma.rn.f32 	%f3389, %f3358, %f3359, 0f3F800000;
	fma.rn.f32 	%f3390, %f3359, %f3360, 0f3F800000;
	fma.rn.f32 	%f3391, %f3360, %f3361, 0f3F800000;
	fma.rn.f32 	%f3392, %f3361, %f3362, 0f3F800000;
	fma.rn.f32 	%f3393, %f3362, %f3363, 0f3F800000;
	fma.rn.f32 	%f3394, %f3364, %f3365, 0f3F800000;
	fma.rn.f32 	%f3395, %f3365, %f3366, 0f3F800000;
	fma.rn.f32 	%f3396, %f3366, %f3367, 0f3F800000;
	fma.rn.f32 	%f3397, %f3367, %f3368, 0f3F800000;
	fma.rn.f32 	%f3398, %f3368, %f3369, 0f3F800000;
	fma.rn.f32 	%f3399, %f3369, %f3370, 0f3F800000;
	fma.rn.f32 	%f3400, %f3370, %f3371, 0f3F800000;
	fma.rn.f32 	%f3401, %f3371, %f3372, 0f3F800000;
	fma.rn.f32 	%f3402, %f3372, %f3373, 0f3F800000;
	fma.rn.f32 	%f3403, %f3373, %f3374, 0f3F800000;
	fma.rn.f32 	%f3404, %f3374, %f3375, 0f3F800000;
	fma.rn.f32 	%f3405, %f3375, %f3376, 0f3F800000;
	fma.rn.f32 	%f3406, %f3376, %f3377, 0f3F800000;
	fma.rn.f32 	%f3407, %f3377, %f3378, 0f3F800000;
	fma.rn.f32 	%f3408, %f3378, %f3379, 0f3F800000;
	fma.rn.f32 	%f3409, %f3379, %f3380, 0f3F800000;
	fma.rn.f32 	%f3410, %f3380, %f3381, 0f3F800000;
	fma.rn.f32 	%f3411, %f3381, %f3382, 0f3F800000;
	fma.rn.f32 	%f3412, %f3382, %f3383, 0f3F800000;
	fma.rn.f32 	%f3413, %f3383, %f3384, 0f3F800000;
	fma.rn.f32 	%f3414, %f3384, %f3385, 0f3F800000;
	fma.rn.f32 	%f3415, %f3385, %f3386, 0f3F800000;
	fma.rn.f32 	%f3416, %f3386, %f3387, 0f3F800000;
	fma.rn.f32 	%f3417, %f3387, %f3388, 0f3F800000;
	fma.rn.f32 	%f3418, %f3388, %f3389, 0f3F800000;
	fma.rn.f32 	%f3419, %f3389, %f3390, 0f3F800000;
	fma.rn.f32 	%f3420, %f3390, %f3391, 0f3F800000;
	fma.rn.f32 	%f3421, %f3391, %f3392, 0f3F800000;
	fma.rn.f32 	%f3422, %f3392, %f3393, 0f3F800000;
	fma.rn.f32 	%f3423, %f3394, %f3395, 0f3F800000;
	fma.rn.f32 	%f3424, %f3395, %f3396, 0f3F800000;
	fma.rn.f32 	%f3425, %f3396, %f3397, 0f3F800000;
	fma.rn.f32 	%f3426, %f3397, %f3398, 0f3F800000;
	fma.rn.f32 	%f3427, %f3398, %f3399, 0f3F800000;
	fma.rn.f32 	%f3428, %f3399, %f3400, 0f3F800000;
	fma.rn.f32 	%f3429, %f3400, %f3401, 0f3F800000;
	fma.rn.f32 	%f3430, %f3401, %f3402, 0f3F800000;
	fma.rn.f32 	%f3431, %f3402, %f3403, 0f3F800000;
	fma.rn.f32 	%f3432, %f3403, %f3404, 0f3F800000;
	fma.rn.f32 	%f3433, %f3404, %f3405, 0f3F800000;
	fma.rn.f32 	%f3434, %f3405, %f3406, 0f3F800000;
	fma.rn.f32 	%f3435, %f3406, %f3407, 0f3F800000;
	fma.rn.f32 	%f3436, %f3407, %f3408, 0f3F800000;
	fma.rn.f32 	%f3437, %f3408, %f3409, 0f3F800000;
	fma.rn.f32 	%f3438, %f3409, %f3410, 0f3F800000;
	fma.rn.f32 	%f3439, %f3410, %f3411, 0f3F800000;
	fma.rn.f32 	%f3440, %f3411, %f3412, 0f3F800000;
	fma.rn.f32 	%f3441, %f3412, %f3413, 0f3F800000;
	fma.rn.f32 	%f3442, %f3413, %f3414, 0f3F800000;
	fma.rn.f32 	%f3443, %f3414, %f3415, 0f3F800000;
	fma.rn.f32 	%f3444, %f3415, %f3416, 0f3F800000;
	fma.rn.f32 	%f3445, %f3416, %f3417, 0f3F800000;
	fma.rn.f32 	%f3446, %f3417, %f3418, 0f3F800000;
	fma.rn.f32 	%f3447, %f3418, %f3419, 0f3F800000;
	fma.rn.f32 	%f3448, %f3419, %f3420, 0f3F800000;
	fma.rn.f32 	%f3449, %f3420, %f3421, 0f3F800000;
	fma.rn.f32 	%f3450, %f3421, %f3422, 0f3F800000;
	fma.rn.f32 	%f3451, %f3423, %f3424, 0f3F800000;
	fma.rn.f32 	%f3452, %f3424, %f3425, 0f3F800000;
	fma.rn.f32 	%f3453, %f3425, %f3426, 0f3F800000;
	fma.rn.f32 	%f3454, %f3426, %f3427, 0f3F800000;
	fma.rn.f32 	%f3455, %f3427, %f3428, 0f3F800000;
	fma.rn.f32 	%f3456, %f3428, %f3429, 0f3F800000;
	fma.rn.f32 	%f3457, %f3429, %f3430, 0f3F800000;
	fma.rn.f32 	%f3458, %f3430, %f3431, 0f3F800000;
	fma.rn.f32 	%f3459, %f3431, %f3432, 0f3F800000;
	fma.rn.f32 	%f3460, %f3432, %f3433, 0f3F800000;
	fma.rn.f32 	%f3461, %f3433, %f3434, 0f3F800000;
	fma.rn.f32 	%f3462, %f3434, %f3435, 0f3F800000;
	fma.rn.f32 	%f3463, %f3435, %f3436, 0f3F800000;
	fma.rn.f32 	%f3464, %f3436, %f3437, 0f3F800000;
	fma.rn.f32 	%f3465, %f3437, %f3438, 0f3F800000;
	fma.rn.f32 	%f3466, %f3438, %f3439, 0f3F800000;
	fma.rn.f32 	%f3467, %f3439, %f3440, 0f3F800000;
	fma.rn.f32 	%f3468, %f3440, %f3441, 0f3F800000;
	fma.rn.f32 	%f3469, %f3441, %f3442, 0f3F800000;
	fma.rn.f32 	%f3470, %f3442, %f3443, 0f3F800000;
	fma.rn.f32 	%f3471, %f3443, %f3444, 0f3F800000;
	fma.rn.f32 	%f3472, %f3444, %f3445, 0f3F800000;
	fma.rn.f32 	%f3473, %f3445, %f3446, 0f3F800000;
	fma.rn.f32 	%f3474, %f3446, %f3447, 0f3F800000;
	fma.rn.f32 	%f3475, %f3447, %f3448, 0f3F800000;
	fma.rn.f32 	%f3476, %f3448, %f3449, 0f3F800000;
	fma.rn.f32 	%f3477, %f3449, %f3450, 0f3F800000;
	fma.rn.f32 	%f3478, %f3451, %f3452, 0f3F800000;
	fma.rn.f32 	%f3479, %f3452, %f3453, 0f3F800000;
	fma.rn.f32 	%f3480, %f3453, %f3454, 0f3F800000;
	fma.rn.f32 	%f3481, %f3454, %f3455, 0f3F800000;
	fma.rn.f32 	%f3482, %f3455, %f3456, 0f3F800000;
	fma.rn.f32 	%f3483, %f3456, %f3457, 0f3F800000;
	fma.rn.f32 	%f3484, %f3457, %f3458, 0f3F800000;
	fma.rn.f32 	%f3485, %f3458, %f3459, 0f3F800000;
	fma.rn.f32 	%f3486, %f3459, %f3460, 0f3F800000;
	fma.rn.f32 	%f3487, %f3460, %f3461, 0f3F800000;
	fma.rn.f32 	%f3488, %f3461, %f3462, 0f3F800000;
	fma.rn.f32 	%f3489, %f3462, %f3463, 0f3F800000;
	fma.rn.f32 	%f3490, %f3463, %f3464, 0f3F800000;
	fma.rn.f32 	%f3491, %f3464, %f3465, 0f3F800000;
	fma.rn.f32 	%f3492, %f3465, %f3466, 0f3F800000;
	fma.rn.f32 	%f3493, %f3466, %f3467, 0f3F800000;
	fma.rn.f32 	%f3494, %f3467, %f3468, 0f3F800000;
	fma.rn.f32 	%f3495, %f3468, %f3469, 0f3F800000;
	fma.rn.f32 	%f3496, %f3469, %f3470, 0f3F800000;
	fma.rn.f32 	%f3497, %f3470, %f3471, 0f3F800000;
	fma.rn.f32 	%f3498, %f3471, %f3472, 0f3F800000;
	fma.rn.f32 	%f3499, %f3472, %f3473, 0f3F800000;
	fma.rn.f32 	%f3500, %f3473, %f3474, 0f3F800000;
	fma.rn.f32 	%f3501, %f3474, %f3475, 0f3F800000;
	fma.rn.f32 	%f3502, %f3475, %f3476, 0f3F800000;
	fma.rn.f32 	%f3503, %f3476, %f3477, 0f3F800000;
	fma.rn.f32 	%f3504, %f3478, %f3479, 0f3F800000;
	fma.rn.f32 	%f3505, %f3479, %f3480, 0f3F800000;
	fma.rn.f32 	%f3506, %f3480, %f3481, 0f3F800000;
	fma.rn.f32 	%f3507, %f3481, %f3482, 0f3F800000;
	fma.rn.f32 	%f3508, %f3482, %f3483, 0f3F800000;
	fma.rn.f32 	%f3509, %f3483, %f3484, 0f3F800000;
	fma.rn.f32 	%f3510, %f3484, %f3485, 0f3F800000;
	fma.rn.f32 	%f3511, %f3485, %f3486, 0f3F800000;
	fma.rn.f32 	%f3512, %f3486, %f3487, 0f3F800000;
	fma.rn.f32 	%f3513, %f3487, %f3488, 0f3F800000;
	fma.rn.f32 	%f3514, %f3488, %f3489, 0f3F800000;
	fma.rn.f32 	%f3515, %f3489, %f3490, 0f3F800000;
	fma.rn.f32 	%f3516, %f3490, %f3491, 0f3F800000;
	fma.rn.f32 	%f3517, %f3491, %f3492, 0f3F800000;
	fma.rn.f32 	%f3518, %f3492, %f3493, 0f3F800000;
	fma.rn.f32 	%f3519, %f3493, %f3494, 0f3F800000;
	fma.rn.f32 	%f3520, %f3494, %f3495, 0f3F800000;
	fma.rn.f32 	%f3521, %f3495, %f3496, 0f3F800000;
	fma.rn.f32 	%f3522, %f3496, %f3497, 0f3F800000;
	fma.rn.f32 	%f3523, %f3497, %f3498, 0f3F800000;
	fma.rn.f32 	%f3524, %f3498, %f3499, 0f3F800000;
	fma.rn.f32 	%f3525, %f3499, %f3500, 0f3F800000;
	fma.rn.f32 	%f3526, %f3500, %f3501, 0f3F800000;
	fma.rn.f32 	%f3527, %f3501, %f3502, 0f3F800000;
	fma.rn.f32 	%f3528, %f3502, %f3503, 0f3F800000;
	fma.rn.f32 	%f3529, %f3504, %f3505, 0f3F800000;
	fma.rn.f32 	%f3530, %f3505, %f3506, 0f3F800000;
	fma.rn.f32 	%f3531, %f3506, %f3507, 0f3F800000;
	fma.rn.f32 	%f3532, %f3507, %f3508, 0f3F800000;
	fma.rn.f32 	%f3533, %f3508, %f3509, 0f3F800000;
	fma.rn.f32 	%f3534, %f3509, %f3510, 0f3F800000;
	fma.rn.f32 	%f3535, %f3510, %f3511, 0f3F800000;
	fma.rn.f32 	%f3536, %f3511, %f3512, 0f3F800000;
	fma.rn.f32 	%f3537, %f3512, %f3513, 0f3F800000;
	fma.rn.f32 	%f3538, %f3513, %f3514, 0f3F800000;
	fma.rn.f32 	%f3539, %f3514, %f3515, 0f3F800000;
	fma.rn.f32 	%f3540, %f3515, %f3516, 0f3F800000;
	fma.rn.f32 	%f3541, %f3516, %f3517, 0f3F800000;
	fma.rn.f32 	%f3542, %f3517, %f3518, 0f3F800000;
	fma.rn.f32 	%f3543, %f3518, %f3519, 0f3F800000;
	fma.rn.f32 	%f3544, %f3519, %f3520, 0f3F800000;
	fma.rn.f32 	%f3545, %f3520, %f3521, 0f3F800000;
	fma.rn.f32 	%f3546, %f3521, %f3522, 0f3F800000;
	fma.rn.f32 	%f3547, %f3522, %f3523, 0f3F800000;
	fma.rn.f32 	%f3548, %f3523, %f3524, 0f3F800000;
	fma.rn.f32 	%f3549, %f3524, %f3525, 0f3F800000;
	fma.rn.f32 	%f3550, %f3525, %f3526, 0f3F800000;
	fma.rn.f32 	%f3551, %f3526, %f3527, 0f3F800000;
	fma.rn.f32 	%f3552, %f3527, %f3528, 0f3F800000;
	fma.rn.f32 	%f3553, %f3529, %f3530, 0f3F800000;
	fma.rn.f32 	%f3554, %f3530, %f3531, 0f3F800000;
	fma.rn.f32 	%f3555, %f3531, %f3532, 0f3F800000;
	fma.rn.f32 	%f3556, %f3532, %f3533, 0f3F800000;
	fma.rn.f32 	%f3557, %f3533, %f3534, 0f3F800000;
	fma.rn.f32 	%f3558, %f3534, %f3535, 0f3F800000;
	fma.rn.f32 	%f3559, %f3535, %f3536, 0f3F800000;
	fma.rn.f32 	%f3560, %f3536, %f3537, 0f3F800000;
	fma.rn.f32 	%f3561, %f3537, %f3538, 0f3F800000;
	fma.rn.f32 	%f3562, %f3538, %f3539, 0f3F800000;
	fma.rn.f32 	%f3563, %f3539, %f3540, 0f3F800000;
	fma.rn.f32 	%f3564, %f3540, %f3541, 0f3F800000;
	fma.rn.f32 	%f3565, %f3541, %f3542, 0f3F800000;
	fma.rn.f32 	%f3566, %f3542, %f3543, 0f3F800000;
	fma.rn.f32 	%f3567, %f3543, %f3544, 0f3F800000;
	fma.rn.f32 	%f3568, %f3544, %f3545, 0f3F800000;
	fma.rn.f32 	%f3569, %f3545, %f3546, 0f3F800000;
	fma.rn.f32 	%f3570, %f3546, %f3547, 0f3F800000;
	fma.rn.f32 	%f3571, %f3547, %f3548, 0f3F800000;
	fma.rn.f32 	%f3572, %f3548, %f3549, 0f3F800000;
	fma.rn.f32 	%f3573, %f3549, %f3550, 0f3F800000;
	fma.rn.f32 	%f3574, %f3550, %f3551, 0f3F800000;
	fma.rn.f32 	%f3575, %f3551, %f3552, 0f3F800000;
	fma.rn.f32 	%f3576, %f3553, %f3554, 0f3F800000;
	fma.rn.f32 	%f3577, %f3554, %f3555, 0f3F800000;
	fma.rn.f32 	%f3578, %f3555, %f3556, 0f3F800000;
	fma.rn.f32 	%f3579, %f3556, %f3557, 0f3F800000;
	fma.rn.f32 	%f3580, %f3557, %f3558, 0f3F800000;
	fma.rn.f32 	%f3581, %f3558, %f3559, 0f3F800000;
	fma.rn.f32 	%f3582, %f3559, %f3560, 0f3F800000;
	fma.rn.f32 	%f3583, %f3560, %f3561, 0f3F800000;
	fma.rn.f32 	%f3584, %f3561, %f3562, 0f3F800000;
	fma.rn.f32 	%f3585, %f3562, %f3563, 0f3F800000;
	fma.rn.f32 	%f3586, %f3563, %f3564, 0f3F800000;
	fma.rn.f32 	%f3587, %f3564, %f3565, 0f3F800000;
	fma.rn.f32 	%f3588, %f3565, %f3566, 0f3F800000;
	fma.rn.f32 	%f3589, %f3566, %f3567, 0f3F800000;
	fma.rn.f32 	%f3590, %f3567, %f3568, 0f3F800000;
	fma.rn.f32 	%f3591, %f3568, %f3569, 0f3F800000;
	fma.rn.f32 	%f3592, %f3569, %f3570, 0f3F800000;
	fma.rn.f32 	%f3593, %f3570, %f3571, 0f3F800000;
	fma.rn.f32 	%f3594, %f3571, %f3572, 0f3F800000;
	fma.rn.f32 	%f3595, %f3572, %f3573, 0f3F800000;
	fma.rn.f32 	%f3596, %f3573, %f3574, 0f3F800000;
	fma.rn.f32 	%f3597, %f3574, %f3575, 0f3F800000;
	fma.rn.f32 	%f3598, %f3576, %f3577, 0f3F800000;
	fma.rn.f32 	%f3599, %f3577, %f3578, 0f3F800000;
	fma.rn.f32 	%f3600, %f3578, %f3579, 0f3F800000;
	fma.rn.f32 	%f3601, %f3579, %f3580, 0f3F800000;
	fma.rn.f32 	%f3602, %f3580, %f3581, 0f3F800000;
	fma.rn.f32 	%f3603, %f3581, %f3582, 0f3F800000;
	fma.rn.f32 	%f3604, %f3582, %f3583, 0f3F800000;
	fma.rn.f32 	%f3605, %f3583, %f3584, 0f3F800000;
	fma.rn.f32 	%f3606, %f3584, %f3585, 0f3F800000;
	fma.rn.f32 	%f3607, %f3585, %f3586, 0f3F800000;
	fma.rn.f32 	%f3608, %f3586, %f3587, 0f3F800000;
	fma.rn.f32 	%f3609, %f3587, %f3588, 0f3F800000;
	fma.rn.f32 	%f3610, %f3588, %f3589, 0f3F800000;
	fma.rn.f32 	%f3611, %f3589, %f3590, 0f3F800000;
	fma.rn.f32 	%f3612, %f3590, %f3591, 0f3F800000;
	fma.rn.f32 	%f3613, %f3591, %f3592, 0f3F800000;
	fma.rn.f32 	%f3614, %f3592, %f3593, 0f3F800000;
	fma.rn.f32 	%f3615, %f3593, %f3594, 0f3F800000;
	fma.rn.f32 	%f3616, %f3594, %f3595, 0f3F800000;
	fma.rn.f32 	%f3617, %f3595, %f3596, 0f3F800000;
	fma.rn.f32 	%f3618, %f3596, %f3597, 0f3F800000;
	fma.rn.f32 	%f3619, %f3598, %f3599, 0f3F800000;
	fma.rn.f32 	%f3620, %f3599, %f3600, 0f3F800000;
	fma.rn.f32 	%f3621, %f3600, %f3601, 0f3F800000;
	fma.rn.f32 	%f3622, %f3601, %f3602, 0f3F800000;
	fma.rn.f32 	%f3623, %f3602, %f3603, 0f3F800000;
	fma.rn.f32 	%f3624, %f3603, %f3604, 0f3F800000;
	fma.rn.f32 	%f3625, %f3604, %f3605, 0f3F800000;
	fma.rn.f32 	%f3626, %f3605, %f3606, 0f3F800000;
	fma.rn.f32 	%f3627, %f3606, %f3607, 0f3F800000;
	fma.rn.f32 	%f3628, %f3607, %f3608, 0f3F800000;
	fma.rn.f32 	%f3629, %f3608, %f3609, 0f3F800000;
	fma.rn.f32 	%f3630, %f3609, %f3610, 0f3F800000;
	fma.rn.f32 	%f3631, %f3610, %f3611, 0f3F800000;
	fma.rn.f32 	%f3632, %f3611, %f3612, 0f3F800000;
	fma.rn.f32 	%f3633, %f3612, %f3613, 0f3F800000;
	fma.rn.f32 	%f3634, %f3613, %f3614, 0f3F800000;
	fma.rn.f32 	%f3635, %f3614, %f3615, 0f3F800000;
	fma.rn.f32 	%f3636, %f3615, %f3616, 0f3F800000;
	fma.rn.f32 	%f3637, %f3616, %f3617, 0f3F800000;
	fma.rn.f32 	%f3638, %f3617, %f3618, 0f3F800000;
	fma.rn.f32 	%f3639, %f3619, %f3620, 0f3F800000;
	fma.rn.f32 	%f3640, %f3620, %f3621, 0f3F800000;
	fma.rn.f32 	%f3641, %f3621, %f3622, 0f3F800000;
	fma.rn.f32 	%f3642, %f3622, %f3623, 0f3F800000;
	fma.rn.f32 	%f3643, %f3623, %f3624, 0f3F800000;
	fma.rn.f32 	%f3644, %f3624, %f3625, 0f3F800000;
	fma.rn.f32 	%f3645, %f3625, %f3626, 0f3F800000;
	fma.rn.f32 	%f3646, %f3626, %f3627, 0f3F800000;
	fma.rn.f32 	%f3647, %f3627, %f3628, 0f3F800000;
	fma.rn.f32 	%f3648, %f3628, %f3629, 0f3F800000;
	fma.rn.f32 	%f3649, %f3629, %f3630, 0f3F800000;
	fma.rn.f32 	%f3650, %f3630, %f3631, 0f3F800000;
	fma.rn.f32 	%f3651, %f3631, %f3632, 0f3F800000;
	fma.rn.f32 	%f3652, %f3632, %f3633, 0f3F800000;
	fma.rn.f32 	%f3653, %f3633, %f3634, 0f3F800000;
	fma.rn.f32 	%f3654, %f3634, %f3635, 0f3F800000;
	fma.rn.f32 	%f3655, %f3635, %f3636, 0f3F800000;
	fma.rn.f32 	%f3656, %f3636, %f3637, 0f3F800000;
	fma.rn.f32 	%f3657, %f3637, %f3638, 0f3F800000;
	fma.rn.f32 	%f3658, %f3639, %f3640, 0f3F800000;
	fma.rn.f32 	%f3659, %f3640, %f3641, 0f3F800000;
	fma.rn.f32 	%f3660, %f3641, %f3642, 0f3F800000;
	fma.rn.f32 	%f3661, %f3642, %f3643, 0f3F800000;
	fma.rn.f32 	%f3662, %f3643, %f3644, 0f3F800000;
	fma.rn.f32 	%f3663, %f3644, %f3645, 0f3F800000;
	fma.rn.f32 	%f3664, %f3645, %f3646, 0f3F800000;
	fma.rn.f32 	%f3665, %f3646, %f3647, 0f3F800000;
	fma.rn.f32 	%f3666, %f3647, %f3648, 0f3F800000;
	fma.rn.f32 	%f3667, %f3648, %f3649, 0f3F800000;
	fma.rn.f32 	%f3668, %f3649, %f3650, 0f3F800000;
	fma.rn.f32 	%f3669, %f3650, %f3651, 0f3F800000;
	fma.rn.f32 	%f3670, %f3651, %f3652, 0f3F800000;
	fma.rn.f32 	%f3671, %f3652, %f3653, 0f3F800000;
	fma.rn.f32 	%f3672, %f3653, %f3654, 0f3F800000;
	fma.rn.f32 	%f3673, %f3654, %f3655, 0f3F800000;
	fma.rn.f32 	%f3674, %f3655, %f3656, 0f3F800000;
	fma.rn.f32 	%f3675, %f3656, %f3657, 0f3F800000;
	fma.rn.f32 	%f3676, %f3658, %f3659, 0f3F800000;
	fma.rn.f32 	%f3677, %f3659, %f3660, 0f3F800000;
	fma.rn.f32 	%f3678, %f3660, %f3661, 0f3F800000;
	fma.rn.f32 	%f3679, %f3661, %f3662, 0f3F800000;
	fma.rn.f32 	%f3680, %f3662, %f3663, 0f3F800000;
	fma.rn.f32 	%f3681, %f3663, %f3664, 0f3F800000;
	fma.rn.f32 	%f3682, %f3664, %f3665, 0f3F800000;
	fma.rn.f32 	%f3683, %f3665, %f3666, 0f3F800000;
	fma.rn.f32 	%f3684, %f3666, %f3667, 0f3F800000;
	fma.rn.f32 	%f3685, %f3667, %f3668, 0f3F800000;
	fma.rn.f32 	%f3686, %f3668, %f3669, 0f3F800000;
	fma.rn.f32 	%f3687, %f3669, %f3670, 0f3F800000;
	fma.rn.f32 	%f3688, %f3670, %f3671, 0f3F800000;
	fma.rn.f32 	%f3689, %f3671, %f3672, 0f3F800000;
	fma.rn.f32 	%f3690, %f3672, %f3673, 0f3F800000;
	fma.rn.f32 	%f3691, %f3673, %f3674, 0f3F800000;
	fma.rn.f32 	%f3692, %f3674, %f3675, 0f3F800000;
	fma.rn.f32 	%f3693, %f3676, %f3677, 0f3F800000;
	fma.rn.f32 	%f3694, %f3677, %f3678, 0f3F800000;
	fma.rn.f32 	%f3695, %f3678, %f3679, 0f3F800000;
	fma.rn.f32 	%f3696, %f3679, %f3680, 0f3F800000;
	fma.rn.f32 	%f3697, %f3680, %f3681, 0f3F800000;
	fma.rn.f32 	%f3698, %f3681, %f3682, 0f3F800000;
	fma.rn.f32 	%f3699, %f3682, %f3683, 0f3F800000;
	fma.rn.f32 	%f3700, %f3683, %f3684, 0f3F800000;
	fma.rn.f32 	%f3701, %f3684, %f3685, 0f3F800000;
	fma.rn.f32 	%f3702, %f3685, %f3686, 0f3F800000;
	fma.rn.f32 	%f3703, %f3686, %f3687, 0f3F800000;
	fma.rn.f32 	%f3704, %f3687, %f3688, 0f3F800000;
	fma.rn.f32 	%f3705, %f3688, %f3689, 0f3F800000;
	fma.rn.f32 	%f3706, %f3689, %f3690, 0f3F800000;
	fma.rn.f32 	%f3707, %f3690, %f3691, 0f3F800000;
	fma.rn.f32 	%f3708, %f3691, %f3692, 0f3F800000;
	fma.rn.f32 	%f3709, %f3693, %f3694, 0f3F800000;
	fma.rn.f32 	%f3710, %f3694, %f3695, 0f3F800000;
	fma.rn.f32 	%f3711, %f3695, %f3696, 0f3F800000;
	fma.rn.f32 	%f3712, %f3696, %f3697, 0f3F800000;
	fma.rn.f32 	%f3713, %f3697, %f3698, 0f3F800000;
	fma.rn.f32 	%f3714, %f3698, %f3699, 0f3F800000;
	fma.rn.f32 	%f3715, %f3699, %f3700, 0f3F800000;
	fma.rn.f32 	%f3716, %f3700, %f3701, 0f3F800000;
	fma.rn.f32 	%f3717, %f3701, %f3702, 0f3F800000;
	fma.rn.f32 	%f3718, %f3702, %f3703, 0f3F800000;
	fma.rn.f32 	%f3719, %f3703, %f3704, 0f3F800000;
	fma.rn.f32 	%f3720, %f3704, %f3705, 0f3F800000;
	fma.rn.f32 	%f3721, %f3705, %f3706, 0f3F800000;
	fma.rn.f32 	%f3722, %f3706, %f3707, 0f3F800000;
	fma.rn.f32 	%f3723, %f3707, %f3708, 0f3F800000;
	fma.rn.f32 	%f3724, %f3709, %f3710, 0f3F800000;
	fma.rn.f32 	%f3725, %f3710, %f3711, 0f3F800000;
	fma.rn.f32 	%f3726, %f3711, %f3712, 0f3F800000;
	fma.rn.f32 	%f3727, %f3712, %f3713, 0f3F800000;
	fma.rn.f32 	%f3728, %f3713, %f3714, 0f3F800000;
	fma.rn.f32 	%f3729, %f3714, %f3715, 0f3F800000;
	fma.rn.f32 	%f3730, %f3715, %f3716, 0f3F800000;
	fma.rn.f32 	%f3731, %f3716, %f3717, 0f3F800000;
	fma.rn.f32 	%f3732, %f3717, %f3718, 0f3F800000;
	fma.rn.f32 	%f3733, %f3718, %f3719, 0f3F800000;
	fma.rn.f32 	%f3734, %f3719, %f3720, 0f3F800000;
	fma.rn.f32 	%f3735, %f3720, %f3721, 0f3F800000;
	fma.rn.f32 	%f3736, %f3721, %f3722, 0f3F800000;
	fma.rn.f32 	%f3737, %f3722, %f3723, 0f3F800000;
	fma.rn.f32 	%f3738, %f3724, %f3725, 0f3F800000;
	fma.rn.f32 	%f3739, %f3725, %f3726, 0f3F800000;
	fma.rn.f32 	%f3740, %f3726, %f3727, 0f3F800000;
	fma.rn.f32 	%f3741, %f3727, %f3728, 0f3F800000;
	fma.rn.f32 	%f3742, %f3728, %f3729, 0f3F800000;
	fma.rn.f32 	%f3743, %f3729, %f3730, 0f3F800000;
	fma.rn.f32 	%f3744, %f3730, %f3731, 0f3F800000;
	fma.rn.f32 	%f3745, %f3731, %f3732, 0f3F800000;
	fma.rn.f32 	%f3746, %f3732, %f3733, 0f3F800000;
	fma.rn.f32 	%f3747, %f3733, %f3734, 0f3F800000;
	fma.rn.f32 	%f3748, %f3734, %f3735, 0f3F800000;
	fma.rn.f32 	%f3749, %f3735, %f3736, 0f3F800000;
	fma.rn.f32 	%f3750, %f3736, %f3737, 0f3F800000;
	fma.rn.f32 	%f3751, %f3738, %f3739, 0f3F800000;
	fma.rn.f32 	%f3752, %f3739, %f3740, 0f3F800000;
	fma.rn.f32 	%f3753, %f3740, %f3741, 0f3F800000;
	fma.rn.f32 	%f3754, %f3741, %f3742, 0f3F800000;
	fma.rn.f32 	%f3755, %f3742, %f3743, 0f3F800000;
	fma.rn.f32 	%f3756, %f3743, %f3744, 0f3F800000;
	fma.rn.f32 	%f3757, %f3744, %f3745, 0f3F800000;
	fma.rn.f32 	%f3758, %f3745, %f3746, 0f3F800000;
	fma.rn.f32 	%f3759, %f3746, %f3747, 0f3F800000;
	fma.rn.f32 	%f3760, %f3747, %f3748, 0f3F800000;
	fma.rn.f32 	%f3761, %f3748, %f3749, 0f3F800000;
	fma.rn.f32 	%f3762, %f3749, %f3750, 0f3F800000;
	fma.rn.f32 	%f3763, %f3751, %f3752, 0f3F800000;
	fma.rn.f32 	%f3764, %f3752, %f3753, 0f3F800000;
	fma.rn.f32 	%f3765, %f3753, %f3754, 0f3F800000;
	fma.rn.f32 	%f3766, %f3754, %f3755, 0f3F800000;
	fma.rn.f32 	%f3767, %f3755, %f3756, 0f3F800000;
	fma.rn.f32 	%f3768, %f3756, %f3757, 0f3F800000;
	fma.rn.f32 	%f3769, %f3757, %f3758, 0f3F800000;
	fma.rn.f32 	%f3770, %f3758, %f3759, 0f3F800000;
	fma.rn.f32 	%f3771, %f3759, %f3760, 0f3F800000;
	fma.rn.f32 	%f3772, %f3760, %f3761, 0f3F800000;
	fma.rn.f32 	%f3773, %f3761, %f3762, 0f3F800000;
	fma.rn.f32 	%f3774, %f3763, %f3764, 0f3F800000;
	fma.rn.f32 	%f3775, %f3764, %f3765, 0f3F800000;
	fma.rn.f32 	%f3776, %f3765, %f3766, 0f3F800000;
	fma.rn.f32 	%f3777, %f3766, %f3767, 0f3F800000;
	fma.rn.f32 	%f3778, %f3767, %f3768, 0f3F800000;
	fma.rn.f32 	%f3779, %f3768, %f3769, 0f3F800000;
	fma.rn.f32 	%f3780, %f3769, %f3770, 0f3F800000;
	fma.rn.f32 	%f3781, %f3770, %f3771, 0f3F800000;
	fma.rn.f32 	%f3782, %f3771, %f3772, 0f3F800000;
	fma.rn.f32 	%f3783, %f3772, %f3773, 0f3F800000;
	fma.rn.f32 	%f3784, %f3774, %f3775, 0f3F800000;
	fma.rn.f32 	%f3785, %f3775, %f3776, 0f3F800000;
	fma.rn.f32 	%f3786, %f3776, %f3777, 0f3F800000;
	fma.rn.f32 	%f3787, %f3777, %f3778, 0f3F800000;
	fma.rn.f32 	%f3788, %f3778, %f3779, 0f3F800000;
	fma.rn.f32 	%f3789, %f3779, %f3780, 0f3F800000;
	fma.rn.f32 	%f3790, %f3780, %f3781, 0f3F800000;
	fma.rn.f32 	%f3791, %f3781, %f3782, 0f3F800000;
	fma.rn.f32 	%f3792, %f3782, %f3783, 0f3F800000;
	fma.rn.f32 	%f3793, %f3784, %f3785, 0f3F800000;
	fma.rn.f32 	%f3794, %f3785, %f3786, 0f3F800000;
	fma.rn.f32 	%f3795, %f3786, %f3787, 0f3F800000;
	fma.rn.f32 	%f3796, %f3787, %f3788, 0f3F800000;
	fma.rn.f32 	%f3797, %f3788, %f3789, 0f3F800000;
	fma.rn.f32 	%f3798, %f3789, %f3790, 0f3F800000;
	fma.rn.f32 	%f3799, %f3790, %f3791, 0f3F800000;
	fma.rn.f32 	%f3800, %f3791, %f3792, 0f3F800000;
	fma.rn.f32 	%f3801, %f3793, %f3794, 0f3F800000;
	fma.rn.f32 	%f3802, %f3794, %f3795, 0f3F800000;
	fma.rn.f32 	%f3803, %f3795, %f3796, 0f3F800000;
	fma.rn.f32 	%f3804, %f3796, %f3797, 0f3F800000;
	fma.rn.f32 	%f3805, %f3797, %f3798, 0f3F800000;
	fma.rn.f32 	%f3806, %f3798, %f3799, 0f3F800000;
	fma.rn.f32 	%f3807, %f3799, %f3800, 0f3F800000;
	fma.rn.f32 	%f3808, %f3801, %f3802, 0f3F800000;
	fma.rn.f32 	%f3809, %f3802, %f3803, 0f3F800000;
	fma.rn.f32 	%f3810, %f3803, %f3804, 0f3F800000;
	fma.rn.f32 	%f3811, %f3804, %f3805, 0f3F800000;
	fma.rn.f32 	%f3812, %f3805, %f3806, 0f3F800000;
	fma.rn.f32 	%f3813, %f3806, %f3807, 0f3F800000;
	fma.rn.f32 	%f3814, %f3808, %f3809, 0f3F800000;
	fma.rn.f32 	%f3815, %f3809, %f3810, 0f3F800000;
	fma.rn.f32 	%f3816, %f3810, %f3811, 0f3F800000;
	fma.rn.f32 	%f3817, %f3811, %f3812, 0f3F800000;
	fma.rn.f32 	%f3818, %f3812, %f3813, 0f3F800000;
	fma.rn.f32 	%f3819, %f3814, %f3815, 0f3F800000;
	fma.rn.f32 	%f3820, %f3815, %f3816, 0f3F800000;
	fma.rn.f32 	%f3821, %f3816, %f3817, 0f3F800000;
	fma.rn.f32 	%f3822, %f3817, %f3818, 0f3F800000;
	fma.rn.f32 	%f3823, %f3819, %f3820, 0f3F800000;
	fma.rn.f32 	%f3824, %f3820, %f3821, 0f3F800000;
	fma.rn.f32 	%f3825, %f3821, %f3822, 0f3F800000;
	fma.rn.f32 	%f3826, %f3823, %f3824, 0f3F800000;
	fma.rn.f32 	%f3827, %f3824, %f3825, 0f3F800000;
	mul.f32 	%f1, %f3826, %f3827;
	setp.ge.s32 	%p1, %r1, %r2;
	@%p1 bra 	$L__BB4_2;
	ld.param.u64 	%rd5, [_Z20heavy_kernel_defaultPfi_param_0];
	add.f32 	%f3828, %f1, 0f3F800000;
	cvta.to.global.u64 	%rd2, %rd5;
	mul.wide.u32 	%rd3, %r1, 4;
	add.s64 	%rd4, %rd2, %rd3;
	st.global.f32 	[%rd4], %f3828;
$L__BB4_2:
	ret;

}
	// .globl	_Z20heavy_kernel_boundedPfi
.visible .entry _Z20heavy_kernel_boundedPfi(
	.param .u64 .ptr .align 1 _Z20heavy_kernel_boundedPfi_param_0,
	.param .u32 _Z20heavy_kernel_boundedPfi_param_1
)
.maxntid 256
.minnctapersm 4
{
	.reg .pred 	%p<2>;
	.reg .b32 	%r<3>;
	.reg .b32 	%f<3829>;
	.reg .b64 	%rd<5>;

	ld.param.u64 	%rd1, [_Z20heavy_kernel_boundedPfi_param_0];
	ld.param.u32 	%r2, [_Z20heavy_kernel_boundedPfi_param_1];
	mov.u32 	%r1, %tid.x;
	cvt.rn.f32.u32 	%f2, %r1;
	mul.f32 	%f3, %f2, 0f3DCCCCCD;
	add.f32 	%f4, %f3, 0f00000000;
	add.f32 	%f5, %f3, 0f3F800000;
	add.f32 	%f6, %f3, 0f40000000;
	add.f32 	%f7, %f3, 0f40400000;
	add.f32 	%f8, %f3, 0f40800000;
	add.f32 	%f9, %f3, 0f40A00000;
	add.f32 	%f10, %f3, 0f40C00000;
	add.f32 	%f11, %f3, 0f40E00000;
	add.f32 	%f12, %f3, 0f41000000;
	add.f32 	%f13, %f3, 0f41100000;
	add.f32 	%f14, %f3, 0f41200000;
	add.f32 	%f15, %f3, 0f41300000;
	add.f32 	%f16, %f3, 0f41400000;
	add.f32 	%f17, %f3, 0f41500000;
	add.f32 	%f18, %f3, 0f41600000;
	add.f32 	%f19, %f3, 0f41700000;
	add.f32 	%f20, %f3, 0f41800000;
	add.f32 	%f21, %f3, 0f41880000;
	add.f32 	%f22, %f3, 0f41900000;
	add.f32 	%f23, %f3, 0f41980000;
	add.f32 	%f24, %f3, 0f41A00000;
	add.f32 	%f25, %f3, 0f41A80000;
	add.f32 	%f26, %f3, 0f41B00000;
	add.f32 	%f27, %f3, 0f41B80000;
	add.f32 	%f28, %f3, 0f41C00000;
	add.f32 	%f29, %f3, 0f41C80000;
	add.f32 	%f30, %f3, 0f41D00000;
	add.f32 	%f31, %f3, 0f41D80000;
	add.f32 	%f32, %f3, 0f41E00000;
	add.f32 	%f33, %f3, 0f41E80000;
	add.f32 	%f34, %f3, 0f41F00000;
	add.f32 	%f35, %f3, 0f41F80000;
	add.f32 	%f36, %f3, 0f42000000;
	add.f32 	%f37, %f3, 0f42040000;
	add.f32 	%f38, %f3, 0f42080000;
	add.f32 	%f39, %f3, 0f420C0000;
	add.f32 	%f40, %f3, 0f42100000;
	add.f32 	%f41, %f3, 0f42140000;
	add.f32 	%f42, %f3, 0f42180000;
	add.f32 	%f43, %f3, 0f421C0000;
	add.f32 	%f44, %f3, 0f42200000;
	add.f32 	%f45, %f3, 0f42240000;
	add.f32 	%f46, %f3, 0f42280000;
	add.f32 	%f47, %f3, 0f422C0000;
	add.f32 	%f48, %f3, 0f42300000;
	add.f32 	%f49, %f3, 0f42340000;
	add.f32 	%f50, %f3, 0f42380000;
	add.f32 	%f51, %f3, 0f423C0000;
	add.f32 	%f52, %f3, 0f42400000;
	add.f32 	%f53, %f3, 0f42440000;
	fma.rn.f32 	%f54, %f4, %f5, 0f3F800000;
	fma.rn.f32 	%f55, %f5, %f6, 0f3F800000;
	fma.rn.f32 	%f56, %f6, %f7, 0f3F800000;
	fma.rn.f32 	%f57, %f7, %f8, 0f3F800000;
	fma.rn.f32 	%f58, %f8, %f9, 0f3F800000;
	fma.rn.f32 	%f59, %f9, %f10, 0f3F800000;
	fma.rn.f32 	%f60, %f10, %f11, 0f3F800000;
	fma.rn.f32 	%f61, %f11, %f12, 0f3F800000;
	fma.rn.f32 	%f62, %f12, %f13, 0f3F800000;
	fma.rn.f32 	%f63, %f13, %f14, 0f3F800000;
	fma.rn.f32 	%f64, %f14, %f15, 0f3F800000;
	fma.rn.f32 	%f65, %f15, %f16, 0f3F800000;
	fma.rn.f32 	%f66, %f16, %f17, 0f3F800000;
	fma.rn.f32 	%f67, %f17, %f18, 0f3F800000;
	fma.rn.f32 	%f68, %f18, %f19, 0f3F800000;
	fma.rn.f32 	%f69, %f19, %f20, 0f3F800000;
	fma.rn.f32 	%f70, %f20, %f21, 0f3F800000;
	fma.rn.f32 	%f71, %f21, %f22, 0f3F800000;
	fma.rn.f32 	%f72, %f22, %f23, 0f3F800000;
	fma.rn.f32 	%f73, %f23, %f24, 0f3F800000;
	fma.rn.f32 	%f74, %f24, %f25, 0f3F800000;
	fma.rn.f32 	%f75, %f25, %f26, 0f3F800000;
	fma.rn.f32 	%f76, %f26, %f27, 0f3F800000;
	fma.rn.f32 	%f77, %f27, %f28, 0f3F800000;
	fma.rn.f32 	%f78, %f28, %f29, 0f3F800000;
	fma.rn.f32 	%f79, %f29, %f30, 0f3F800000;
	fma.rn.f32 	%f80, %f30, %f31, 0f3F800000;
	fma.rn.f32 	%f81, %f31, %f32, 0f3F800000;
	fma.rn.f32 	%f82, %f32, %f33, 0f3F800000;
	fma.rn.f32 	%f83, %f33, %f34, 0f3F800000;
	fma.rn.f32 	%f84, %f34, %f35, 0f3F800000;
	fma.rn.f32 	%f85, %f35, %f36, 0f3F800000;
	fma.rn.f32 	%f86, %f36, %f37, 0f3F800000;
	fma.rn.f32 	%f87, %f37, %f38, 0f3F800000;
	fma.rn.f32 	%f88, %f38, %f39, 0f3F800000;
	fma.rn.f32 	%f89, %f39, %f40, 0f3F800000;
	fma.rn.f32 	%f90, %f40, %f41, 0f3F800000;
	fma.rn.f32 	%f91, %f41, %f42, 0f3F800000;
	fma.rn.f32 	%f92, %f42, %f43, 0f3F800000;
	fma.rn.f32 	%f93, %f43, %f44, 0f3F800000;
	fma.rn.f32 	%f94, %f44, %f45, 0f3F800000;
	fma.rn.f32 	%f95, %f45, %f46, 0f3F800000;
	fma.rn.f32 	%f96, %f46, %f47, 0f3F800000;
	fma.rn.f32 	%f97, %f47, %f48, 0f3F800000;
	fma.rn.f32 	%f98, %f48, %f49, 0f3F800000;
	fma.rn.f32 	%f99, %f49, %f50, 0f3F800000;
	fma.rn.f32 	%f100, %f50, %f51, 0f3F800000;
	fma.rn.f32 	%f101, %f51, %f52, 0f3F800000;
	fma.rn.f32 	%f102, %f52, %f53, 0f3F800000;
	fma.rn.f32 	%f103, %f53, %f54, 0f3F800000;
	fma.rn.f32 	%f104, %f54, %f55, 0f3F800000;
	fma.rn.f32 	%f105, %f55, %f56, 0f3F800000;
	fma.rn.f32 	%f106, %f56, %f57, 0f3F800000;
	fma.rn.f32 	%f107, %f57, %f58, 0f3F800000;
	fma.rn.f32 	%f108, %f58, %f59, 0f3F800000;
	fma.rn.f32 	%f109, %f59, %f60, 0f3F800000;
	fma.rn.f32 	%f110, %f60, %f61, 0f3F800000;
	fma.rn.f32 	%f111, %f61, %f62, 0f3F800000;
	fma.rn.f32 	%f112, %f62, %f63, 0f3F800000;
	fma.rn.f32 	%f113, %f63, %f64, 0f3F800000;
	fma.rn.f32 	%f114, %f64, %f65, 0f3F800000;
	fma.rn.f32 	%f115, %f65, %f66, 0f3F800000;
	fma.rn.f32 	%f116, %f66, %f67, 0f3F800000;
	fma.rn.f32 	%f117, %f67, %f68, 0f3F800000;
	fma.rn.f32 	%f118, %f68, %f69, 0f3F800000;
	fma.rn.f32 	%f119, %f69, %f70, 0f3F800000;
	fma.rn.f32 	%f120, %f70, %f71, 0f3F800000;
	fma.rn.f32 	%f121, %f71, %f72, 0f3F800000;
	fma.rn.f32 	%f122, %f72, %f73, 0f3F800000;
	fma.rn.f32 	%f123, %f73, %f74, 0f3F800000;
	fma.rn.f32 	%f124, %f74, %f75, 0f3F800000;
	fma.rn.f32 	%f125, %f75, %f76, 0f3F800000;
	fma.rn.f32 	%f126, %f76, %f77, 0f3F800000;
	fma.rn.f32 	%f127, %f77, %f78, 0f3F800000;
	fma.rn.f32 	%f128, %f78, %f79, 0f3F800000;
	fma.rn.f32 	%f129, %f79, %f80, 0f3F800000;
	fma.rn.f32 	%f130, %f80, %f81, 0f3F800000;
	fma.rn.f32 	%f131, %f81, %f82, 0f3F800000;
	fma.rn.f32 	%f132, %f82, %f83, 0f3F800000;
	fma.rn.f32 	%f133, %f83, %f84, 0f3F800000;
	fma.rn.f32 	%f134, %f84, %f85, 0f3F800000;
	fma.rn.f32 	%f135, %f85, %f86, 0f3F800000;
	fma.rn.f32 	%f136, %f86, %f87, 0f3F800000;
	fma.rn.f32 	%f137, %f87, %f88, 0f3F800000;
	fma.rn.f32 	%f138, %f88, %f89, 0f3F800000;
	fma.rn.f32 	%f139, %f89, %f90, 0f3F800000;
	fma.rn.f32 	%f140, %f90, %f91, 0f3F800000;
	fma.rn.f32 	%f141, %f91, %f92, 0f3F800000;
	fma.rn.f32 	%f142, %f92, %f93, 0f3F800000;
	fma.rn.f32 	%f143, %f93, %f94, 0f3F800000;
	fma.rn.f32 	%f144, %f94, %f95, 0f3F800000;
	fma.rn.f32 	%f145, %f95, %f96, 0f3F800000;
	fma.rn.f32 	%f146, %f96, %f97, 0f3F800000;
	fma.rn.f32 	%f147, %f97, %f98, 0f3F800000;
	fma.rn.f32 	%f148, %f98, %f99, 0f3F800000;
	fma.rn.f32 	%f149, %f99, %f100, 0f3F800000;
	fma.rn.f32 	%f150, %f100, %f101, 0f3F800000;
	fma.rn.f32 	%f151, %f101, %f102, 0f3F800000;
	fma.rn.f32 	%f152, %f102, %f103, 0f3F800000;
	fma.rn.f32 	%f153, %f103, %f104, 0f3F800000;
	fma.rn.f32 	%f154, %f104, %f105, 0f3F800000;
	fma.rn.f32 	%f155, %f105, %f106, 0f3F800000;
	fma.rn.f32 	%f156, %f106, %f107, 0f3F800000;
	fma.rn.f32 	%f157, %f107, %f108, 0f3F800000;
	fma.rn.f32 	%f158, %f108, %f109, 0f3F800000;
	fma.rn.f32 	%f159, %f109, %f110, 0f3F800000;
	fma.rn.f32 	%f160, %f110, %f111, 0f3F800000;
	fma.rn.f32 	%f161, %f111, %f112, 0f3F800000;
	fma.rn.f32 	%f162, %f112, %f113, 0f3F800000;
	fma.rn.f32 	%f163, %f113, %f114, 0f3F800000;
	fma.rn.f32 	%f164, %f114, %f115, 0f3F800000;
	fma.rn.f32 	%f165, %f115, %f116, 0f3F800000;
	fma.rn.f32 	%f166, %f116, %f117, 0f3F800000;
	fma.rn.f32 	%f167, %f117, %f118, 0f3F800000;
	fma.rn.f32 	%f168, %f118, %f119, 0f3F800000;
	fma.rn.f32 	%f169, %f119, %f120, 0f3F800000;
	fma.rn.f32 	%f170, %f120, %f121, 0f3F800000;
	fma.rn.f32 	%f171, %f121, %f122, 0f3F800000;
	fma.rn.f32 	%f172, %f122, %f123, 0f3F800000;
	fma.rn.f32 	%f173, %f123, %f124, 0f3F800000;
	fma.rn.f32 	%f174, %f124, %f125, 0f3F800000;
	fma.rn.f32 	%f175, %f125, %f126, 0f3F800000;
	fma.rn.f32 	%f176, %f126, %f127, 0f3F800000;
	fma.rn.f32 	%f177, %f127, %f128, 0f3F800000;
	fma.rn.f32 	%f178, %f128, %f129, 0f3F800000;
	fma.rn.f32 	%f179, %f129, %f130, 0f3F800000;
	fma.rn.f32 	%f180, %f130, %f131, 0f3F800000;
	fma.rn.f32 	%f181, %f131, %f132, 0f3F800000;
	fma.rn.f32 	%f182, %f132, %f133, 0f3F800000;
	fma.rn.f32 	%f183, %f133, %f134, 0f3F800000;
	fma.rn.f32 	%f184, %f134, %f135, 0f3F800000;
	fma.rn.f32 	%f185, %f135, %f136, 0f3F800000;
	fma.rn.f32 	%f186, %f136, %f137, 0f3F800000;
	fma.rn.f32 	%f187, %f137, %f138, 0f3F800000;
	fma.rn.f32 	%f188, %f138, %f139, 0f3F800000;
	fma.rn.f32 	%f189, %f139, %f140, 0f3F800000;
	fma.rn.f32 	%f190, %f140, %f141, 0f3F800000;
	fma.rn.f32 	%f191, %f141, %f142, 0f3F800000;
	fma.rn.f32 	%f192, %f142, %f143, 0f3F800000;
	fma.rn.f32 	%f193, %f143, %f144, 0f3F800000;
	fma.rn.f32 	%f194, %f144, %f145, 0f3F800000;
	fma.rn.f32 	%f195, %f145, %f146, 0f3F800000;
	fma.rn.f32 	%f196, %f146, %f147, 0f3F800000;
	fma.rn.f32 	%f197, %f147, %f148, 0f3F800000;
	fma.rn.f32 	%f198, %f148, %f149, 0f3F800000;
	fma.rn.f32 	%f199, %f149, %f150, 0f3F800000;
	fma.rn.f32 	%f200, %f150, %f151, 0f3F800000;
	fma.rn.f32 	%f201, %f151, %f152, 0f3F800000;
	fma.rn.f32 	%f202, %f152, %f153, 0f3F800000;
	fma.rn.f32 	%f203, %f153, %f154, 0f3F800000;
	fma.rn.f32 	%f204, %f154, %f155, 0f3F800000;
	fma.rn.f32 	%f205, %f155, %f156, 0f3F800000;
	fma.rn.f32 	%f206, %f156, %f157, 0f3F800000;
	fma.rn.f32 	%f207, %f157, %f158, 0f3F800000;
	fma.rn.f32 	%f208, %f158, %f159, 0f3F800000;
	fma.rn.f32 	%f209, %f159, %f160, 0f3F800000;
	fma.rn.f32 	%f210, %f160, %f161, 0f3F800000;
	fma.rn.f32 	%f211, %f161, %f162, 0f3F800000;
	fma.rn.f32 	%f212, %f162, %f163, 0f3F800000;
	fma.rn.f32 	%f213, %f163, %f164, 0f3F800000;
	fma.rn.f32 	%f214, %f164, %f165, 0f3F800000;
	fma.rn.f32 	%f215, %f165, %f166, 0f3F800000;
	fma.rn.f32 	%f216, %f166, %f167, 0f3F800000;
	fma.rn.f32 	%f217, %f167, %f168, 0f3F800000;
	fma.rn.f32 	%f218, %f168, %f169, 0f3F800000;
	fma.rn.f32 	%f219, %f169, %f170, 0f3F800000;
	fma.rn.f32 	%f220, %f170, %f171, 0f3F800000;
	fma.rn.f32 	%f221, %f171, %f172, 0f3F800000;
	fma.rn.f32 	%f222, %f172, %f173, 0f3F800000;
	fma.rn.f32 	%f223, %f173, %f174, 0f3F800000;
	fma.rn.f32 	%f224, %f174, %f175, 0f3F800000;
	fma.rn.f32 	%f225, %f175, %f176, 0f3F800000;
	fma.rn.f32 	%f226, %f176, %f177, 0f3F800000;
	fma.rn.f32 	%f227, %f177, %f178, 0f3F800000;
	fma.rn.f32 	%f228, %f178, %f179, 0f3F800000;
	fma.rn.f32 	%f229, %f179, %f180, 0f3F800000;
	fma.rn.f32 	%f230, %f180, %f181, 0f3F800000;
	fma.rn.f32 	%f231, %f181, %f182, 0f3F800000;
	fma.rn.f32 	%f232, %f182, %f183, 0f3F800000;
	fma.rn.f32 	%f233, %f183, %f184, 0f3F800000;
	fma.rn.f32 	%f234, %f184, %f185, 0f3F800000;
	fma.rn.f32 	%f235, %f185, %f186, 0f3F800000;
	fma.rn.f32 	%f236, %f186, %f187, 0f3F800000;
	fma.rn.f32 	%f237, %f187, %f188, 0f3F800000;
	fma.rn.f32 	%f238, %f188, %f189, 0f3F800000;
	fma.rn.f32 	%f239, %f189, %f190, 0f3F800000;
	fma.rn.f32 	%f240, %f190, %f191, 0f3F800000;
	fma.rn.f32 	%f241, %f191, %f192, 0f3F800000;
	fma.rn.f32 	%f242, %f192, %f193, 0f3F800000;
	fma.rn.f32 	%f243, %f193, %f194, 0f3F800000;
	fma.rn.f32 	%f244, %f194, %f195, 0f3F800000;
	fma.rn.f32 	%f245, %f195, %f196, 0f3F800000;
	fma.rn.f32 	%f246, %f196, %f197, 0f3F800000;
	fma.rn.f32 	%f247, %f197, %f198, 0f3F800000;
	fma.rn.f32 	%f248, %f198, %f199, 0f3F800000;
	fma.rn.f32 	%f249, %f199, %f200, 0f3F800000;
	fma.rn.f32 	%f250, %f200, %f201, 0f3F800000;
	fma.rn.f32 	%f251, %f201, %f202, 0f3F800000;
	fma.rn.f32 	%f252, %f202, %f203, 0f3F800000;
	fma.rn.f32 	%f253, %f203, %f204, 0f3F800000;
	fma.rn.f32 	%f254, %f204, %f205, 0f3F800000;
	fma.rn.f32 	%f255, %f205, %f206, 0f3F800000;
	fma.rn.f32 	%f256, %f206, %f207, 0f3F800000;
	fma.rn.f32 	%f257, %f207, %f208, 0f3F800000;
	fma.rn.f32 	%f258, %f208, %f209, 0f3F800000;
	fma.rn.f32 	%f259, %f209, %f210, 0f3F800000;
	fma.rn.f32 	%f260, %f210, %f211, 0f3F800000;
	fma.rn.f32 	%f261, %f211, %f212, 0f3F800000;
	fma.rn.f32 	%f262, %f212, %f213, 0f3F800000;
	fma.rn.f32 	%f263, %f213, %f214, 0f3F800000;
	fma.rn.f32 	%f264, %f214, %f215, 0f3F800000;
	fma.rn.f32 	%f265, %f215, %f216, 0f3F800000;
	fma.rn.f32 	%f266, %f216, %f217, 0f3F800000;
	fma.rn.f32 	%f267, %f217, %f218, 0f3F800000;
	fma.rn.f32 	%f268, %f218, %f219, 0f3F800000;
	fma.rn.f32 	%f269, %f219, %f220, 0f3F800000;
	fma.rn.f32 	%f270, %f220, %f221, 0f3F800000;
	fma.rn.f32 	%f271, %f221, %f222, 0f3F800000;
	fma.rn.f32 	%f272, %f222, %f223, 0f3F800000;
	fma.rn.f32 	%f273, %f223, %f224, 0f3F800000;
	fma.rn.f32 	%f274, %f224, %f225, 0f3F800000;
	fma.rn.f32 	%f275, %f225, %f226, 0f3F800000;
	fma.rn.f32 	%f276, %f226, %f227, 0f3F800000;
	fma.rn.f32 	%f277, %f227, %f228, 0f3F800000;
	fma.rn.f32 	%f278, %f228, %f229, 0f3F800000;
	fma.rn.f32 	%f279, %f229, %f230, 0f3F800000;
	fma.rn.f32 	%f280, %f230, %f231, 0f3F800000;
	fma.rn.f32 	%f281, %f231, %f232, 0f3F800000;
	fma.rn.f32 	%f282, %f232, %f233, 0f3F800000;
	fma.rn.f32 	%f283, %f233, %f234, 0f3F800000;
	fma.rn.f32 	%f284, %f234, %f235, 0f3F800000;
	fma.rn.f32 	%f285, %f235, %f236, 0f3F800000;
	fma.rn.f32 	%f286, %f236, %f237, 0f3F800000;
	fma.rn.f32 	%f287, %f237, %f238, 0f3F800000;
	fma.rn.f32 	%f288, %f238, %f239, 0f3F800000;
	fma.rn.f32 	%f289, %f239, %f240, 0f3F800000;
	fma.rn.f32 	%f290, %f240, %f241, 0f3F800000;
	fma.rn.f32 	%f291, %f241, %f242, 0f3F800000;
	fma.rn.f32 	%f292, %f242, %f243, 0f3F800000;
	fma.rn.f32 	%f293, %f243, %f244, 0f3F800000;
	fma.rn.f32 	%f294, %f244, %f245, 0f3F800000;
	fma.rn.f32 	%f295, %f245, %f246, 0f3F800000;
	fma.rn.f32 	%f296, %f246, %f247, 0f3F800000;
	fma.rn.f32 	%f297, %f247, %f248, 0f3F800000;
	fma.rn.f32 	%f298, %f248, %f249, 0f3F800000;
	fma.rn.f32 	%f299, %f249, %f250, 0f3F800000;
	fma.rn.f32 	%f300, %f250, %f251, 0f3F800000;
	fma.rn.f32 	%f301, %f251, %f252, 0f3F800000;
	fma.rn.f32 	%f302, %f252, %f253, 0f3F800000;
	fma.rn.f32 	%f303, %f253, %f254, 0f3F800000;
	fma.rn.f32 	%f304, %f254, %f255, 0f3F800000;
	fma.rn.f32 	%f305, %f255, %f256, 0f3F800000;
	fma.rn.f32 	%f306, %f256, %f257, 0f3F800000;
	fma.rn.f32 	%f307, %f257, %f258, 0f3F800000;
	fma.rn.f32 	%f308, %f258, %f259, 0f3F800000;
	fma.rn.f32 	%f309, %f259, %f260, 0f3F800000;
	fma.rn.f32 	%f310, %f260, %f261, 0f3F800000;
	fma.rn.f32 	%f311, %f261, %f262, 0f3F800000;
	fma.rn.f32 	%f312, %f262, %f263, 0f3F800000;
	fma.rn.f32 	%f313, %f263, %f264, 0f3F800000;
	fma.rn.f32 	%f314, %f264, %f265, 0f3F800000;
	fma.rn.f32 	%f315, %f265, %f266, 0f3F800000;
	fma.rn.f32 	%f316, %f266, %f267, 0f3F800000;
	fma.rn.f32 	%f317, %f267, %f268, 0f3F800000;
	fma.rn.f32 	%f318, %f268, %f269, 0f3F800000;
	fma.rn.f32 	%f319, %f269, %f270, 0f3F800000;
	fma.rn.f32 	%f320, %f270, %f271, 0f3F800000;
	fma.rn.f32 	%f321, %f271, %f272, 0f3F800000;
	fma.rn.f32 	%f322, %f272, %f273, 0f3F800000;
	fma.rn.f32 	%f323, %f273, %f274, 0f3F800000;
	fma.rn.f32 	%f324, %f274, %f275, 0f3F800000;
	fma.rn.f32 	%f325, %f275, %f276, 0f3F800000;
	fma.rn.f32 	%f326, %f276, %f277, 0f3F800000;
	fma.rn.f32 	%f327, %f277, %f278, 0f3F800000;
	fma.rn.f32 	%f328, %f278, %f279, 0f3F800000;
	fma.rn.f32 	%f329, %f279, %f280, 0f3F800000;
	fma.rn.f32 	%f330, %f280, %f281, 0f3F800000;
	fma.rn.f32 	%f331, %f281, %f282, 0f3F800000;
	fma.rn.f32 	%f332, %f282, %f283, 0f3F800000;
	fma.rn.f32 	%f333, %f283, %f284, 0f3F800000;
	fma.rn.f32 	%f334, %f284, %f285, 0f3F800000;
	fma.rn.f32 	%f335, %f285, %f286, 0f3F800000;
	fma.rn.f32 	%f336, %f286, %f287, 0f3F800000;
	fma.rn.f32 	%f337, %f287, %f288, 0f3F800000;
	fma.rn.f32 	%f338, %f288, %f289, 0f3F800000;
	fma.rn.f32 	%f339, %f289, %f290, 0f3F800000;
	fma.rn.f32 	%f340, %f290, %f291, 0f3F800000;
	fma.rn.f32 	%f341, %f291, %f292, 0f3F800000;
	fma.rn.f32 	%f342, %f292, %f293, 0f3F800000;
	fma.rn.f32 	%f343, %f293, %f294, 0f3F800000;
	fma.rn.f32 	%f344, %f294, %f295, 0f3F800000;
	fma.rn.f32 	%f345, %f295, %f296, 0f3F800000;
	fma.rn.f32 	%f346, %f296, %f297, 0f3F800000;
	fma.rn.f32 	%f347, %f297, %f298, 0f3F800000;
	fma.rn.f32 	%f348, %f298, %f299, 0f3F800000;
	fma.rn.f32 	%f349, %f299, %f300, 0f3F800000;
	fma.rn.f32 	%f350, %f300, %f301, 0f3F800000;
	fma.rn.f32 	%f351, %f301, %f302, 0f3F800000;
	fma.rn.f32 	%f352, %f302, %f303, 0f3F800000;
	fma.rn.f32 	%f353, %f303, %f304, 0f3F800000;
	fma.rn.f32 	%f354, %f304, %f305, 0f3F800000;
	fma.rn.f32 	%f355, %f305, %f306, 0f3F800000;
	fma.rn.f32 	%f356, %f306, %f307, 0f3F800000;
	fma.rn.f32 	%f357, %f307, %f308, 0f3F800000;
	fma.rn.f32 	%f358, %f308, %f309, 0f3F800000;
	fma.rn.f32 	%f359, %f309, %f310, 0f3F800000;
	fma.rn.f32 	%f360, %f310, %f311, 0f3F800000;
	fma.rn.f32 	%f361, %f311, %f312, 0f3F800000;
	fma.rn.f32 	%f362, %f312, %f313, 0f3F800000;
	fma.rn.f32 	%f363, %f313, %f314, 0f3F800000;
	fma.rn.f32 	%f364, %f314, %f315, 0f3F800000;
	fma.rn.f32 	%f365, %f315, %f316, 0f3F800000;
	fma.rn.f32 	%f366, %f316, %f317, 0f3F800000;
	fma.rn.f32 	%f367, %f317, %f318, 0f3F800000;
	fma.rn.f32 	%f368, %f318, %f319, 0f3F800000;
	fma.rn.f32 	%f369, %f319, %f320, 0f3F800000;
	fma.rn.f32 	%f370, %f320, %f321, 0f3F800000;
	fma.rn.f32 	%f371, %f321, %f322, 0f3F800000;
	fma.rn.f32 	%f372, %f322, %f323, 0f3F800000;
	fma.rn.f32 	%f373, %f323, %f324, 0f3F800000;
	fma.rn.f32 	%f374, %f324, %f325, 0f3F800000;
	fma.rn.f32 	%f375, %f325, %f326, 0f3F800000;
	fma.rn.f32 	%f376, %f326, %f327, 0f3F800000;
	fma.rn.f32 	%f377, %f327, %f328, 0f3F800000;
	fma.rn.f32 	%f378, %f328, %f329, 0f3F800000;
	fma.rn.f32 	%f379, %f329, %f330, 0f3F800000;
	fma.rn.f32 	%f380, %f330, %f331, 0f3F800000;
	fma.rn.f32 	%f381, %f331, %f332, 0f3F800000;
	fma.rn.f32 	%f382, %f332, %f333, 0f3F800000;
	fma.rn.f32 	%f383, %f333, %f334, 0f3F800000;
	fma.rn.f32 	%f384, %f334, %f335, 0f3F800000;
	fma.rn.f32 	%f385, %f335, %f336, 0f3F800000;
	fma.rn.f32 	%f386, %f336, %f337, 0f3F800000;
	fma.rn.f32 	%f387, %f337, %f338, 0f3F800000;
	fma.rn.f32 	%f388, %f338, %f339, 0f3F800000;
	fma.rn.f32 	%f389, %f339, %f340, 0f3F800000;
	fma.rn.f32 	%f390, %f340, %f341, 0f3F800000;
	fma.rn.f32 	%f391, %f341, %f342, 0f3F800000;
	fma.rn.f32 	%f392, %f342, %f343, 0f3F800000;
	fma.rn.f32 	%f393, %f343, %f344, 0f3F800000;
	fma.rn.f32 	%f394, %f344, %f345, 0f3F800000;
	fma.rn.f32 	%f395, %f345, %f346, 0f3F800000;
	fma.rn.f32 	%f396, %f346, %f347, 0f3F800000;
	fma.rn.f32 	%f397, %f347, %f348, 0f3F800000;
	fma.rn.f32 	%f398, %f348, %f349, 0f3F800000;
	fma.rn.f32 	%f399, %f349, %f350, 0f3F800000;
	fma.rn.f32 	%f400, %f350, %f351, 0f3F800000;
	fma.rn.f32 	%f401, %f351, %f352, 0f3F800000;
	fma.rn.f32 	%f402, %f352, %f353, 0f3F800000;
	fma.rn.f32 	%f403, %f353, %f354, 0f3F800000;
	fma.rn.f32 	%f404, %f354, %f355, 0f3F800000;
	fma.rn.f32 	%f405, %f355, %f356, 0f3F800000;
	fma.rn.f32 	%f406, %f356, %f357, 0f3F800000;
	fma.rn.f32 	%f407, %f357, %f358, 0f3F800000;
	fma.rn.f32 	%f408, %f358, %f359, 0f3F800000;
	fma.rn.f32 	%f409, %f359, %f360, 0f3F800000;
	fma.rn.f32 	%f410, %f360, %f361, 0f3F800000;
	fma.rn.f32 	%f411, %f361, %f362, 0f3F800000;
	fma.rn.f32 	%f412, %f362, %f363, 0f3F800000;
	fma.rn.f32 	%f413, %f363, %f364, 0f3F800000;
	fma.rn.f32 	%f414, %f364, %f365, 0f3F800000;
	fma.rn.f32 	%f415, %f365, %f366, 0f3F800000;
	fma.rn.f32 	%f416, %f366, %f367, 0f3F800000;
	fma.rn.f32 	%f417, %f367, %f368, 0f3F800000;
	fma.rn.f32 	%f418, %f368, %f369, 0f3F800000;
	fma.rn.f32 	%f419, %f369, %f370, 0f3F800000;
	fma.rn.f32 	%f420, %f370, %f371, 0f3F800000;
	fma.rn.f32 	%f421, %f371, %f372, 0f3F800000;
	fma.rn.f32 	%f422, %f372, %f373, 0f3F800000;
	fma.rn.f32 	%f423, %f373, %f374, 0f3F800000;
	fma.rn.f32 	%f424, %f374, %f375, 0f3F800000;
	fma.rn.f32 	%f425, %f375, %f376, 0f3F800000;
	fma.rn.f32 	%f426, %f376, %f377, 0f3F800000;
	fma.rn.f32 	%f427, %f377, %f378, 0f3F800000;
	fma.rn.f32 	%f428, %f378, %f379, 0f3F800000;
	fma.rn.f32 	%f429, %f379, %f380, 0f3F800000;
	fma.rn.f32 	%f430, %f380, %f381, 0f3F800000;
	fma.rn.f32 	%f431, %f381, %f382, 0f3F800000;
	fma.rn.f32 	%f432, %f382, %f383, 0f3F800000;
	fma.rn.f32 	%f433, %f383, %f384, 0f3F800000;
	fma.rn.f32 	%f434, %f384, %f385, 0f3F800000;
	fma.rn.f32 	%f435, %f385, %f386, 0f3F800000;
	fma.rn.f32 	%f436, %f386, %f387, 0f3F800000;
	fma.rn.f32 	%f437, %f387, %f388, 0f3F800000;
	fma.rn.f32 	%f438, %f388, %f389, 0f3F800000;
	fma.rn.f32 	%f439, %f389, %f390, 0f3F800000;
	fma.rn.f32 	%f440, %f390, %f391, 0f3F800000;
	fma.rn.f32 	%f441, %f391, %f392, 0f3F800000;
	fma.rn.f32 	%f442, %f392, %f393, 0f3F800000;
	fma.rn.f32 	%f443, %f393, %f394, 0f3F800000;
	fma.rn.f32 	%f444, %f394, %f395, 0f3F800000;
	fma.rn.f32 	%f445, %f395, %f396, 0f3F800000;
	fma.rn.f32 	%f446, %f396, %f397, 0f3F800000;
	fma.rn.f32 	%f447, %f397, %f398, 0f3F800000;
	fma.rn.f32 	%f448, %f398, %f399, 0f3F800000;
	fma.rn.f32 	%f449, %f399, %f400, 0f3F800000;
	fma.rn.f32 	%f450, %f400, %f401, 0f3F800000;
	fma.rn.f32 	%f451, %f401, %f402, 0f3F800000;
	fma.rn.f32 	%f452, %f402, %f403, 0f3F800000;
	fma.rn.f32 	%f453, %f403, %f404, 0f3F800000;
	fma.rn.f32 	%f454, %f404, %f405, 0f3F800000;
	fma.rn.f32 	%f455, %f405, %f406, 0f3F800000;
	fma.rn.f32 	%f456, %f406, %f407, 0f3F800000;
	fma.rn.f32 	%f457, %f407, %f408, 0f3F800000;
	fma.rn.f32 	%f458, %f408, %f409, 0f3F800000;
	fma.rn.f32 	%f459, %f409, %f410, 0f3F800000;
	fma.rn.f32 	%f460, %f410, %f411, 0f3F800000;
	fma.rn.f32 	%f461, %f411, %f412, 0f3F800000;
	fma.rn.f32 	%f462, %f412, %f413, 0f3F800000;
	fma.rn.f32 	%f463, %f413, %f414, 0f3F800000;
	fma.rn.f32 	%f464, %f414, %f415, 0f3F800000;
	fma.rn.f32 	%f465, %f415, %f416, 0f3F800000;
	fma.rn.f32 	%f466, %f416, %f417, 0f3F800000;
	fma.rn.f32 	%f467, %f417, %f418, 0f3F800000;
	fma.rn.f32 	%f468, %f418, %f419, 0f3F800000;
	fma.rn.f32 	%f469, %f419, %f420, 0f3F800000;
	fma.rn.f32 	%f470, %f420, %f421, 0f3F800000;
	fma.rn.f32 	%f471, %f421, %f422, 0f3F800000;
	fma.rn.f32 	%f472, %f422, %f423, 0f3F800000;
	fma.rn.f32 	%f473, %f423, %f424, 0f3F800000;
	fma.rn.f32 	%f474, %f424, %f425, 0f3F800000;
	fma.rn.f32 	%f475, %f425, %f426, 0f3F800000;
	fma.rn.f32 	%f476, %f426, %f427, 0f3F800000;
	fma.rn.f32 	%f477, %f427, %f428, 0f3F800000;
	fma.rn.f32 	%f478, %f428, %f429, 0f3F800000;
	fma.rn.f32 	%f479, %f429, %f430, 0f3F800000;
	fma.rn.f32 	%f480, %f430, %f431, 0f3F800000;
	fma.rn.f32 	%f481, %f431, %f432, 0f3F800000;
	fma.rn.f32 	%f482, %f432, %f433, 0f3F800000;
	fma.rn.f32 	%f483, %f433, %f434, 0f3F800000;
	fma.rn.f32 	%f484, %f434, %f435, 0f3F800000;
	fma.rn.f32 	%f485, %f435, %f436, 0f3F800000;
	fma.rn.f32 	%f486, %f436, %f437, 0f3F800000;
	fma.rn.f32 	%f487, %f437, %f438, 0f3F800000;
	fma.rn.f32 	%f488, %f438, %f439, 0f3F800000;
	fma.rn.f32 	%f489, %f439, %f440, 0f3F800000;
	fma.rn.f32 	%f490, %f440, %f441, 0f3F800000;
	fma.rn.f32 	%f491, %f441, %f442, 0f3F800000;
	fma.rn.f32 	%f492, %f442, %f443, 0f3F800000;
	fma.rn.f32 	%f493, %f443, %f444, 0f3F800000;
	fma.rn.f32 	%f494, %f444, %f445, 0f3F800000;
	fma.rn.f32 	%f495, %f445, %f446, 0f3F800000;
	fma.rn.f32 	%f496, %f446, %f447, 0f3F800000;
	fma.rn.f32 	%f497, %f447, %f448, 0f3F800000;
	fma.rn.f32 	%f498, %f448, %f449, 0f3F800000;
	fma.rn.f32 	%f499, %f449, %f450, 0f3F800000;
	fma.rn.f32 	%f500, %f450, %f451, 0f3F800000;
	fma.rn.f32 	%f501, %f451, %f452, 0f3F800000;
	fma.rn.f32 	%f502, %f452, %f453, 0f3F800000;
	fma.rn.f32 	%f503, %f453, %f454, 0f3F800000;
	fma.rn.f32 	%f504, %f454, %f455, 0f3F800000;
	fma.rn.f32 	%f505, %f455, %f456, 0f3F800000;
	fma.rn.f32 	%f506, %f456, %f457, 0f3F800000;
	fma.rn.f32 	%f507, %f457, %f458, 0f3F800000;
	fma.rn.f32 	%f508, %f458, %f459, 0f3F800000;
	fma.rn.f32 	%f509, %f459, %f460, 0f3F800000;
	fma.rn.f32 	%f510, %f460, %f461, 0f3F800000;
	fma.rn.f32 	%f511, %f461, %f462, 0f3F800000;
	fma.rn.f32 	%f512, %f462, %f463, 0f3F800000;
	fma.rn.f32 	%f513, %f463, %f464, 0f3F800000;
	fma.rn.f32 	%f514, %f464, %f465, 0f3F800000;
	fma.rn.f32 	%f515, %f465, %f466, 0f3F800000;
	fma.rn.f32 	%f516, %f466, %f467, 0f3F800000;
	fma.rn.f32 	%f517, %f467, %f468, 0f3F800000;
	fma.rn.f32 	%f518, %f468, %f469, 0f3F800000;
	fma.rn.f32 	%f519, %f469, %f470, 0f3F800000;
	fma.rn.f32 	%f520, %f470, %f471, 0f3F800000;
	fma.rn.f32 	%f521, %f471, %f472, 0f3F800000;
	fma.rn.f32 	%f522, %f472, %f473, 0f3F800000;
	fma.rn.f32 	%f523, %f473, %f474, 0f3F800000;
	fma.rn.f32 	%f524, %f474, %f475, 0f3F800000;
	fma.rn.f32 	%f525, %f475, %f476, 0f3F800000;
	fma.rn.f32 	%f526, %f476, %f477, 0f3F800000;
	fma.rn.f32 	%f527, %f477, %f478, 0f3F800000;
	fma.rn.f32 	%f528, %f478, %f479, 0f3F800000;
	fma.rn.f32 	%f529, %f479, %f480, 0f3F800000;
	fma.rn.f32 	%f530, %f480, %f481, 0f3F800000;
	fma.rn.f32 	%f531, %f481, %f482, 0f3F800000;
	fma.rn.f32 	%f532, %f482, %f483, 0f3F800000;
	fma.rn.f32 	%f533, %f483, %f484, 0f3F800000;
	fma.rn.f32 	%f534, %f484, %f485, 0f3F800000;
	fma.rn.f32 	%f535, %f485, %f486, 0f3F800000;
	fma.rn.f32 	%f536, %f486, %f487, 0f3F800000;
	fma.rn.f32 	%f537, %f487, %f488, 0f3F800000;
	fma.rn.f32 	%f538, %f488, %f489, 0f3F800000;
	fma.rn.f32 	%f539, %f489, %f490, 0f3F800000;
	fma.rn.f32 	%f540, %f490, %f491, 0f3F800000;
	fma.rn.f32 	%f541, %f491, %f492, 0f3F800000;
	fma.rn.f32 	%f542, %f492, %f493, 0f3F800000;
	fma.rn.f32 	%f543, %f493, %f494, 0f3F800000;
	fma.rn.f32 	%f544, %f494, %f495, 0f3F800000;
	fma.rn.f32 	%f545, %f495, %f496, 0f3F800000;
	fma.rn.f32 	%f546, %f496, %f497, 0f3F800000;
	fma.rn.f32 	%f547, %f497, %f498, 0f3F800000;
	fma.rn.f32 	%f548, %f498, %f499, 0f3F800000;
	fma.rn.f32 	%f549, %f499, %f500, 0f3F800000;
	fma.rn.f32 	%f550, %f500, %f501, 0f3F800000;
	fma.rn.f32 	%f551, %f501, %f502, 0f3F800000;
	fma.rn.f32 	%f552, %f502, %f503, 0f3F800000;
	fma.rn.f32 	%f553, %f503, %f504, 0f3F800000;
	fma.rn.f32 	%f554, %f504, %f505, 0f3F800000;
	fma.rn.f32 	%f555, %f505, %f506, 0f3F800000;
	fma.rn.f32 	%f556, %f506, %f507, 0f3F800000;
	fma.rn.f32 	%f557, %f507, %f508, 0f3F800000;
	fma.rn.f32 	%f558, %f508, %f509, 0f3F800000;
	fma.rn.f32 	%f559, %f509, %f510, 0f3F800000;
	fma.rn.f32 	%f560, %f510, %f511, 0f3F800000;
	fma.rn.f32 	%f561, %f511, %f512, 0f3F800000;
	fma.rn.f32 	%f562, %f512, %f513, 0f3F800000;
	fma.rn.f32 	%f563, %f513, %f514, 0f3F800000;
	fma.rn.f32 	%f564, %f514, %f515, 0f3F800000;
	fma.rn.f32 	%f565, %f515, %f516, 0f3F800000;
	fma.rn.f32 	%f566, %f516, %f517, 0f3F800000;
	fma.rn.f32 	%f567, %f517, %f518, 0f3F800000;
	fma.rn.f32 	%f568, %f518, %f519, 0f3F800000;
	fma.rn.f32 	%f569, %f519, %f520, 0f3F800000;
	fma.rn.f32 	%f570, %f520, %f521, 0f3F800000;
	fma.rn.f32 	%f571, %f521, %f522, 0f3F800000;
	fma.rn.f32 	%f572, %f522, %f523, 0f3F800000;
	fma.rn.f32 	%f573, %f523, %f524, 0f3F800000;
	fma.rn.f32 	%f574, %f524, %f525, 0f3F800000;
	fma.rn.f32 	%f575, %f525, %f526, 0f3F800000;
	fma.rn.f32 	%f576, %f526, %f527, 0f3F800000;
	fma.rn.f32 	%f577, %f527, %f528, 0f3F800000;
	fma.rn.f32 	%f578, %f528, %f529, 0f3F800000;
	fma.rn.f32 	%f579, %f529, %f530, 0f3F800000;
	fma.rn.f32 	%f580, %f530, %f531, 0f3F800000;
	fma.rn.f32 	%f581, %f531, %f532, 0f3F800000;
	fma.rn.f32 	%f582, %f532, %f533, 0f3F800000;
	fma.rn.f32 	%f583, %f533, %f534, 0f3F800000;
	fma.rn.f32 	%f584, %f534, %f535, 0f3F800000;
	fma.rn.f32 	%f585, %f535, %f536, 0f3F800000;
	fma.rn.f32 	%f586, %f536, %f537, 0f3F800000;
	fma.rn.f32 	%f587, %f537, %f538, 0f3F800000;
	fma.rn.f32 	%f588, %f538, %f539, 0f3F800000;
	fma.rn.f32 	%f589, %f539, %f540, 0f3F800000;
	fma.rn.f32 	%f590, %f540, %f541, 0f3F800000;
	fma.rn.f32 	%f591, %f541, %f542, 0f3F800000;
	fma.rn.f32 	%f592, %f542, %f543, 0f3F800000;
	fma.rn.f32 	%f593, %f543, %f544, 0f3F800000;
	fma.rn.f32 	%f594, %f544, %f545, 0f3F800000;
	fma.rn.f32 	%f595, %f545, %f546, 0f3F800000;
	fma.rn.f32 	%f596, %f546, %f547, 0f3F800000;
	fma.rn.f32 	%f597, %f547, %f548, 0f3F800000;
	fma.rn.f32 	%f598, %f548, %f549, 0f3F800000;
	fma.rn.f32 	%f599, %f549, %f550, 0f3F800000;
	fma.rn.f32 	%f600, %f550, %f551, 0f3F800000;
	fma.rn.f32 	%f601, %f551, %f552, 0f3F800000;
	fma.rn.f32 	%f602, %f552, %f553, 0f3F800000;
	fma.rn.f32 	%f603, %f553, %f554, 0f3F800000;
	fma.rn.f32 	%f604, %f554, %f555, 0f3F800000;
	fma.rn.f32 	%f605, %f555, %f556, 0f3F800000;
	fma.rn.f32 	%f606, %f556, %f557, 0f3F800000;
	fma.rn.f32 	%f607, %f557, %f558, 0f3F800000;
	fma.rn.f32 	%f608, %f558, %f559, 0f3F800000;
	fma.rn.f32 	%f609, %f559, %f560, 0f3F800000;
	fma.rn.f32 	%f610, %f560, %f561, 0f3F800000;
	fma.rn.f32 	%f611, %f561, %f562, 0f3F800000;
	fma.rn.f32 	%f612, %f562, %f563, 0f3F800000;
	fma.rn.f32 	%f613, %f563, %f564, 0f3F800000;
	fma.rn.f32 	%f614, %f564, %f565, 0f3F800000;
	fma.rn.f32 	%f615, %f565, %f566, 0f3F800000;
	fma.rn.f32 	%f616, %f566, %f567, 0f3F800000;
	fma.rn.f32 	%f617, %f567, %f568, 0f3F800000;
	fma.rn.f32 	%f618, %f568, %f569, 0f3F800000;
	fma.rn.f32 	%f619, %f569, %f570, 0f3F800000;
	fma.rn.f32 	%f620, %f570, %f571, 0f3F800000;
	fma.rn.f32 	%f621, %f571, %f572, 0f3F800000;
	fma.rn.f32 	%f622, %f572, %f573, 0f3F800000;
	fma.rn.f32 	%f623, %f573, %f574, 0f3F800000;
	fma.rn.f32 	%f624, %f574, %f575, 0f3F800000;
	fma.rn.f32 	%f625, %f575, %f576, 0f3F800000;
	fma.rn.f32 	%f626, %f576, %f577, 0f3F800000;
	fma.rn.f32 	%f627, %f577, %f578, 0f3F800000;
	fma.rn.f32 	%f628, %f578, %f579, 0f3F800000;
	fma.rn.f32 	%f629, %f579, %f580, 0f3F800000;
	fma.rn.f32 	%f630, %f580, %f581, 0f3F800000;
	fma.rn.f32 	%f631, %f581, %f582, 0f3F800000;
	fma.rn.f32 	%f632, %f582, %f583, 0f3F800000;
	fma.rn.f32 	%f633, %f583, %f584, 0f3F800000;
	fma.rn.f32 	%f634, %f584, %f585, 0f3F800000;
	fma.rn.f32 	%f635, %f585, %f586, 0f3F800000;
	fma.rn.f32 	%f636, %f586, %f587, 0f3F800000;
	fma.rn.f32 	%f637, %f587, %f588, 0f3F800000;
	fma.rn.f32 	%f638, %f588, %f589, 0f3F800000;
	fma.rn.f32 	%f639, %f589, %f590, 0f3F800000;
	fma.rn.f32 	%f640, %f590, %f591, 0f3F800000;
	fma.rn.f32 	%f641, %f591, %f592, 0f3F800000;
	fma.rn.f32 	%f642, %f592, %f593, 0f3F800000;
	fma.rn.f32 	%f643, %f593, %f594, 0f3F800000;
	fma.rn.f32 	%f644, %f594, %f595, 0f3F800000;
	fma.rn.f32 	%f645, %f595, %f596, 0f3F800000;
	fma.rn.f32 	%f646, %f596, %f597, 0f3F800000;
	fma.rn.f32 	%f647, %f597, %f598, 0f3F800000;
	fma.rn.f32 	%f648, %f598, %f599, 0f3F800000;
	fma.rn.f32 	%f649, %f599, %f600, 0f3F800000;
	fma.rn.f32 	%f650, %f600, %f601, 0f3F800000;
	fma.rn.f32 	%f651, %f601, %f602, 0f3F800000;
	fma.rn.f32 	%f652, %f602, %f603, 0f3F800000;
	fma.rn.f32 	%f653, %f603, %f604, 0f3F800000;
	fma.rn.f32 	%f654, %f604, %f605, 0f3F800000;
	fma.rn.f32 	%f655, %f605, %f606, 0f3F800000;
	fma.rn.f32 	%f656, %f606, %f607, 0f3F800000;
	fma.rn.f32 	%f657, %f607, %f608, 0f3F800000;
	fma.rn.f32 	%f658, %f608, %f609, 0f3F800000;
	fma.rn.f32 	%f659, %f609, %f610, 0f3F800000;
	fma.rn.f32 	%f660, %f610, %f611, 0f3F800000;
	fma.rn.f32 	%f661, %f611, %f612, 0f3F800000;
	fma.rn.f32 	%f662, %f612, %f613, 0f3F800000;
	fma.rn.f32 	%f663, %f613, %f614, 0f3F800000;
	fma.rn.f32 	%f664, %f614, %f615, 0f3F800000;
	fma.rn.f32 	%f665, %f615, %f616, 0f3F800000;
	fma.rn.f32 	%f666, %f616, %f617, 0f3F800000;
	fma.rn.f32 	%f667, %f617, %f618, 0f3F800000;
	fma.rn.f32 	%f668, %f618, %f619, 0f3F800000;
	fma.rn.f32 	%f669, %f619, %f620, 0f3F800000;
	fma.rn.f32 	%f670, %f620, %f621, 0f3F800000;
	fma.rn.f32 	%f671, %f621, %f622, 0f3F800000;
	fma.rn.f32 	%f672, %f622, %f623, 0f3F800000;
	fma.rn.f32 	%f673, %f623, %f624, 0f3F800000;
	fma.rn.f32 	%f674, %f624, %f625, 0f3F800000;
	fma.rn.f32 	%f675, %f625, %f626, 0f3F800000;
	fma.rn.f32 	%f676, %f626, %f627, 0f3F800000;
	fma.rn.f32 	%f677, %f627, %f628, 0f3F800000;
	fma.rn.f32 	%f678, %f628, %f629, 0f3F800000;
	fma.rn.f32 	%f679, %f629, %f630, 0f3F800000;
	fma.rn.f32 	%f680, %f630, %f631, 0f3F800000;
	fma.rn.f32 	%f681, %f631, %f632, 0f3F800000;
	fma.rn.f32 	%f682, %f632, %f633, 0f3F800000;
	fma.rn.f32 	%f683, %f633, %f634, 0f3F800000;
	fma.rn.f32 	%f684, %f634, %f635, 0f3F800000;
	fma.rn.f32 	%f685, %f635, %f636, 0f3F800000;
	fma.rn.f32 	%f686, %f636, %f637, 0f3F800000;
	fma.rn.f32 	%f687, %f637, %f638, 0f3F800000;
	fma.rn.f32 	%f688, %f638, %f639, 0f3F800000;
	fma.rn.f32 	%f689, %f639, %f640, 0f3F800000;
	fma.rn.f32 	%f690, %f640, %f641, 0f3F800000;
	fma.rn.f32 	%f691, %f641, %f642, 0f3F800000;
	fma.rn.f32 	%f692, %f642, %f643, 0f3F800000;
	fma.rn.f32 	%f693, %f643, %f644, 0f3F800000;
	fma.rn.f32 	%f694, %f644, %f645, 0f3F800000;
	fma.rn.f32 	%f695, %f645, %f646, 0f3F800000;
	fma.rn.f32 	%f696, %f646, %f647, 0f3F800000;
	fma.rn.f32 	%f697, %f647, %f648, 0f3F800000;
	fma.rn.f32 	%f698, %f648, %f649, 0f3F800000;
	fma.rn.f32 	%f699, %f649, %f650, 0f3F800000;
	fma.rn.f32 	%f700, %f650, %f651, 0f3F800000;
	fma.rn.f32 	%f701, %f651, %f652, 0f3F800000;
	fma.rn.f32 	%f702, %f652, %f653, 0f3F800000;
	fma.rn.f32 	%f703, %f653, %f654, 0f3F800000;
	fma.rn.f32 	%f704, %f654, %f655, 0f3F800000;
	fma.rn.f32 	%f705, %f655, %f656, 0f3F800000;
	fma.rn.f32 	%f706, %f656, %f657, 0f3F800000;
	fma.rn.f32 	%f707, %f657, %f658, 0f3F800000;
	fma.rn.f32 	%f708, %f658, %f659, 0f3F800000;
	fma.rn.f32 	%f709, %f659, %f660, 0f3F800000;
	fma.rn.f32 	%f710, %f660, %f661, 0f3F800000;
	fma.rn.f32 	%f711, %f661, %f662, 0f3F800000;
	fma.rn.f32 	%f712, %f662, %f663, 0f3F800000;
	fma.rn.f32 	%f713, %f663, %f664, 0f3F800000;
	fma.rn.f32 	%f714, %f664, %f665, 0f3F800000;
	fma.rn.f32 	%f715, %f665, %f666, 0f3F800000;
	fma.rn.f32 	%f716, %f666, %f667, 0f3F800000;
	fma.rn.f32 	%f717, %f667, %f668, 0f3F800000;
	fma.rn.f32 	%f718, %f668, %f669, 0f3F800000;
	fma.rn.f32 	%f719, %f669, %f670, 0f3F800000;
	fma.rn.f32 	%f720, %f670, %f671, 0f3F800000;
	fma.rn.f32 	%f721, %f671, %f672, 0f3F800000;
	fma.rn.f32 	%f722, %f672, %f673, 0f3F800000;
	fma.rn.f32 	%f723, %f673, %f674, 0f3F800000;
	fma.rn.f32 	%f724, %f674, %f675, 0f3F800000;
	fma.rn.f32 	%f725, %f675, %f676, 0f3F800000;
	fma.rn.f32 	%f726, %f676, %f677, 0f3F800000;
	fma.rn.f32 	%f727, %f677, %f678, 0f3F800000;
	fma.rn.f32 	%f728, %f678, %f679, 0f3F800000;
	fma.rn.f32 	%f729, %f679, %f680, 0f3F800000;
	fma.rn.f32 	%f730, %f680, %f681, 0f3F800000;
	fma.rn.f32 	%f731, %f681, %f682, 0f3F800000;
	fma.rn.f32 	%f732, %f682, %f683, 0f3F800000;
	fma.rn.f32 	%f733, %f683, %f684, 0f3F800000;
	fma.rn.f32 	%f734, %f684, %f685, 0f3F800000;
	fma.rn.f32 	%f735, %f685, %f686, 0f3F800000;
	fma.rn.f32 	%f736, %f686, %f687, 0f3F800000;
	fma.rn.f32 	%f737, %f687, %f688, 0f3F800000;
	fma.rn.f32 	%f738, %f688, %f689, 0f3F800000;
	fma.rn.f32 	%f739, %f689, %f690, 0f3F800000;
	fma.rn.f32 	%f740, %f690, %f691, 0f3F800000;
	fma.rn.f32 	%f741, %f691, %f692, 0f3F800000;
	fma.rn.f32 	%f742, %f692, %f693, 0f3F800000;
	fma.rn.f32 	%f743, %f693, %f694, 0f3F800000;
	fma.rn.f32 	%f744, %f694, %f695, 0f3F800000;
	fma.rn.f32 	%f745, %f695, %f696, 0f3F800000;
	fma.rn.f32 	%f746, %f696, %f697, 0f3F800000;
	fma.rn.f32 	%f747, %f697, %f698, 0f3F800000;
	fma.rn.f32 	%f748, %f698, %f699, 0f3F800000;
	fma.rn.f32 	%f749, %f699, %f700, 0f3F800000;
	fma.rn.f32 	%f750, %f700, %f701, 0f3F800000;
	fma.rn.f32 	%f751, %f701, %f702, 0f3F800000;
	fma.rn.f32 	%f752, %f702, %f703, 0f3F800000;
	fma.rn.f32 	%f753, %f703, %f704, 0f3F800000;
	fma.rn.f32 	%f754, %f704, %f705, 0f3F800000;
	fma.rn.f32 	%f755, %f705, %f706, 0f3F800000;
	fma.rn.f32 	%f756, %f706, %f707, 0f3F800000;
	fma.rn.f32 	%f757, %f707, %f708, 0f3F800000;
	fma.rn.f32 	%f758, %f708, %f709, 0f3F800000;
	fma.rn.f32 	%f759, %f709, %f710, 0f3F800000;
	fma.rn.f32 	%f760, %f710, %f711, 0f3F800000;
	fma.rn.f32 	%f761, %f711, %f712, 0f3F800000;
	fma.rn.f32 	%f762, %f712, %f713, 0f3F800000;
	fma.rn.f32 	%f763, %f713, %f714, 0f3F800000;
	fma.rn.f32 	%f764, %f714, %f715, 0f3F800000;
	fma.rn.f32 	%f765, %f715, %f716, 0f3F800000;
	fma.rn.f32 	%f766, %f716, %f717, 0f3F800000;
	fma.rn.f32 	%f767, %f717, %f718, 0f3F800000;
	fma.rn.f32 	%f768, %f718, %f719, 0f3F800000;
	fma.rn.f32 	%f769, %f719, %f720, 0f3F800000;
	fma.rn.f32 	%f770, %f720, %f721, 0f3F800000;
	fma.rn.f32 	%f771, %f721, %f722, 0f3F800000;
	fma.rn.f32 	%f772, %f722, %f723, 0f3F800000;
	fma.rn.f32 	%f773, %f723, %f724, 0f3F800000;
	fma.rn.f32 	%f774, %f724, %f725, 0f3F800000;
	fma.rn.f32 	%f775, %f725, %f726, 0f3F800000;
	fma.rn.f32 	%f776, %f726, %f727, 0f3F800000;
	fma.rn.f32 	%f777, %f727, %f728, 0f3F800000;
	fma.rn.f32 	%f778, %f728, %f729, 0f3F800000;
	fma.rn.f32 	%f779, %f729, %f730, 0f3F800000;
	fma.rn.f32 	%f780, %f730, %f731, 0f3F800000;
	fma.rn.f32 	%f781, %f731, %f732, 0f3F800000;
	fma.rn.f32 	%f782, %f732, %f733, 0f3F800000;
	fma.rn.f32 	%f783, %f733, %f734, 0f3F800000;
	fma.rn.f32 	%f784, %f734, %f735, 0f3F800000;
	fma.rn.f32 	%f785, %f735, %f736, 0f3F800000;
	fma.rn.f32 	%f786, %f736, %f737, 0f3F800000;
	fma.rn.f32 	%f787, %f737, %f738, 0f3F800000;
	fma.rn.f32 	%f788, %f738, %f739, 0f3F800000;
	fma.rn.f32 	%f789, %f739, %f740, 0f3F800000;
	fma.rn.f32 	%f790, %f740, %f741, 0f3F800000;
	fma.rn.f32 	%f791, %f741, %f742, 0f3F800000;
	fma.rn.f32 	%f792, %f742, %f743, 0f3F800000;
	fma.rn.f32 	%f793, %f743, %f744, 0f3F800000;
	fma.rn.f32 	%f794, %f744, %f745, 0f3F800000;
	fma.rn.f32 	%f795, %f745, %f746, 0f3F800000;
	fma.rn.f32 	%f796, %f746, %f747, 0f3F800000;
	fma.rn.f32 	%f797, %f747, %f748, 0f3F800000;
	fma.rn.f32 	%f798, %f748, %f749, 0f3F800000;
	fma.rn.f32 	%f799, %f749, %f750, 0f3F800000;
	fma.rn.f32 	%f800, %f750, %f751, 0f3F800000;
	fma.rn.f32 	%f801, %f751, %f752, 0f3F800000;
	fma.rn.f32 	%f802, %f752, %f753, 0f3F800000;
	fma.rn.f32 	%f803, %f753, %f754, 0f3F800000;
	fma.rn.f32 	%f804, %f754, %f755, 0f3F800000;
	fma.rn.f32 	%f805, %f755, %f756, 0f3F800000;
	fma.rn.f32 	%f806, %f756, %f757, 0f3F800000;
	fma.rn.f32 	%f807, %f757, %f758, 0f3F800000;
	fma.rn.f32 	%f808, %f758, %f759, 0f3F800000;
	fma.rn.f32 	%f809, %f759, %f760, 0f3F800000;
	fma.rn.f32 	%f810, %f760, %f761, 0f3F800000;
	fma.rn.f32 	%f811, %f761, %f762, 0f3F800000;
	fma.rn.f32 	%f812, %f762, %f763, 0f3F800000;
	fma.rn.f32 	%f813, %f763, %f764, 0f3F800000;
	fma.rn.f32 	%f814, %f764, %f765, 0f3F800000;
	fma.rn.f32 	%f815, %f765, %f766, 0f3F800000;
	fma.rn.f32 	%f816, %f766, %f767, 0f3F800000;
	fma.rn.f32 	%f817, %f767, %f768, 0f3F800000;
	fma.rn.f32 	%f818, %f768, %f769, 0f3F800000;
	fma.rn.f32 	%f819, %f769, %f770, 0f3F800000;
	fma.rn.f32 	%f820, %f770, %f771, 0f3F800000;
	fma.rn.f32 	%f821, %f771, %f772, 0f3F800000;
	fma.rn.f32 	%f822, %f772, %f773, 0f3F800000;
	fma.rn.f32 	%f823, %f773, %f774, 0f3F800000;
	fma.rn.f32 	%f824, %f774, %f775, 0f3F800000;
	fma.rn.f32 	%f825, %f775, %f776, 0f3F800000;
	fma.rn.f32 	%f826, %f776, %f777, 0f3F800000;
	fma.rn.f32 	%f827, %f777, %f778, 0f3F800000;
	fma.rn.f32 	%f828, %f778, %f779, 0f3F800000;
	fma.rn.f32 	%f829, %f779, %f780, 0f3F800000;
	fma.rn.f32 	%f830, %f780, %f781, 0f3F800000;
	fma.rn.f32 	%f831, %f781, %f782, 0f3F800000;
	fma.rn.f32 	%f832, %f782, %f783, 0f3F800000;
	fma.rn.f32 	%f833, %f783, %f784, 0f3F800000;
	fma.rn.f32 	%f834, %f784, %f785, 0f3F800000;
	fma.rn.f32 	%f835, %f785, %f786, 0f3F800000;
	fma.rn.f32 	%f836, %f786, %f787, 0f3F800000;
	fma.rn.f32 	%f837, %f787, %f788, 0f3F800000;
	fma.rn.f32 	%f838, %f788, %f789, 0f3F800000;
	fma.rn.f32 	%f839, %f789, %f790, 0f3F800000;
	fma.rn.f32 	%f840, %f790, %f791, 0f3F800000;
	fma.rn.f32 	%f841, %f791, %f792, 0f3F800000;
	fma.rn.f32 	%f842, %f792, %f793, 0f3F800000;
	fma.rn.f32 	%f843, %f793, %f794, 0f3F800000;
	fma.rn.f32 	%f844, %f794, %f795, 0f3F800000;
	fma.rn.f32 	%f845, %f795, %f796, 0f3F800000;
	fma.rn.f32 	%f846, %f796, %f797, 0f3F800000;
	fma.rn.f32 	%f847, %f797, %f798, 0f3F800000;
	fma.rn.f32 	%f848, %f798, %f799, 0f3F800000;
	fma.rn.f32 	%f849, %f799, %f800, 0f3F800000;
	fma.rn.f32 	%f850, %f800, %f801, 0f3F800000;
	fma.rn.f32 	%f851, %f801, %f802, 0f3F800000;
	fma.rn.f32 	%f852, %f802, %f803, 0f3F800000;
	fma.rn.f32 	%f853, %f803, %f804, 0f3F800000;
	fma.rn.f32 	%f854, %f804, %f805, 0f3F800000;
	fma.rn.f32 	%f855, %f805, %f806, 0f3F800000;
	fma.rn.f32 	%f856, %f806, %f807, 0f3F800000;
	fma.rn.f32 	%f857, %f807, %f808, 0f3F800000;
	fma.rn.f32 	%f858, %f808, %f809, 0f3F800000;
	fma.rn.f32 	%f859, %f809, %f810, 0f3F800000;
	fma.rn.f32 	%f860, %f810, %f811, 0f3F800000;
	fma.rn.f32 	%f861, %f811, %f812, 0f3F800000;
	fma.rn.f32 	%f862, %f812, %f813, 0f3F800000;
	fma.rn.f32 	%f863, %f813, %f814, 0f3F800000;
	fma.rn.f32 	%f864, %f814, %f815, 0f3F800000;
	fma.rn.f32 	%f865, %f815, %f816, 0f3F800000;
	fma.rn.f32 	%f866, %f816, %f817, 0f3F800000;
	fma.rn.f32 	%f867, %f817, %f818, 0f3F800000;
	fma.rn.f32 	%f868, %f818, %f819, 0f3F800000;
	fma.rn.f32 	%f869, %f819, %f820, 0f3F800000;
	fma.rn.f32 	%f870, %f820, %f821, 0f3F800000;
	fma.rn.f32 	%f871, %f821, %f822, 0f3F800000;
	fma.rn.f32 	%f872, %f822, %f823, 0f3F800000;
	fma.rn.f32 	%f873, %f823, %f824, 0f3F800000;
	fma.rn.f32 	%f874, %f824, %f825, 0f3F800000;
	fma.rn.f32 	%f875, %f825, %f826, 0f3F800000;
	fma.rn.f32 	%f876, %f826, %f827, 0f3F800000;
	fma.rn.f32 	%f877, %f827, %f828, 0f3F800000;
	fma.rn.f32 	%f878, %f828, %f829, 0f3F800000;
	fma.rn.f32 	%f879, %f829, %f830, 0f3F800000;
	fma.rn.f32 	%f880, %f830, %f831, 0f3F800000;
	fma.rn.f32 	%f881, %f831, %f832, 0f3F800000;
	fma.rn.f32 	%f882, %f832, %f833, 0f3F800000;
	fma.rn.f32 	%f883, %f833, %f834, 0f3F800000;
	fma.rn.f32 	%f884, %f834, %f835, 0f3F800000;
	fma.rn.f32 	%f885, %f835, %f836, 0f3F800000;
	fma.rn.f32 	%f886, %f836, %f837, 0f3F800000;
	fma.rn.f32 	%f887, %f837, %f838, 0f3F800000;
	fma.rn.f32 	%f888, %f838, %f839, 0f3F800000;
	fma.rn.f32 	%f889, %f839, %f840, 0f3F800000;
	fma.rn.f32 	%f890, %f840, %f841, 0f3F800000;
	fma.rn.f32 	%f891, %f841, %f842, 0f3F800000;
	fma.rn.f32 	%f892, %f842, %f843, 0f3F800000;
	fma.rn.f32 	%f893, %f843, %f844, 0f3F800000;
	fma.rn.f32 	%f894, %f844, %f845, 0f3F800000;
	fma.rn.f32 	%f895, %f845, %f846, 0f3F800000;
	fma.rn.f32 	%f896, %f846, %f847, 0f3F800000;
	fma.rn.f32 	%f897, %f847, %f848, 0f3F800000;
	fma.rn.f32 	%f898, %f848, %f849, 0f3F800000;
	fma.rn.f32 	%f899, %f849, %f850, 0f3F800000;
	fma.rn.f32 	%f900, %f850, %f851, 0f3F800000;
	fma.rn.f32 	%f901, %f851, %f852, 0f3F800000;
	fma.rn.f32 	%f902, %f852, %f853, 0f3F800000;
	fma.rn.f32 	%f903, %f853, %f854, 0f3F800000;
	fma.rn.f32 	%f904, %f854, %f855, 0f3F800000;
	fma.rn.f32 	%f905, %f855, %f856, 0f3F800000;
	fma.rn.f32 	%f906, %f856, %f857, 0f3F800000;
	fma.rn.f32 	%f907, %f857, %f858, 0f3F800000;
	fma.rn.f32 	%f908, %f858, %f859, 0f3F800000;
	fma.rn.f32 	%f909, %f859, %f860, 0f3F800000;
	fma.rn.f32 	%f910, %f860, %f861, 0f3F800000;
	fma.rn.f32 	%f911, %f861, %f862, 0f3F800000;
	fma.rn.f32 	%f912, %f862, %f863, 0f3F800000;
	fma.rn.f32 	%f913, %f863, %f864, 0f3F800000;
	fma.rn.f32 	%f914, %f864, %f865, 0f3F800000;
	fma.rn.f32 	%f915, %f865, %f866, 0f3F800000;
	fma.rn.f32 	%f916, %f866, %f867, 0f3F800000;
	fma.rn.f32 	%f917, %f867, %f868, 0f3F800000;
	fma.rn.f32 	%f918, %f868, %f869, 0f3F800000;
	fma.rn.f32 	%f919, %f869, %f870, 0f3F800000;
	fma.rn.f32 	%f920, %f870, %f871, 0f3F800000;
	fma.rn.f32 	%f921, %f871, %f872, 0f3F800000;
	fma.rn.f32 	%f922, %f872, %f873, 0f3F800000;
	fma.rn.f32 	%f923, %f873, %f874, 0f3F800000;
	fma.rn.f32 	%f924, %f874, %f875, 0f3F800000;
	fma.rn.f32 	%f925, %f875, %f876, 0f3F800000;
	fma.rn.f32 	%f926, %f876, %f877, 0f3F800000;
	fma.rn.f32 	%f927, %f877, %f878, 0f3F800000;
	fma.rn.f32 	%f928, %f878, %f879, 0f3F800000;
	fma.rn.f32 	%f929, %f879, %f880, 0f3F800000;
	fma.rn.f32 	%f930, %f880, %f881, 0f3F800000;
	fma.rn.f32 	%f931, %f881, %f882, 0f3F800000;
	fma.rn.f32 	%f932, %f882, %f883, 0f3F800000;
	fma.rn.f32 	%f933, %f883, %f884, 0f3F800000;
	fma.rn.f32 	%f934, %f884, %f885, 0f3F800000;
	fma.rn.f32 	%f935, %f885, %f886, 0f3F800000;
	fma.rn.f32 	%f936, %f886, %f887, 0f3F800000;
	fma.rn.f32 	%f937, %f887, %f888, 0f3F800000;
	fma.rn.f32 	%f938, %f888, %f889, 0f3F800000;
	fma.rn.f32 	%f939, %f889, %f890, 0f3F800000;
	fma.rn.f32 	%f940, %f890, %f891, 0f3F800000;
	fma.rn.f32 	%f941, %f891, %f892, 0f3F800000;
	fma.rn.f32 	%f942, %f892, %f893, 0f3F800000;
	fma.rn.f32 	%f943, %f893, %f894, 0f3F800000;
	fma.rn.f32 	%f944, %f894, %f895, 0f3F800000;
	fma.rn.f32 	%f945, %f895, %f896, 0f3F800000;
	fma.rn.f32 	%f946, %f896, %f897, 0f3F800000;
	fma.rn.f32 	%f947, %f897, %f898, 0f3F800000;
	fma.rn.f32 	%f948, %f898, %f899, 0f3F800000;
	fma.rn.f32 	%f949, %f899, %f900, 0f3F800000;
	fma.rn.f32 	%f950, %f900, %f901, 0f3F800000;
	fma.rn.f32 	%f951, %f901, %f902, 0f3F800000;
	fma.rn.f32 	%f952, %f902, %f903, 0f3F800000;
	fma.rn.f32 	%f953, %f903, %f904, 0f3F800000;
	fma.rn.f32 	%f954, %f904, %f905, 0f3F800000;
	fma.rn.f32 	%f955, %f905, %f906, 0f3F800000;
	fma.rn.f32 	%f956, %f906, %f907, 0f3F800000;
	fma.rn.f32 	%f957, %f907, %f908, 0f3F800000;
	fma.rn.f32 	%f958, %f908, %f909, 0f3F800000;
	fma.rn.f32 	%f959, %f909, %f910, 0f3F800000;
	fma.rn.f32 	%f960, %f910, %f911, 0f3F800000;
	fma.rn.f32 	%f961, %f911, %f912, 0f3F800000;
	fma.rn.f32 	%f962, %f912, %f913, 0f3F800000;
	fma.rn.f32 	%f963, %f913, %f914, 0f3F800000;
	fma.rn.f32 	%f964, %f914, %f915, 0f3F800000;
	fma.rn.f32 	%f965, %f915, %f916, 0f3F800000;
	fma.rn.f32 	%f966, %f916, %f917, 0f3F800000;
	fma.rn.f32 	%f967, %f917, %f918, 0f3F800000;
	fma.rn.f32 	%f968, %f918, %f919, 0f3F800000;
	fma.rn.f32 	%f969, %f919, %f920, 0f3F800000;
	fma.rn.f32 	%f970, %f920, %f921, 0f3F800000;
	fma.rn.f32 	%f971, %f921, %f922, 0f3F800000;
	fma.rn.f32 	%f972, %f922, %f923, 0f3F800000;
	fma.rn.f32 	%f973, %f923, %f924, 0f3F800000;
	fma.rn.f32 	%f974, %f924, %f925, 0f3F800000;
	fma.rn.f32 	%f975, %f925, %f926, 0f3F800000;
	fma.rn.f32 	%f976, %f926, %f927, 0f3F800000;
	fma.rn.f32 	%f977, %f927, %f928, 0f3F800000;
	fma.rn.f32 	%f978, %f928, %f929, 0f3F800000;
	fma.rn.f32 	%f979, %f929, %f930, 0f3F800000;
	fma.rn.f32 	%f980, %f930, %f931, 0f3F800000;
	fma.rn.f32 	%f981, %f931, %f932, 0f3F800000;
	fma.rn.f32 	%f982, %f932, %f933, 0f3F800000;
	fma.rn.f32 	%f983, %f933, %f934, 0f3F800000;
	fma.rn.f32 	%f984, %f934, %f935, 0f3F800000;
	fma.rn.f32 	%f985, %f935, %f936, 0f3F800000;
	fma.rn.f32 	%f986, %f936, %f937, 0f3F800000;
	fma.rn.f32 	%f987, %f937, %f938, 0f3F800000;
	fma.rn.f32 	%f988, %f938, %f939, 0f3F800000;
	fma.rn.f32 	%f989, %f939, %f940, 0f3F800000;
	fma.rn.f32 	%f990, %f940, %f941, 0f3F800000;
	fma.rn.f32 	%f991, %f941, %f942, 0f3F800000;
	fma.rn.f32 	%f992, %f942, %f943, 0f3F800000;
	fma.rn.f32 	%f993, %f943, %f944, 0f3F800000;
	fma.rn.f32 	%f994, %f944, %f945, 0f3F800000;
	fma.rn.f32 	%f995, %f945, %f946, 0f3F800000;
	fma.rn.f32 	%f996, %f946, %f947, 0f3F800000;
	fma.rn.f32 	%f997, %f947, %f948, 0f3F800000;
	fma.rn.f32 	%f998, %f948, %f949, 0f3F800000;
	fma.rn.f32 	%f999, %f949, %f950, 0f3F800000;
	fma.rn.f32 	%f1000, %f950, %f951, 0f3F800000;
	fma.rn.f32 	%f1001, %f951, %f952, 0f3F800000;
	fma.rn.f32 	%f1002, %f952, %f953, 0f3F800000;
	fma.rn.f32 	%f1003, %f953, %f954, 0f3F800000;
	fma.rn.f32 	%f1004, %f954, %f955, 0f3F800000;
	fma.rn.f32 	%f1005, %f955, %f956, 0f3F800000;
	fma.rn.f32 	%f1006, %f956, %f957, 0f3F800000;
	fma.rn.f32 	%f1007, %f957, %f958, 0f3F800000;
	fma.rn.f32 	%f1008, %f958, %f959, 0f3F800000;
	fma.rn.f32 	%f1009, %f959, %f960, 0f3F800000;
	fma.rn.f32 	%f1010, %f960, %f961, 0f3F800000;
	fma.rn.f32 	%f1011, %f961, %f962, 0f3F800000;
	fma.rn.f32 	%f1012, %f962, %f963, 0f3F800000;
	fma.rn.f32 	%f1013, %f963, %f964, 0f3F800000;
	fma.rn.f32 	%f1014, %f964, %f965, 0f3F800000;
	fma.rn.f32 	%f1015, %f965, %f966, 0f3F800000;
	fma.rn.f32 	%f1016, %f966, %f967, 0f3F800000;
	fma.rn.f32 	%f1017, %f967, %f968, 0f3F800000;
	fma.rn.f32 	%f1018, %f968, %f969, 0f3F800000;
	fma.rn.f32 	%f1019, %f969, %f970, 0f3F800000;
	fma.rn.f32 	%f1020, %f970, %f971, 0f3F800000;
	fma.rn.f32 	%f1021, %f971, %f972, 0f3F800000;
	fma.rn.f32 	%f1022, %f972, %f973, 0f3F800000;
	fma.rn.f32 	%f1023, %f973, %f974, 0f3F800000;
	fma.rn.f32 	%f1024, %f974, %f975, 0f3F800000;
	fma.rn.f32 	%f1025, %f975, %f976, 0f3F800000;
	fma.rn.f32 	%f1026, %f976, %f977, 0f3F800000;
	fma.rn.f32 	%f1027, %f977, %f978, 0f3F800000;
	fma.rn.f32 	%f1028, %f978, %f979, 0f3F800000;
	fma.rn.f32 	%f1029, %f979, %f980, 0f3F800000;
	fma.rn.f32 	%f1030, %f980, %f981, 0f3F800000;
	fma.rn.f32 	%f1031, %f981, %f982, 0f3F800000;
	fma.rn.f32 	%f1032, %f982, %f983, 0f3F800000;
	fma.rn.f32 	%f1033, %f983, %f984, 0f3F800000;
	fma.rn.f32 	%f1034, %f984, %f985, 0f3F800000;
	fma.rn.f32 	%f1035, %f985, %f986, 0f3F800000;
	fma.rn.f32 	%f1036, %f986, %f987, 0f3F800000;
	fma.rn.f32 	%f1037, %f987, %f988, 0f3F800000;
	fma.rn.f32 	%f1038, %f988, %f989, 0f3F800000;
	fma.rn.f32 	%f1039, %f989, %f990, 0f3F800000;
	fma.rn.f32 	%f1040, %f990, %f991, 0f3F800000;
	fma.rn.f32 	%f1041, %f991, %f992, 0f3F800000;
	fma.rn.f32 	%f1042, %f992, %f993, 0f3F800000;
	fma.rn.f32 	%f1043, %f993, %f994, 0f3F800000;
	fma.rn.f32 	%f1044, %f994, %f995, 0f3F800000;
	fma.rn.f32 	%f1045, %f995, %f996, 0f3F800000;
	fma.rn.f32 	%f1046, %f996, %f997, 0f3F800000;
	fma.rn.f32 	%f1047, %f997, %f998, 0f3F800000;
	fma.rn.f32 	%f1048, %f998, %f999, 0f3F800000;
	fma.rn.f32 	%f1049, %f999, %f1000, 0f3F800000;
	fma.rn.f32 	%f1050, %f1000, %f1001, 0f3F800000;
	fma.rn.f32 	%f1051, %f1001, %f1002, 0f3F800000;
	fma.rn.f32 	%f1052, %f1002, %f1003, 0f3F800000;
	fma.rn.f32 	%f1053, %f1003, %f1004, 0f3F800000;
	fma.rn.f32 	%f1054, %f1004, %f1005, 0f3F800000;
	fma.rn.f32 	%f1055, %f1005, %f1006, 0f3F800000;
	fma.rn.f32 	%f1056, %f1006, %f1007, 0f3F800000;
	fma.rn.f32 	%f1057, %f1007, %f1008, 0f3F800000;
	fma.rn.f32 	%f1058, %f1008, %f1009, 0f3F800000;
	fma.rn.f32 	%f1059, %f1009, %f1010, 0f3F800000;
	fma.rn.f32 	%f1060, %f1010, %f1011, 0f3F800000;
	fma.rn.f32 	%f1061, %f1011, %f1012, 0f3F800000;
	fma.rn.f32 	%f1062, %f1012, %f1013, 0f3F800000;
	fma.rn.f32 	%f1063, %f1013, %f1014, 0f3F800000;
	fma.rn.f32 	%f1064, %f1014, %f1015, 0f3F800000;
	fma.rn.f32 	%f1065, %f1015, %f1016, 0f3F800000;
	fma.rn.f32 	%f1066, %f1016, %f1017, 0f3F800000;
	fma.rn.f32 	%f1067, %f1017, %f1018, 0f3F800000;
	fma.rn.f32 	%f1068, %f1018, %f1019, 0f3F800000;
	fma.rn.f32 	%f1069, %f1019, %f1020, 0f3F800000;
	fma.rn.f32 	%f1070, %f1020, %f1021, 0f3F800000;
	fma.rn.f32 	%f1071, %f1021, %f1022, 0f3F800000;
	fma.rn.f32 	%f1072, %f1022, %f1023, 0f3F800000;
	fma.rn.f32 	%f1073, %f1023, %f1024, 0f3F800000;
	fma.rn.f32 	%f1074, %f1024, %f1025, 0f3F800000;
	fma.rn.f32 	%f1075, %f1025, %f1026, 0f3F800000;
	fma.rn.f32 	%f1076, %f1026, %f1027, 0f3F800000;
	fma.rn.f32 	%f1077, %f1027, %f1028, 0f3F800000;
	fma.rn.f32 	%f1078, %f1028, %f1029, 0f3F800000;
	fma.rn.f32 	%f1079, %f1029, %f1030, 0f3F800000;
	fma.rn.f32 	%f1080, %f1030, %f1031, 0f3F800000;
	fma.rn.f32 	%f1081, %f1031, %f1032, 0f3F800000;
	fma.rn.f32 	%f1082, %f1032, %f1033, 0f3F800000;
	fma.rn.f32 	%f1083, %f1033, %f1034, 0f3F800000;
	fma.rn.f32 	%f1084, %f1034, %f1035, 0f3F800000;
	fma.rn.f32 	%f1085, %f1035, %f1036, 0f3F800000;
	fma.rn.f32 	%f1086, %f1036, %f1037, 0f3F800000;
	fma.rn.f32 	%f1087, %f1037, %f1038, 0f3F800000;
	fma.rn.f32 	%f1088, %f1038, %f1039, 0f3F800000;
	fma.rn.f32 	%f1089, %f1039, %f1040, 0f3F800000;
	fma.rn.f32 	%f1090, %f1040, %f1041, 0f3F800000;
	fma.rn.f32 	%f1091, %f1041, %f1042, 0f3F800000;
	fma.rn.f32 	%f1092, %f1042, %f1043, 0f3F800000;
	fma.rn.f32 	%f1093, %f1043, %f1044, 0f3F800000;
	fma.rn.f32 	%f1094, %f1044, %f1045, 0f3F800000;
	fma.rn.f32 	%f1095, %f1045, %f1046, 0f3F800000;
	fma.rn.f32 	%f1096, %f1046, %f1047, 0f3F800000;
	fma.rn.f32 	%f1097, %f1047, %f1048, 0f3F800000;
	fma.rn.f32 	%f1098, %f1048, %f1049, 0f3F800000;
	fma.rn.f32 	%f1099, %f1049, %f1050, 0f3F800000;
	fma.rn.f32 	%f1100, %f1050, %f1051, 0f3F800000;
	fma.rn.f32 	%f1101, %f1051, %f1052, 0f3F800000;
	fma.rn.f32 	%f1102, %f1052, %f1053, 0f3F800000;
	fma.rn.f32 	%f1103, %f1053, %f1054, 0f3F800000;
	fma.rn.f32 	%f1104, %f1054, %f1055, 0f3F800000;
	fma.rn.f32 	%f1105, %f1055, %f1056, 0f3F800000;
	fma.rn.f32 	%f1106, %f1056, %f1057, 0f3F800000;
	fma.rn.f32 	%f1107, %f1057, %f1058, 0f3F800000;
	fma.rn.f32 	%f1108, %f1058, %f1059, 0f3F800000;
	fma.rn.f32 	%f1109, %f1059, %f1060, 0f3F800000;
	fma.rn.f32 	%f1110, %f1060, %f1061, 0f3F800000;
	fma.rn.f32 	%f1111, %f1061, %f1062, 0f3F800000;
	fma.rn.f32 	%f1112, %f1062, %f1063, 0f3F800000;
	fma.rn.f32 	%f1113, %f1063, %f1064, 0f3F800000;
	fma.rn.f32 	%f1114, %f1064, %f1065, 0f3F800000;
	fma.rn.f32 	%f1115, %f1065, %f1066, 0f3F800000;
	fma.rn.f32 	%f1116, %f1066, %f1067, 0f3F800000;
	fma.rn.f32 	%f1117, %f1067, %f1068, 0f3F800000;
	fma.rn.f32 	%f1118, %f1068, %f1069, 0f3F800000;
	fma.rn.f32 	%f1119, %f1069, %f1070, 0f3F800000;
	fma.rn.f32 	%f1120, %f1070, %f1071, 0f3F800000;
	fma.rn.f32 	%f1121, %f1071, %f1072, 0f3F800000;
	fma.rn.f32 	%f1122, %f1072, %f1073, 0f3F800000;
	fma.rn.f32 	%f1123, %f1073, %f1074, 0f3F800000;
	fma.rn.f32 	%f1124, %f1074, %f1075, 0f3F800000;
	fma.rn.f32 	%f1125, %f1075, %f1076, 0f3F800000;
	fma.rn.f32 	%f1126, %f1076, %f1077, 0f3F800000;
	fma.rn.f32 	%f1127, %f1077, %f1078, 0f3F800000;
	fma.rn.f32 	%f1128, %f1078, %f1079, 0f3F800000;
	fma.rn.f32 	%f1129, %f1079, %f1080, 0f3F800000;
	fma.rn.f32 	%f1130, %f1080, %f1081, 0f3F800000;
	fma.rn.f32 	%f1131, %f1081, %f1082, 0f3F800000;
	fma.rn.f32 	%f1132, %f1082, %f1083, 0f3F800000;
	fma.rn.f32 	%f1133, %f1083, %f1084, 0f3F800000;
	fma.rn.f32 	%f1134, %f1084, %f1085, 0f3F800000;
	fma.rn.f32 	%f1135, %f1085, %f1086, 0f3F800000;
	fma.rn.f32 	%f1136, %f1086, %f1087, 0f3F800000;
	fma.rn.f32 	%f1137, %f1087, %f1088, 0f3F800000;
	fma.rn.f32 	%f1138, %f1088, %f1089, 0f3F800000;
	fma.rn.f32 	%f1139, %f1089, %f1090, 0f3F800000;
	fma.rn.f32 	%f1140, %f1090, %f1091, 0f3F800000;
	fma.rn.f32 	%f1141, %f1091, %f1092, 0f3F800000;
	fma.rn.f32 	%f1142, %f1092, %f1093, 0f3F800000;
	fma.rn.f32 	%f1143, %f1093, %f1094, 0f3F800000;
	fma.rn.f32 	%f1144, %f1094, %f1095, 0f3F800000;
	fma.rn.f32 	%f1145, %f1095, %f1096, 0f3F800000;
	fma.rn.f32 	%f1146, %f1096, %f1097, 0f3F800000;
	fma.rn.f32 	%f1147, %f1097, %f1098, 0f3F800000;
	fma.rn.f32 	%f1148, %f1098, %f1099, 0f3F800000;
	fma.rn.f32 	%f1149, %f1099, %f1100, 0f3F800000;
	fma.rn.f32 	%f1150, %f1100, %f1101, 0f3F800000;
	fma.rn.f32 	%f1151, %f1101, %f1102, 0f3F800000;
	fma.rn.f32 	%f1152, %f1102, %f1103, 0f3F800000;
	fma.rn.f32 	%f1153, %f1103, %f1104, 0f3F800000;
	fma.rn.f32 	%f1154, %f1104, %f1105, 0f3F800000;
	fma.rn.f32 	%f1155, %f1105, %f1106, 0f3F800000;
	fma.rn.f32 	%f1156, %f1106, %f1107, 0f3F800000;
	fma.rn.f32 	%f1157, %f1107, %f1108, 0f3F800000;
	fma.rn.f32 	%f1158, %f1108, %f1109, 0f3F800000;
	fma.rn.f32 	%f1159, %f1109, %f1110, 0f3F800000;
	fma.rn.f32 	%f1160, %f1110, %f1111, 0f3F800000;
	fma.rn.f32 	%f1161, %f1111, %f1112, 0f3F800000;
	fma.rn.f32 	%f1162, %f1112, %f1113, 0f3F800000;
	fma.rn.f32 	%f1163, %f1113, %f1114, 0f3F800000;
	fma.rn.f32 	%f1164, %f1114, %f1115, 0f3F800000;
	fma.rn.f32 	%f1165, %f1115, %f1116, 0f3F800000;
	fma.rn.f32 	%f1166, %f1116, %f1117, 0f3F800000;
	fma.rn.f32 	%f1167, %f1117, %f1118, 0f3F800000;
	fma.rn.f32 	%f1168, %f1118, %f1119, 0f3F800000;
	fma.rn.f32 	%f1169, %f1119, %f1120, 0f3F800000;
	fma.rn.f32 	%f1170, %f1120, %f1121, 0f3F800000;
	fma.rn.f32 	%f1171, %f1121, %f1122, 0f3F800000;
	fma.rn.f32 	%f1172, %f1122, %f1123, 0f3F800000;
	fma.rn.f32 	%f1173, %f1123, %f1124, 0f3F800000;
	fma.rn.f32 	%f1174, %f1124, %f1125, 0f3F800000;
	fma.rn.f32 	%f1175, %f1125, %f1126, 0f3F800000;
	fma.rn.f32 	%f1176, %f1126, %f1127, 0f3F800000;
	fma.rn.f32 	%f1177, %f1127, %f1128, 0f3F800000;
	fma.rn.f32 	%f1178, %f1128, %f1129, 0f3F800000;
	fma.rn.f32 	%f1179, %f1129, %f1130, 0f3F800000;
	fma.rn.f32 	%f1180, %f1130, %f1131, 0f3F800000;
	fma.rn.f32 	%f1181, %f1131, %f1132, 0f3F800000;
	fma.rn.f32 	%f1182, %f1132, %f1133, 0f3F800000;
	fma.rn.f32 	%f1183, %f1133, %f1134, 0f3F800000;
	fma.rn.f32 	%f1184, %f1134, %f1135, 0f3F800000;
	fma.rn.f32 	%f1185, %f1135, %f1136, 0f3F800000;
	fma.rn.f32 	%f1186, %f1136, %f1137, 0f3F800000;
	fma.rn.f32 	%f1187, %f1137, %f1138, 0f3F800000;
	fma.rn.f32 	%f1188, %f1138, %f1139, 0f3F800000;
	fma.rn.f32 	%f1189, %f1139, %f1140, 0f3F800000;
	fma.rn.f32 	%f1190, %f1140, %f1141, 0f3F800000;
	fma.rn.f32 	%f1191, %f1141, %f1142, 0f3F800000;
	fma.rn.f32 	%f1192, %f1142, %f1143, 0f3F800000;
	fma.rn.f32 	%f1193, %f1143, %f1144, 0f3F800000;
	fma.rn.f32 	%f1194, %f1144, %f1145, 0f3F800000;
	fma.rn.f32 	%f1195, %f1145, %f1146, 0f3F800000;
	fma.rn.f32 	%f1196, %f1146, %f1147, 0f3F800000;
	fma.rn.f32 	%f1197, %f1147, %f1148, 0f3F800000;
	fma.rn.f32 	%f1198, %f1148, %f1149, 0f3F800000;
	fma.rn.f32 	%f1199, %f1149, %f1150, 0f3F800000;
	fma.rn.f32 	%f1200, %f1150, %f1151, 0f3F800000;
	fma.rn.f32 	%f1201, %f1151, %f1152, 0f3F800000;
	fma.rn.f32 	%f1202, %f1152, %f1153, 0f3F800000;
	fma.rn.f32 	%f1203, %f1153, %f1154, 0f3F800000;
	fma.rn.f32 	%f1204, %f1154, %f1155, 0f3F800000;
	fma.rn.f32 	%f1205, %f1155, %f1156, 0f3F800000;
	fma.rn.f32 	%f1206, %f1156, %f1157, 0f3F800000;
	fma.rn.f32 	%f1207, %f1157, %f1158, 0f3F800000;
	fma.rn.f32 	%f1208, %f1158, %f1159, 0f3F800000;
	fma.rn.f32 	%f1209, %f1159, %f1160, 0f3F800000;
	fma.rn.f32 	%f1210, %f1160, %f1161, 0f3F800000;
	fma.rn.f32 	%f1211, %f1161, %f1162, 0f3F800000;
	fma.rn.f32 	%f1212, %f1162, %f1163, 0f3F800000;
	fma.rn.f32 	%f1213, %f1163, %f1164, 0f3F800000;
	fma.rn.f32 	%f1214, %f1164, %f1165, 0f3F800000;
	fma.rn.f32 	%f1215, %f1165, %f1166, 0f3F800000;
	fma.rn.f32 	%f1216, %f1166, %f1167, 0f3F800000;
	fma.rn.f32 	%f1217, %f1167, %f1168, 0f3F800000;
	fma.rn.f32 	%f1218, %f1168, %f1169, 0f3F800000;
	fma.rn.f32 	%f1219, %f1169, %f1170, 0f3F800000;
	fma.rn.f32 	%f1220, %f1170, %f1171, 0f3F800000;
	fma.rn.f32 	%f1221, %f1171, %f1172, 0f3F800000;
	fma.rn.f32 	%f1222, %f1172, %f1173, 0f3F800000;
	fma.rn.f32 	%f1223, %f1173, %f1174, 0f3F800000;
	fma.rn.f32 	%f1224, %f1174, %f1175, 0f3F800000;
	fma.rn.f32 	%f1225, %f1175, %f1176, 0f3F800000;
	fma.rn.f32 	%f1226, %f1176, %f1177, 0f3F800000;
	fma.rn.f32 	%f1227, %f1177, %f1178, 0f3F800000;
	fma.rn.f32 	%f1228, %f1178, %f1179, 0f3F800000;
	fma.rn.f32 	%f1229, %f1179, %f1180, 0f3F800000;
	fma.rn.f32 	%f1230, %f1180, %f1181, 0f3F800000;
	fma.rn.f32 	%f1231, %f1181, %f1182, 0f3F800000;
	fma.rn.f32 	%f1232, %f1182, %f1183, 0f3F800000;
	fma.rn.f32 	%f1233, %f1183, %f1184, 0f3F800000;
	fma.rn.f32 	%f1234, %f1184, %f1185, 0f3F800000;
	fma.rn.f32 	%f1235, %f1185, %f1186, 0f3F800000;
	fma.rn.f32 	%f1236, %f1186, %f1187, 0f3F800000;
	fma.rn.f32 	%f1237, %f1187, %f1188, 0f3F800000;
	fma.rn.f32 	%f1238, %f1188, %f1189, 0f3F800000;
	fma.rn.f32 	%f1239, %f1189, %f1190, 0f3F800000;
	fma.rn.f32 	%f1240, %f1190, %f1191, 0f3F800000;
	fma.rn.f32 	%f1241, %f1191, %f1192, 0f3F800000;
	fma.rn.f32 	%f1242, %f1192, %f1193, 0f3F800000;
	fma.rn.f32 	%f1243, %f1193, %f1194, 0f3F800000;
	fma.rn.f32 	%f1244, %f1194, %f1195, 0f3F800000;
	fma.rn.f32 	%f1245, %f1195, %f1196, 0f3F800000;
	fma.rn.f32 	%f1246, %f1196, %f1197, 0f3F800000;
	fma.rn.f32 	%f1247, %f1197, %f1198, 0f3F800000;
	fma.rn.f32 	%f1248, %f1198, %f1199, 0f3F800000;
	fma.rn.f32 	%f1249, %f1199, %f1200, 0f3F800000;
	fma.rn.f32 	%f1250, %f1200, %f1201, 0f3F800000;
	fma.rn.f32 	%f1251, %f1201, %f1202, 0f3F800000;
	fma.rn.f32 	%f1252, %f1202, %f1203, 0f3F800000;
	fma.rn.f32 	%f1253, %f1203, %f1204, 0f3F800000;
	fma.rn.f32 	%f1254, %f1204, %f1205, 0f3F800000;
	fma.rn.f32 	%f1255, %f1205, %f1206, 0f3F800000;
	fma.rn.f32 	%f1256, %f1206, %f1207, 0f3F800000;
	fma.rn.f32 	%f1257, %f1207, %f1208, 0f3F800000;
	fma.rn.f32 	%f1258, %f1208, %f1209, 0f3F800000;
	fma.rn.f32 	%f1259, %f1209, %f1210, 0f3F800000;
	fma.rn.f32 	%f1260, %f1210, %f1211, 0f3F800000;
	fma.rn.f32 	%f1261, %f1211, %f1212, 0f3F800000;
	fma.rn.f32 	%f1262, %f1212, %f1213, 0f3F800000;
	fma.rn.f32 	%f1263, %f1213, %f1214, 0f3F800000;
	fma.rn.f32 	%f1264, %f1214, %f1215, 0f3F800000;
	fma.rn.f32 	%f1265, %f1215, %f1216, 0f3F800000;
	fma.rn.f32 	%f1266, %f1216, %f1217, 0f3F800000;
	fma.rn.f32 	%f1267, %f1217, %f1218, 0f3F800000;
	fma.rn.f32 	%f1268, %f1218, %f1219, 0f3F800000;
	fma.rn.f32 	%f1269, %f1219, %f1220, 0f3F800000;
	fma.rn.f32 	%f1270, %f1220, %f1221, 0f3F800000;
	fma.rn.f32 	%f1271, %f1221, %f1222, 0f3F800000;
	fma.rn.f32 	%f1272, %f1222, %f1223, 0f3F800000;
	fma.rn.f32 	%f1273, %f1223, %f1224, 0f3F800000;
	fma.rn.f32 	%f1274, %f1224, %f1225, 0f3F800000;
	fma.rn.f32 	%f1275, %f1225, %f1226, 0f3F800000;
	fma.rn.f32 	%f1276, %f1226, %f1227, 0f3F800000;
	fma.rn.f32 	%f1277, %f1227, %f1228, 0f3F800000;
	fma.rn.f32 	%f1278, %f1228, %f1229, 0f3F800000;
	fma.rn.f32 	%f1279, %f1229, %f1230, 0f3F800000;
	fma.rn.f32 	%f1280, %f1230, %f1231, 0f3F800000;
	fma.rn.f32 	%f1281, %f1231, %f1232, 0f3F800000;
	fma.rn.f32 	%f1282, %f1232, %f1233, 0f3F800000;
	fma.rn.f32 	%f1283, %f1233, %f1234, 0f3F800000;
	fma.rn.f32 	%f1284, %f1234, %f1235, 0f3F800000;
	fma.rn.f32 	%f1285, %f1235, %f1236, 0f3F800000;
	fma.rn.f32 	%f1286, %f1236, %f1237, 0f3F800000;
	fma.rn.f32 	%f1287, %f1237, %f1238, 0f3F800000;
	fma.rn.f32 	%f1288, %f1238, %f1239, 0f3F800000;
	fma.rn.f32 	%f1289, %f1239, %f1240, 0f3F800000;
	fma.rn.f32 	%f1290, %f1240, %f1241, 0f3F800000;
	fma.rn.f32 	%f1291, %f1241, %f1242, 0f3F800000;
	fma.rn.f32 	%f1292, %f1242, %f1243, 0f3F800000;
	fma.rn.f32 	%f1293, %f1243, %f1244, 0f3F800000;
	fma.rn.f32 	%f1294, %f1244, %f1245, 0f3F800000;
	fma.rn.f32 	%f1295, %f1245, %f1246, 0f3F800000;
	fma.rn.f32 	%f1296, %f1246, %f1247, 0f3F800000;
	fma.rn.f32 	%f1297, %f1247, %f1248, 0f3F800000;
	fma.rn.f32 	%f1298, %f1248, %f1249, 0f3F800000;
	fma.rn.f32 	%f1299, %f1249, %f1250, 0f3F800000;
	fma.rn.f32 	%f1300, %f1250, %f1251, 0f3F800000;
	fma.rn.f32 	%f1301, %f1251, %f1252, 0f3F800000;
	fma.rn.f32 	%f1302, %f1252, %f1253, 0f3F800000;
	fma.rn.f32 	%f1303, %f1253, %f1254, 0f3F800000;
	fma.rn.f32 	%f1304, %f1254, %f1255, 0f3F800000;
	fma.rn.f32 	%f1305, %f1255, %f1256, 0f3F800000;
	fma.rn.f32 	%f1306, %f1256, %f1257, 0f3F800000;
	fma.rn.f32 	%f1307, %f1257, %f1258, 0f3F800000;
	fma.rn.f32 	%f1308, %f1258, %f1259, 0f3F800000;
	fma.rn.f32 	%f1309, %f1259, %f1260, 0f3F800000;
	fma.rn.f32 	%f1310, %f1260, %f1261, 0f3F800000;
	fma.rn.f32 	%f1311, %f1261, %f1262, 0f3F800000;
	fma.rn.f32 	%f1312, %f1262, %f1263, 0f3F800000;
	fma.rn.f32 	%f1313, %f1263, %f1264, 0f3F800000;
	fma.rn.f32 	%f1314, %f1264, %f1265, 0f3F800000;
	fma.rn.f32 	%f1315, %f1265, %f1266, 0f3F800000;
	fma.rn.f32 	%f1316, %f1266, %f1267, 0f3F800000;
	fma.rn.f32 	%f1317, %f1267, %f1268, 0f3F800000;
	fma.rn.f32 	%f1318, %f1268, %f1269, 0f3F800000;
	fma.rn.f32 	%f1319, %f1269, %f1270, 0f3F800000;
	fma.rn.f32 	%f1320, %f1270, %f1271, 0f3F800000;
	fma.rn.f32 	%f1321, %f1271, %f1272, 0f3F800000;
	fma.rn.f32 	%f1322, %f1272, %f1273, 0f3F800000;
	fma.rn.f32 	%f1323, %f1273, %f1274, 0f3F800000;
	fma.rn.f32 	%f1324, %f1274, %f1275, 0f3F800000;
	fma.rn.f32 	%f1325, %f1275, %f1276, 0f3F800000;
	fma.rn.f32 	%f1326, %f1276, %f1277, 0f3F800000;
	fma.rn.f32 	%f1327, %f1277, %f1278, 0f3F800000;
	fma.rn.f32 	%f1328, %f1278, %f1279, 0f3F800000;
	fma.rn.f32 	%f1329, %f1279, %f1280, 0f3F800000;
	fma.rn.f32 	%f1330, %f1280, %f1281, 0f3F800000;
	fma.rn.f32 	%f1331, %f1281, %f1282, 0f3F800000;
	fma.rn.f32 	%f1332, %f1282, %f1283, 0f3F800000;
	fma.rn.f32 	%f1333, %f1283, %f1284, 0f3F800000;
	fma.rn.f32 	%f1334, %f1284, %f1285, 0f3F800000;
	fma.rn.f32 	%f1335, %f1285, %f1286, 0f3F800000;
	fma.rn.f32 	%f1336, %f1286, %f1287, 0f3F800000;
	fma.rn.f32 	%f1337, %f1287, %f1288, 0f3F800000;
	fma.rn.f32 	%f1338, %f1288, %f1289, 0f3F800000;
	fma.rn.f32 	%f1339, %f1289, %f1290, 0f3F800000;
	fma.rn.f32 	%f1340, %f1290, %f1291, 0f3F800000;
	fma.rn.f32 	%f1341, %f1291, %f1292, 0f3F800000;
	fma.rn.f32 	%f1342, %f1292, %f1293, 0f3F800000;
	fma.rn.f32 	%f1343, %f1293, %f1294, 0f3F800000;
	fma.rn.f32 	%f1344, %f1294, %f1295, 0f3F800000;
	fma.rn.f32 	%f1345, %f1295, %f1296, 0f3F800000;
	fma.rn.f32 	%f1346, %f1296, %f1297, 0f3F800000;
	fma.rn.f32 	%f1347, %f1297, %f1298, 0f3F800000;
	fma.rn.f32 	%f1348, %f1298, %f1299, 0f3F800000;
	fma.rn.f32 	%f1349, %f1299, %f1300, 0f3F800000;
	fma.rn.f32 	%f1350, %f1300, %f1301, 0f3F800000;
	fma.rn.f32 	%f1351, %f1301, %f1302, 0f3F800000;
	fma.rn.f32 	%f1352, %f1302, %f1303, 0f3F800000;
	fma.rn.f32 	%f1353, %f1303, %f1304, 0f3F800000;
	fma.rn.f32 	%f1354, %f1304, %f1305, 0f3F800000;
	fma.rn.f32 	%f1355, %f1305, %f1306, 0f3F800000;
	fma.rn.f32 	%f1356, %f1306, %f1307, 0f3F800000;
	fma.rn.f32 	%f1357, %f1307, %f1308, 0f3F800000;
	fma.rn.f32 	%f1358, %f1308, %f1309, 0f3F800000;
	fma.rn.f32 	%f1359, %f1309, %f1310, 0f3F800000;
	fma.rn.f32 	%f1360, %f1310, %f1311, 0f3F800000;
	fma.rn.f32 	%f1361, %f1311, %f1312, 0f3F800000;
	fma.rn.f32 	%f1362, %f1312, %f1313, 0f3F800000;
	fma.rn.f32 	%f1363, %f1313, %f1314, 0f3F800000;
	fma.rn.f32 	%f1364, %f1314, %f1315, 0f3F800000;
	fma.rn.f32 	%f1365, %f1315, %f1316, 0f3F800000;
	fma.rn.f32 	%f1366, %f1316, %f1317, 0f3F800000;
	fma.rn.f32 	%f1367, %f1317, %f1318, 0f3F800000;
	fma.rn.f32 	%f1368, %f1318, %f1319, 0f3F800000;
	fma.rn.f32 	%f1369, %f1319, %f1320, 0f3F800000;
	fma.rn.f32 	%f1370, %f1320, %f1321, 0f3F800000;
	fma.rn.f32 	%f1371, %f1321, %f1322, 0f3F800000;
	fma.rn.f32 	%f1372, %f1322, %f1323, 0f3F800000;
	fma.rn.f32 	%f1373, %f1323, %f1324, 0f3F800000;
	fma.rn.f32 	%f1374, %f1324, %f1325, 0f3F800000;
	fma.rn.f32 	%f1375, %f1325, %f1326, 0f3F800000;
	fma.rn.f32 	%f1376, %f1326, %f1327, 0f3F800000;
	fma.rn.f32 	%f1377, %f1327, %f1328, 0f3F800000;
	fma.rn.f32 	%f1378, %f1328, %f1329, 0f3F800000;
	fma.rn.f32 	%f1379, %f1329, %f1330, 0f3F800000;
	fma.rn.f32 	%f1380, %f1330, %f1331, 0f3F800000;
	fma.rn.f32 	%f1381, %f1331, %f1332, 0f3F800000;
	fma.rn.f32 	%f1382, %f1332, %f1333, 0f3F800000;
	fma.rn.f32 	%f1383, %f1333, %f1334, 0f3F800000;
	fma.rn.f32 	%f1384, %f1334, %f1335, 0f3F800000;
	fma.rn.f32 	%f1385, %f1335, %f1336, 0f3F800000;
	fma.rn.f32 	%f1386, %f1336, %f1337, 0f3F800000;
	fma.rn.f32 	%f1387, %f1337, %f1338, 0f3F800000;
	fma.rn.f32 	%f1388, %f1338, %f1339, 0f3F800000;
	fma.rn.f32 	%f1389, %f1339, %f1340, 0f3F800000;
	fma.rn.f32 	%f1390, %f1340, %f1341, 0f3F800000;
	fma.rn.f32 	%f1391, %f1341, %f1342, 0f3F800000;
	fma.rn.f32 	%f1392, %f1342, %f1343, 0f3F800000;
	fma.rn.f32 	%f1393, %f1343, %f1344, 0f3F800000;
	fma.rn.f32 	%f1394, %f1344, %f1345, 0f3F800000;
	fma.rn.f32 	%f1395, %f1345, %f1346, 0f3F800000;
	fma.rn.f32 	%f1396, %f1346, %f1347, 0f3F800000;
	fma.rn.f32 	%f1397, %f1347, %f1348, 0f3F800000;
	fma.rn.f32 	%f1398, %f1348, %f1349, 0f3F800000;
	fma.rn.f32 	%f1399, %f1349, %f1350, 0f3F800000;
	fma.rn.f32 	%f1400, %f1350, %f1351, 0f3F800000;
	fma.rn.f32 	%f1401, %f1351, %f1352, 0f3F800000;
	fma.rn.f32 	%f1402, %f1352, %f1353, 0f3F800000;
	fma.rn.f32 	%f1403, %f1353, %f1354, 0f3F800000;
	fma.rn.f32 	%f1404, %f1354, %f1355, 0f3F800000;
	fma.rn.f32 	%f1405, %f1355, %f1356, 0f3F800000;
	fma.rn.f32 	%f1406, %f1356, %f1357, 0f3F800000;
	fma.rn.f32 	%f1407, %f1357, %f1358, 0f3F800000;
	fma.rn.f32 	%f1408, %f1358, %f1359, 0f3F800000;
	fma.rn.f32 	%f1409, %f1359, %f1360, 0f3F800000;
	fma.rn.f32 	%f1410, %f1360, %f1361, 0f3F800000;
	fma.rn.f32 	%f1411, %f1361, %f1362, 0f3F800000;
	fma.rn.f32 	%f1412, %f1362, %f1363, 0f3F800000;
	fma.rn.f32 	%f1413, %f1363, %f1364, 0f3F800000;
	fma.rn.f32 	%f1414, %f1364, %f1365, 0f3F800000;
	fma.rn.f32 	%f1415, %f1365, %f1366, 0f3F800000;
	fma.rn.f32 	%f1416, %f1366, %f1367, 0f3F800000;
	fma.rn.f32 	%f1417, %f1367, %f1368, 0f3F800000;
	fma.rn.f32 	%f1418, %f1368, %f1369, 0f3F800000;
	fma.rn.f32 	%f1419, %f1369, %f1370, 0f3F800000;
	fma.rn.f32 	%f1420, %f1370, %f1371, 0f3F800000;
	fma.rn.f32 	%f1421, %f1371, %f1372, 0f3F800000;
	fma.rn.f32 	%f1422, %f1372, %f1373, 0f3F800000;
	fma.rn.f32 	%f1423, %f1373, %f1374, 0f3F800000;
	fma.rn.f32 	%f1424, %f1374, %f1375, 0f3F800000;
	fma.rn.f32 	%f1425, %f1375, %f1376, 0f3F800000;
	fma.rn.f32 	%f1426, %f1376, %f1377, 0f3F800000;
	fma.rn.f32 	%f1427, %f1377, %f1378, 0f3F800000;
	fma.rn.f32 	%f1428, %f1378, %f1379, 0f3F800000;
	fma.rn.f32 	%f1429, %f1379, %f1380, 0f3F800000;
	fma.rn.f32 	%f1430, %f1380, %f1381, 0f3F800000;
	fma.rn.f32 	%f1431, %f1381, %f1382, 0f3F800000;
	fma.rn.f32 	%f1432, %f1382, %f1383, 0f3F800000;
	fma.rn.f32 	%f1433, %f1383, %f1384, 0f3F800000;
	fma.rn.f32 	%f1434, %f1384, %f1385, 0f3F800000;
	fma.rn.f32 	%f1435, %f1385, %f1386, 0f3F800000;
	fma.rn.f32 	%f1436, %f1386, %f1387, 0f3F800000;
	fma.rn.f32 	%f1437, %f1387, %f1388, 0f3F800000;
	fma.rn.f32 	%f1438, %f1388, %f1389, 0f3F800000;
	fma.rn.f32 	%f1439, %f1389, %f1390, 0f3F800000;
	fma.rn.f32 	%f1440, %f1390, %f1391, 0f3F800000;
	fma.rn.f32 	%f1441, %f1391, %f1392, 0f3F800000;
	fma.rn.f32 	%f1442, %f1392, %f1393, 0f3F800000;
	fma.rn.f32 	%f1443, %f1393, %f1394, 0f3F800000;
	fma.rn.f32 	%f1444, %f1394, %f1395, 0f3F800000;
	fma.rn.f32 	%f1445, %f1395, %f1396, 0f3F800000;
	fma.rn.f32 	%f1446, %f1396, %f1397, 0f3F800000;
	fma.rn.f32 	%f1447, %f1397, %f1398, 0f3F800000;
	fma.rn.f32 	%f1448, %f1398, %f1399, 0f3F800000;
	fma.rn.f32 	%f1449, %f1399, %f1400, 0f3F800000;
	fma.rn.f32 	%f1450, %f1400, %f1401, 0f3F800000;
	fma.rn.f32 	%f1451, %f1401, %f1402, 0f3F800000;
	fma.rn.f32 	%f1452, %f1402, %f1403, 0f3F800000;
	fma.rn.f32 	%f1453, %f1403, %f1404, 0f3F800000;
	fma.rn.f32 	%f1454, %f1404, %f1405, 0f3F800000;
	fma.rn.f32 	%f1455, %f1405, %f1406, 0f3F800000;
	fma.rn.f32 	%f1456, %f1406, %f1407, 0f3F800000;
	fma.rn.f32 	%f1457, %f1407, %f1408, 0f3F800000;
	fma.rn.f32 	%f1458, %f1408, %f1409, 0f3F800000;
	fma.rn.f32 	%f1459, %f1409, %f1410, 0f3F800000;
	fma.rn.f32 	%f1460, %f1410, %f1411, 0f3F800000;
	fma.rn.f32 	%f1461, %f1411, %f1412, 0f3F800000;
	fma.rn.f32 	%f1462, %f1412, %f1413, 0f3F800000;
	fma.rn.f32 	%f1463, %f1413, %f1414, 0f3F800000;
	fma.rn.f32 	%f1464, %f1414, %f1415, 0f3F800000;
	fma.rn.f32 	%f1465, %f1415, %f1416, 0f3F800000;
	fma.rn.f32 	%f1466, %f1416, %f1417, 0f3F800000;
	fma.rn.f32 	%f1467, %f1417, %f1418, 0f3F800000;
	fma.rn.f32 	%f1468, %f1418, %f1419, 0f3F800000;
	fma.rn.f32 	%f1469, %f1419, %f1420, 0f3F800000;
	fma.rn.f32 	%f1470, %f1420, %f1421, 0f3F800000;
	fma.rn.f32 	%f1471, %f1421, %f1422, 0f3F800000;
	fma.rn.f32 	%f1472, %f1422, %f1423, 0f3F800000;
	fma.rn.f32 	%f1473, %f1423, %f1424, 0f3F800000;
	fma.rn.f32 	%f1474, %f1424, %f1425, 0f3F800000;
	fma.rn.f32 	%f1475, %f1425, %f1426, 0f3F800000;
	fma.rn.f32 	%f1476, %f1426, %f1427, 0f3F800000;
	fma.rn.f32 	%f1477, %f1427, %f1428, 0f3F800000;
	fma.rn.f32 	%f1478, %f1428, %f1429, 0f3F800000;
	fma.rn.f32 	%f1479, %f1429, %f1430, 0f3F800000;
	fma.rn.f32 	%f1480, %f1430, %f1431, 0f3F800000;
	fma.rn.f32 	%f1481, %f1431, %f1432, 0f3F800000;
	fma.rn.f32 	%f1482, %f1432, %f1433, 0f3F800000;
	fma.rn.f32 	%f1483, %f1433, %f1434, 0f3F800000;
	fma.rn.f32 	%f1484, %f1434, %f1435, 0f3F800000;
	fma.rn.f32 	%f1485, %f1435, %f1436, 0f3F800000;
	fma.rn.f32 	%f1486, %f1436, %f1437, 0f3F800000;
	fma.rn.f32 	%f1487, %f1437, %f1438, 0f3F800000;
	fma.rn.f32 	%f1488, %f1438, %f1439, 0f3F800000;
	fma.rn.f32 	%f1489, %f1439, %f1440, 0f3F800000;
	fma.rn.f32 	%f1490, %f1440, %f1441, 0f3F800000;
	fma.rn.f32 	%f1491, %f1441, %f1442, 0f3F800000;
	fma.rn.f32 	%f1492, %f1442, %f1443, 0f3F800000;
	fma.rn.f32 	%f1493, %f1443, %f1444, 0f3F800000;
	fma.rn.f32 	%f1494, %f1444, %f1445, 0f3F800000;
	fma.rn.f32 	%f1495, %f1445, %f1446, 0f3F800000;
	fma.rn.f32 	%f1496, %f1446, %f1447, 0f3F800000;
	fma.rn.f32 	%f1497, %f1447, %f1448, 0f3F800000;
	fma.rn.f32 	%f1498, %f1448, %f1449, 0f3F800000;
	fma.rn.f32 	%f1499, %f1449, %f1450, 0f3F800000;
	fma.rn.f32 	%f1500, %f1450, %f1451, 0f3F800000;
	fma.rn.f32 	%f1501, %f1451, %f1452, 0f3F800000;
	fma.rn.f32 	%f1502, %f1452, %f1453, 0f3F800000;
	fma.rn.f32 	%f1503, %f1453, %f1454, 0f3F800000;
	fma.rn.f32 	%f1504, %f1454, %f1455, 0f3F800000;
	fma.rn.f32 	%f1505, %f1455, %f1456, 0f3F800000;
	fma.rn.f32 	%f1506, %f1456, %f1457, 0f3F800000;
	fma.rn.f32 	%f1507, %f1457, %f1458, 0f3F800000;
	fma.rn.f32 	%f1508, %f1458, %f1459, 0f3F800000;
	fma.rn.f32 	%f1509, %f1459, %f1460, 0f3F800000;
	fma.rn.f32 	%f1510, %f1460, %f1461, 0f3F800000;
	fma.rn.f32 	%f1511, %f1461, %f1462, 0f3F800000;
	fma.rn.f32 	%f1512, %f1462, %f1463, 0f3F800000;
	fma.rn.f32 	%f1513, %f1463, %f1464, 0f3F800000;
	fma.rn.f32 	%f1514, %f1464, %f1465, 0f3F800000;
	fma.rn.f32 	%f1515, %f1465, %f1466, 0f3F800000;
	fma.rn.f32 	%f1516, %f1466, %f1467, 0f3F800000;
	fma.rn.f32 	%f1517, %f1467, %f1468, 0f3F800000;
	fma.rn.f32 	%f1518, %f1468, %f1469, 0f3F800000;
	fma.rn.f32 	%f1519, %f1469, %f1470, 0f3F800000;
	fma.rn.f32 	%f1520, %f1470, %f1471, 0f3F800000;
	fma.rn.f32 	%f1521, %f1471, %f1472, 0f3F800000;
	fma.rn.f32 	%f1522, %f1472, %f1473, 0f3F800000;
	fma.rn.f32 	%f1523, %f1473, %f1474, 0f3F800000;
	fma.rn.f32 	%f1524, %f1474, %f1475, 0f3F800000;
	fma.rn.f32 	%f1525, %f1475, %f1476, 0f3F800000;
	fma.rn.f32 	%f1526, %f1476, %f1477, 0f3F800000;
	fma.rn.f32 	%f1527, %f1477, %f1478, 0f3F800000;
	fma.rn.f32 	%f1528, %f1478, %f1479, 0f3F800000;
	fma.rn.f32 	%f1529, %f1479, %f1480, 0f3F800000;
	fma.rn.f32 	%f1530, %f1480, %f1481, 0f3F800000;
	fma.rn.f32 	%f1531, %f1481, %f1482, 0f3F800000;
	fma.rn.f32 	%f1532, %f1482, %f1483, 0f3F800000;
	fma.rn.f32 	%f1533, %f1483, %f1484, 0f3F800000;
	fma.rn.f32 	%f1534, %f1484, %f1485, 0f3F800000;
	fma.rn.f32 	%f1535, %f1485, %f1486, 0f3F800000;
	fma.rn.f32 	%f1536, %f1486, %f1487, 0f3F800000;
	fma.rn.f32 	%f1537, %f1487, %f1488, 0f3F800000;
	fma.rn.f32 	%f1538, %f1488, %f1489, 0f3F800000;
	fma.rn.f32 	%f1539, %f1489, %f1490, 0f3F800000;
	fma.rn.f32 	%f1540, %f1490, %f1491, 0f3F800000;
	fma.rn.f32 	%f1541, %f1491, %f1492, 0f3F800000;
	fma.rn.f32 	%f1542, %f1492, %f1493, 0f3F800000;
	fma.rn.f32 	%f1543, %f1493, %f1494, 0f3F800000;
	fma.rn.f32 	%f1544, %f1494, %f1495, 0f3F800000;
	fma.rn.f32 	%f1545, %f1495, %f1496, 0f3F800000;
	fma.rn.f32 	%f1546, %f1496, %f1497, 0f3F800000;
	fma.rn.f32 	%f1547, %f1497, %f1498, 0f3F800000;
	fma.rn.f32 	%f1548, %f1498, %f1499, 0f3F800000;
	fma.rn.f32 	%f1549, %f1499, %f1500, 0f3F800000;
	fma.rn.f32 	%f1550, %f1500, %f1501, 0f3F800000;
	fma.rn.f32 	%f1551, %f1501, %f1502, 0f3F800000;
	fma.rn.f32 	%f1552, %f1502, %f1503, 0f3F800000;
	fma.rn.f32 	%f1553, %f1503, %f1504, 0f3F800000;
	fma.rn.f32 	%f1554, %f1504, %f1505, 0f3F800000;
	fma.rn.f32 	%f1555, %f1505, %f1506, 0f3F800000;
	fma.rn.f32 	%f1556, %f1506, %f1507, 0f3F800000;
	fma.rn.f32 	%f1557, %f1507, %f1508, 0f3F800000;
	fma.rn.f32 	%f1558, %f1508, %f1509, 0f3F800000;
	fma.rn.f32 	%f1559, %f1509, %f1510, 0f3F800000;
	fma.rn.f32 	%f1560, %f1510, %f1511, 0f3F800000;
	fma.rn.f32 	%f1561, %f1511, %f1512, 0f3F800000;
	fma.rn.f32 	%f1562, %f1512, %f1513, 0f3F800000;
	fma.rn.f32 	%f1563, %f1513, %f1514, 0f3F800000;
	fma.rn.f32 	%f1564, %f1514, %f1515, 0f3F800000;
	fma.rn.f32 	%f1565, %f1515, %f1516, 0f3F800000;
	fma.rn.f32 	%f1566, %f1516, %f1517, 0f3F800000;
	fma.rn.f32 	%f1567, %f1517, %f1518, 0f3F800000;
	fma.rn.f32 	%f1568, %f1518, %f1519, 0f3F800000;
	fma.rn.f32 	%f1569, %f1519, %f1520, 0f3F800000;
	fma.rn.f32 	%f1570, %f1520, %f1521, 0f3F800000;
	fma.rn.f32 	%f1571, %f1521, %f1522, 0f3F800000;
	fma.rn.f32 	%f1572, %f1522, %f1523, 0f3F800000;
	fma.rn.f32 	%f1573, %f1523, %f1524, 0f3F800000;
	fma.rn.f32 	%f1574, %f1524, %f1525, 0f3F800000;
	fma.rn.f32 	%f1575, %f1525, %f1526, 0f3F800000;
	fma.rn.f32 	%f1576, %f1526, %f1527, 0f3F800000;
	fma.rn.f32 	%f1577, %f1527, %f1528, 0f3F800000;
	fma.rn.f32 	%f1578, %f1528, %f1529, 0f3F800000;
	fma.rn.f32 	%f1579, %f1529, %f1530, 0f3F800000;
	fma.rn.f32 	%f1580, %f1530, %f1531, 0f3F800000;
	fma.rn.f32 	%f1581, %f1531, %f1532, 0f3F800000;
	fma.rn.f32 	%f1582, %f1532, %f1533, 0f3F800000;
	fma.rn.f32 	%f1583, %f1533, %f1534, 0f3F800000;
	fma.rn.f32 	%f1584, %f1534, %f1535, 0f3F800000;
	fma.rn.f32 	%f1585, %f1535, %f1536, 0f3F800000;
	fma.rn.f32 	%f1586, %f1536, %f1537, 0f3F800000;
	fma.rn.f32 	%f1587, %f1537, %f1538, 0f3F800000;
	fma.rn.f32 	%f1588, %f1538, %f1539, 0f3F800000;
	fma.rn.f32 	%f1589, %f1539, %f1540, 0f3F800000;
	fma.rn.f32 	%f1590, %f1540, %f1541, 0f3F800000;
	fma.rn.f32 	%f1591, %f1541, %f1542, 0f3F800000;
	fma.rn.f32 	%f1592, %f1542, %f1543, 0f3F800000;
	fma.rn.f32 	%f1593, %f1543, %f1544, 0f3F800000;
	fma.rn.f32 	%f1594, %f1544, %f1545, 0f3F800000;
	fma.rn.f32 	%f1595, %f1545, %f1546, 0f3F800000;
	fma.rn.f32 	%f1596, %f1546, %f1547, 0f3F800000;
	fma.rn.f32 	%f1597, %f1547, %f1548, 0f3F800000;
	fma.rn.f32 	%f1598, %f1548, %f1549, 0f3F800000;
	fma.rn.f32 	%f1599, %f1549, %f1550, 0f3F800000;
	fma.rn.f32 	%f1600, %f1550, %f1551, 0f3F800000;
	fma.rn.f32 	%f1601, %f1551, %f1552, 0f3F800000;
	fma.rn.f32 	%f1602, %f1552, %f1553, 0f3F800000;
	fma.rn.f32 	%f1603, %f1553, %f1554, 0f3F800000;
	fma.rn.f32 	%f1604, %f1554, %f1555, 0f3F800000;
	fma.rn.f32 	%f1605, %f1555, %f1556, 0f3F800000;
	fma.rn.f32 	%f1606, %f1556, %f1557, 0f3F800000;
	fma.rn.f32 	%f1607, %f1557, %f1558, 0f3F800000;
	fma.rn.f32 	%f1608, %f1558, %f1559, 0f3F800000;
	fma.rn.f32 	%f1609, %f1559, %f1560, 0f3F800000;
	fma.rn.f32 	%f1610, %f1560, %f1561, 0f3F800000;
	fma.rn.f32 	%f1611, %f1561, %f1562, 0f3F800000;
	fma.rn.f32 	%f1612, %f1562, %f1563, 0f3F800000;
	fma.rn.f32 	%f1613, %f1563, %f1564, 0f3F800000;
	fma.rn.f32 	%f1614, %f1564, %f1565, 0f3F800000;
	fma.rn.f32 	%f1615, %f1565, %f1566, 0f3F800000;
	fma.rn.f32 	%f1616, %f1566, %f1567, 0f3F800000;
	fma.rn.f32 	%f1617, %f1567, %f1568, 0f3F800000;
	fma.rn.f32 	%f1618, %f1568, %f1569, 0f3F800000;
	fma.rn.f32 	%f1619, %f1569, %f1570, 0f3F800000;
	fma.rn.f32 	%f1620, %f1570, %f1571, 0f3F800000;
	fma.rn.f32 	%f1621, %f1571, %f1572, 0f3F800000;
	fma.rn.f32 	%f1622, %f1572, %f1573, 0f3F800000;
	fma.rn.f32 	%f1623, %f1573, %f1574, 0f3F800000;
	fma.rn.f32 	%f1624, %f1574, %f1575, 0f3F800000;
	fma.rn.f32 	%f1625, %f1575, %f1576, 0f3F800000;
	fma.rn.f32 	%f1626, %f1576, %f1577, 0f3F800000;
	fma.rn.f32 	%f1627, %f1577, %f1578, 0f3F800000;
	fma.rn.f32 	%f1628, %f1578, %f1579, 0f3F800000;
	fma.rn.f32 	%f1629, %f1579, %f1580, 0f3F800000;
	fma.rn.f32 	%f1630, %f1580, %f1581, 0f3F800000;
	fma.rn.f32 	%f1631, %f1581, %f1582, 0f3F800000;
	fma.rn.f32 	%f1632, %f1582, %f1583, 0f3F800000;
	fma.rn.f32 	%f1633, %f1583, %f1584, 0f3F800000;
	fma.rn.f32 	%f1634, %f1584, %f1585, 0f3F800000;
	fma.rn.f32 	%f1635, %f1585, %f1586, 0f3F800000;
	fma.rn.f32 	%f1636, %f1586, %f1587, 0f3F800000;
	fma.rn.f32 	%f1637, %f1587, %f1588, 0f3F800000;
	fma.rn.f32 	%f1638, %f1588, %f1589, 0f3F800000;
	fma.rn.f32 	%f1639, %f1589, %f1590, 0f3F800000;
	fma.rn.f32 	%f1640, %f1590, %f1591, 0f3F800000;
	fma.rn.f32 	%f1641, %f1591, %f1592, 0f3F800000;
	fma.rn.f32 	%f1642, %f1592, %f1593, 0f3F800000;
	fma.rn.f32 	%f1643, %f1593, %f1594, 0f3F800000;
	fma.rn.f32 	%f1644, %f1594, %f1595, 0f3F800000;
	fma.rn.f32 	%f1645, %f1595, %f1596, 0f3F800000;
	fma.rn.f32 	%f1646, %f1596, %f1597, 0f3F800000;
	fma.rn.f32 	%f1647, %f1597, %f1598, 0f3F800000;
	fma.rn.f32 	%f1648, %f1598, %f1599, 0f3F800000;
	fma.rn.f32 	%f1649, %f1599, %f1600, 0f3F800000;
	fma.rn.f32 	%f1650, %f1600, %f1601, 0f3F800000;
	fma.rn.f32 	%f1651, %f1601, %f1602, 0f3F800000;
	fma.rn.f32 	%f1652, %f1602, %f1603, 0f3F800000;
	fma.rn.f32 	%f1653, %f1603, %f1604, 0f3F800000;
	fma.rn.f32 	%f1654, %f1604, %f1605, 0f3F800000;
	fma.rn.f32 	%f1655, %f1605, %f1606, 0f3F800000;
	fma.rn.f32 	%f1656, %f1606, %f1607, 0f3F800000;
	fma.rn.f32 	%f1657, %f1607, %f1608, 0f3F800000;
	fma.rn.f32 	%f1658, %f1608, %f1609, 0f3F800000;
	fma.rn.f32 	%f1659, %f1609, %f1610, 0f3F800000;
	fma.rn.f32 	%f1660, %f1610, %f1611, 0f3F800000;
	fma.rn.f32 	%f1661, %f1611, %f1612, 0f3F800000;
	fma.rn.f32 	%f1662, %f1612, %f1613, 0f3F800000;
	fma.rn.f32 	%f1663, %f1613, %f1614, 0f3F800000;
	fma.rn.f32 	%f1664, %f1614, %f1615, 0f3F800000;
	fma.rn.f32 	%f1665, %f1615, %f1616, 0f3F800000;
	fma.rn.f32 	%f1666, %f1616, %f1617, 0f3F800000;
	fma.rn.f32 	%f1667, %f1617, %f1618, 0f3F800000;
	fma.rn.f32 	%f1668, %f1618, %f1619, 0f3F800000;
	fma.rn.f32 	%f1669, %f1619, %f1620, 0f3F800000;
	fma.rn.f32 	%f1670, %f1620, %f1621, 0f3F800000;
	fma.rn.f32 	%f1671, %f1621, %f1622, 0f3F800000;
	fma.rn.f32 	%f1672, %f1622, %f1623, 0f3F800000;
	fma.rn.f32 	%f1673, %f1623, %f1624, 0f3F800000;
	fma.rn.f32 	%f1674, %f1624, %f1625, 0f3F800000;
	fma.rn.f32 	%f1675, %f1625, %f1626, 0f3F800000;
	fma.rn.f32 	%f1676, %f1626, %f1627, 0f3F800000;
	fma.rn.f32 	%f1677, %f1627, %f1628, 0f3F800000;
	fma.rn.f32 	%f1678, %f1628, %f1629, 0f3F800000;
	fma.rn.f32 	%f1679, %f1629, %f1630, 0f3F800000;
	fma.rn.f32 	%f1680, %f1630, %f1631, 0f3F800000;
	fma.rn.f32 	%f1681, %f1631, %f1632, 0f3F800000;
	fma.rn.f32 	%f1682, %f1632, %f1633, 0f3F800000;
	fma.rn.f32 	%f1683, %f1633, %f1634, 0f3F800000;
	fma.rn.f32 	%f1684, %f1634, %f1635, 0f3F800000;
	fma.rn.f32 	%f1685, %f1635, %f1636, 0f3F800000;
	fma.rn.f32 	%f1686, %f1636, %f1637, 0f3F800000;
	fma.rn.f32 	%f1687, %f1637, %f1638, 0f3F800000;
	fma.rn.f32 	%f1688, %f1638, %f1639, 0f3F800000;
	fma.rn.f32 	%f1689, %f1639, %f1640, 0f3F800000;
	fma.rn.f32 	%f1690, %f1640, %f1641, 0f3F800000;
	fma.rn.f32 	%f1691, %f1641, %f1642, 0f3F800000;
	fma.rn.f32 	%f1692, %f1642, %f1643, 0f3F800000;
	fma.rn.f32 	%f1693, %f1643, %f1644, 0f3F800000;
	fma.rn.f32 	%f1694, %f1644, %f1645, 0f3F800000;
	fma.rn.f32 	%f1695, %f1645, %f1646, 0f3F800000;
	fma.rn.f32 	%f1696, %f1646, %f1647, 0f3F800000;
	fma.rn.f32 	%f1697, %f1647, %f1648, 0f3F800000;
	fma.rn.f32 	%f1698, %f1648, %f1649, 0f3F800000;
	fma.rn.f32 	%f1699, %f1649, %f1650, 0f3F800000;
	fma.rn.f32 	%f1700, %f1650, %f1651, 0f3F800000;
	fma.rn.f32 	%f1701, %f1651, %f1652, 0f3F800000;
	fma.rn.f32 	%f1702, %f1652, %f1653, 0f3F800000;
	fma.rn.f32 	%f1703, %f1653, %f1654, 0f3F800000;
	fma.rn.f32 	%f1704, %f1654, %f1655, 0f3F800000;
	fma.rn.f32 	%f1705, %f1655, %f1656, 0f3F800000;
	fma.rn.f32 	%f1706, %f1656, %f1657, 0f3F800000;
	fma.rn.f32 	%f1707, %f1657, %f1658, 0f3F800000;
	fma.rn.f32 	%f1708, %f1658, %f1659, 0f3F800000;
	fma.rn.f32 	%f1709, %f1659, %f1660, 0f3F800000;
	fma.rn.f32 	%f1710, %f1660, %f1661, 0f3F800000;
	fma.rn.f32 	%f1711, %f1661, %f1662, 0f3F800000;
	fma.rn.f32 	%f1712, %f1662, %f1663, 0f3F800000;
	fma.rn.f32 	%f1713, %f1663, %f1664, 0f3F800000;
	fma.rn.f32 	%f1714, %f1664, %f1665, 0f3F800000;
	fma.rn.f32 	%f1715, %f1665, %f1666, 0f3F800000;
	fma.rn.f32 	%f1716, %f1666, %f1667, 0f3F800000;
	fma.rn.f32 	%f1717, %f1667, %f1668, 0f3F800000;
	fma.rn.f32 	%f1718, %f1668, %f1669, 0f3F800000;
	fma.rn.f32 	%f1719, %f1669, %f1670, 0f3F800000;
	fma.rn.f32 	%f1720, %f1670, %f1671, 0f3F800000;
	fma.rn.f32 	%f1721, %f1671, %f1672, 0f3F800000;
	fma.rn.f32 	%f1722, %f1672, %f1673, 0f3F800000;
	fma.rn.f32 	%f1723, %f1673, %f1674, 0f3F800000;
	fma.rn.f32 	%f1724, %f1674, %f1675, 0f3F800000;
	fma.rn.f32 	%f1725, %f1675, %f1676, 0f3F800000;
	fma.rn.f32 	%f1726, %f1676, %f1677, 0f3F800000;
	fma.rn.f32 	%f1727, %f1677, %f1678, 0f3F800000;
	fma.rn.f32 	%f1728, %f1678, %f1679, 0f3F800000;
	fma.rn.f32 	%f1729, %f1679, %f1680, 0f3F800000;
	fma.rn.f32 	%f1730, %f1680, %f1681, 0f3F800000;
	fma.rn.f32 	%f1731, %f1681, %f1682, 0f3F800000;
	fma.rn.f32 	%f1732, %f1682, %f1683, 0f3F800000;
	fma.rn.f32 	%f1733, %f1683, %f1684, 0f3F800000;
	fma.rn.f32 	%f1734, %f1684, %f1685, 0f3F800000;
	fma.rn.f32 	%f1735, %f1685, %f1686, 0f3F800000;
	fma.rn.f32 	%f1736, %f1686, %f1687, 0f3F800000;
	fma.rn.f32 	%f1737, %f1687, %f1688, 0f3F800000;
	fma.rn.f32 	%f1738, %f1688, %f1689, 0f3F800000;
	fma.rn.f32 	%f1739, %f1689, %f1690, 0f3F800000;
	fma.rn.f32 	%f1740, %f1690, %f1691, 0f3F800000;
	fma.rn.f32 	%f1741, %f1691, %f1692, 0f3F800000;
	fma.rn.f32 	%f1742, %f1692, %f1693, 0f3F800000;
	fma.rn.f32 	%f1743, %f1693, %f1694, 0f3F800000;
	fma.rn.f32 	%f1744, %f1694, %f1695, 0f3F800000;
	fma.rn.f32 	%f1745, %f1695, %f1696, 0f3F800000;
	fma.rn.f32 	%f1746, %f1696, %f1697, 0f3F800000;
	fma.rn.f32 	%f1747, %f1697, %f1698, 0f3F800000;
	fma.rn.f32 	%f1748, %f1698, %f1699, 0f3F800000;
	fma.rn.f32 	%f1749, %f1699, %f1700, 0f3F800000;
	fma.rn.f32 	%f1750, %f1700, %f1701, 0f3F800000;
	fma.rn.f32 	%f1751, %f1701, %f1702, 0f3F800000;
	fma.rn.f32 	%f1752, %f1702, %f1703, 0f3F800000;
	fma.rn.f32 	%f1753, %f1703, %f1704, 0f3F800000;
	fma.rn.f32 	%f1754, %f1704, %f1705, 0f3F800000;
	fma.rn.f32 	%f1755, %f1705, %f1706, 0f3F800000;
	fma.rn.f32 	%f1756, %f1706, %f1707, 0f3F800000;
	fma.rn.f32 	%f1757, %f1707, %f1708, 0f3F800000;
	fma.rn.f32 	%f1758, %f1708, %f1709, 0f3F800000;
	fma.rn.f32 	%f1759, %f1709, %f1710, 0f3F800000;
	fma.rn.f32 	%f1760, %f1710, %f1711, 0f3F800000;
	fma.rn.f32 	%f1761, %f1711, %f1712, 0f3F800000;
	fma.rn.f32 	%f1762, %f1712, %f1713, 0f3F800000;
	fma.rn.f32 	%f1763, %f1713, %f1714, 0f3F800000;
	fma.rn.f32 	%f1764, %f1714, %f1715, 0f3F800000;
	fma.rn.f32 	%f1765, %f1715, %f1716, 0f3F800000;
	fma.rn.f32 	%f1766, %f1716, %f1717, 0f3F800000;
	fma.rn.f32 	%f1767, %f1717, %f1718, 0f3F800000;
	fma.rn.f32 	%f1768, %f1718, %f1719, 0f3F800000;
	fma.rn.f32 	%f1769, %f1719, %f1720, 0f3F800000;
	fma.rn.f32 	%f1770, %f1720, %f1721, 0f3F800000;
	fma.rn.f32 	%f1771, %f1721, %f1722, 0f3F800000;
	fma.rn.f32 	%f1772, %f1722, %f1723, 0f3F800000;
	fma.rn.f32 	%f1773, %f1723, %f1724, 0f3F800000;
	fma.rn.f32 	%f1774, %f1724, %f1725, 0f3F800000;
	fma.rn.f32 	%f1775, %f1725, %f1726, 0f3F800000;
	fma.rn.f32 	%f1776, %f1726, %f1727, 0f3F800000;
	fma.rn.f32 	%f1777, %f1727, %f1728, 0f3F800000;
	fma.rn.f32 	%f1778, %f1728, %f1729, 0f3F800000;
	fma.rn.f32 	%f1779, %f1729, %f1730, 0f3F800000;
	fma.rn.f32 	%f1780, %f1730, %f1731, 0f3F800000;
	fma.rn.f32 	%f1781, %f1731, %f1732, 0f3F800000;
	fma.rn.f32 	%f1782, %f1732, %f1733, 0f3F800000;
	fma.rn.f32 	%f1783, %f1733, %f1734, 0f3F800000;
	fma.rn.f32 	%f1784, %f1734, %f1735, 0f3F800000;
	fma.rn.f32 	%f1785, %f1735, %f1736, 0f3F800000;
	fma.rn.f32 	%f1786, %f1736, %f1737, 0f3F800000;
	fma.rn.f32 	%f1787, %f1737, %f1738, 0f3F800000;
	fma.rn.f32 	%f1788, %f1738, %f1739, 0f3F800000;
	fma.rn.f32 	%f1789, %f1739, %f1740, 0f3F800000;
	fma.rn.f32 	%f1790, %f1740, %f1741, 0f3F800000;
	fma.rn.f32 	%f1791, %f1741, %f1742, 0f3F800000;
	fma.rn.f32 	%f1792, %f1742, %f1743, 0f3F800000;
	fma.rn.f32 	%f1793, %f1743, %f1744, 0f3F800000;
	fma.rn.f32 	%f1794, %f1744, %f1745, 0f3F800000;
	fma.rn.f32 	%f1795, %f1745, %f1746, 0f3F800000;
	fma.rn.f32 	%f1796, %f1746, %f1747, 0f3F800000;
	fma.rn.f32 	%f1797, %f1747, %f1748, 0f3F800000;
	fma.rn.f32 	%f1798, %f1748, %f1749, 0f3F800000;
	fma.rn.f32 	%f1799, %f1749, %f1750, 0f3F800000;
	fma.rn.f32 	%f1800, %f1750, %f1751, 0f3F800000;
	fma.rn.f32 	%f1801, %f1751, %f1752, 0f3F800000;
	fma.rn.f32 	%f1802, %f1752, %f1753, 0f3F800000;
	fma.rn.f32 	%f1803, %f1753, %f1754, 0f3F800000;
	fma.rn.f32 	%f1804, %f1754, %f1755, 0f3F800000;
	fma.rn.f32 	%f1805, %f1755, %f1756, 0f3F800000;
	fma.rn.f32 	%f1806, %f1756, %f1757, 0f3F800000;
	fma.rn.f32 	%f1807, %f1757, %f1758, 0f3F800000;
	fma.rn.f32 	%f1808, %f1758, %f1759, 0f3F800000;
	fma.rn.f32 	%f1809, %f1759, %f1760, 0f3F800000;
	fma.rn.f32 	%f1810, %f1760, %f1761, 0f3F800000;
	fma.rn.f32 	%f1811, %f1761, %f1762, 0f3F800000;
	fma.rn.f32 	%f1812, %f1762, %f1763, 0f3F800000;
	fma.rn.f32 	%f1813, %f1763, %f1764, 0f3F800000;
	fma.rn.f32 	%f1814, %f1764, %f1765, 0f3F800000;
	fma.rn.f32 	%f1815, %f1765, %f1766, 0f3F800000;
	fma.rn.f32 	%f1816, %f1766, %f1767, 0f3F800000;
	fma.rn.f32 	%f1817, %f1767, %f1768, 0f3F800000;
	fma.rn.f32 	%f1818, %f1768, %f1769, 0f3F800000;
	fma.rn.f32 	%f1819, %f1769, %f1770, 0f3F800000;
	fma.rn.f32 	%f1820, %f1770, %f1771, 0f3F800000;
	fma.rn.f32 	%f1821, %f1771, %f1772, 0f3F800000;
	fma.rn.f32 	%f1822, %f1772, %f1773, 0f3F800000;
	fma.rn.f32 	%f1823, %f1773, %f1774, 0f3F800000;
	fma.rn.f32 	%f1824, %f1774, %f1775, 0f3F800000;
	fma.rn.f32 	%f1825, %f1775, %f1776, 0f3F800000;
	fma.rn.f32 	%f1826, %f1776, %f1777, 0f3F800000;
	fma.rn.f32 	%f1827, %f1777, %f1778, 0f3F800000;
	fma.rn.f32 	%f1828, %f1778, %f1779, 0f3F800000;
	fma.rn.f32 	%f1829, %f1779, %f1780, 0f3F800000;
	fma.rn.f32 	%f1830, %f1780, %f1781, 0f3F800000;
	fma.rn.f32 	%f1831, %f1781, %f1782, 0f3F800000;
	fma.rn.f32 	%f1832, %f1782, %f1783, 0f3F800000;
	fma.rn.f32 	%f1833, %f1783, %f1784, 0f3F800000;
	fma.rn.f32 	%f1834, %f1784, %f1785, 0f3F800000;
	fma.rn.f32 	%f1835, %f1785, %f1786, 0f3F800000;
	fma.rn.f32 	%f1836, %f1786, %f1787, 0f3F800000;
	fma.rn.f32 	%f1837, %f1787, %f1788, 0f3F800000;
	fma.rn.f32 	%f1838, %f1788, %f1789, 0f3F800000;
	fma.rn.f32 	%f1839, %f1789, %f1790, 0f3F800000;
	fma.rn.f32 	%f1840, %f1790, %f1791, 0f3F800000;
	fma.rn.f32 	%f1841, %f1791, %f1792, 0f3F800000;
	fma.rn.f32 	%f1842, %f1792, %f1793, 0f3F800000;
	fma.rn.f32 	%f1843, %f1793, %f1794, 0f3F800000;
	fma.rn.f32 	%f1844, %f1794, %f1795, 0f3F800000;
	fma.rn.f32 	%f1845, %f1795, %f1796, 0f3F800000;
	fma.rn.f32 	%f1846, %f1796, %f1797, 0f3F800000;
	fma.rn.f32 	%f1847, %f1797, %f1798, 0f3F800000;
	fma.rn.f32 	%f1848, %f1798, %f1799, 0f3F800000;
	fma.rn.f32 	%f1849, %f1799, %f1800, 0f3F800000;
	fma.rn.f32 	%f1850, %f1800, %f1801, 0f3F800000;
	fma.rn.f32 	%f1851, %f1801, %f1802, 0f3F800000;
	fma.rn.f32 	%f1852, %f1802, %f1803, 0f3F800000;
	fma.rn.f32 	%f1853, %f1803, %f1804, 0f3F800000;
	fma.rn.f32 	%f1854, %f1804, %f1805, 0f3F800000;
	fma.rn.f32 	%f1855, %f1805, %f1806, 0f3F800000;
	fma.rn.f32 	%f1856, %f1806, %f1807, 0f3F800000;
	fma.rn.f32 	%f1857, %f1807, %f1808, 0f3F800000;
	fma.rn.f32 	%f1858, %f1808, %f1809, 0f3F800000;
	fma.rn.f32 	%f1859, %f1809, %f1810, 0f3F800000;
	fma.rn.f32 	%f1860, %f1810, %f1811, 0f3F800000;
	fma.rn.f32 	%f1861, %f1811, %f1812, 0f3F800000;
	fma.rn.f32 	%f1862, %f1812, %f1813, 0f3F800000;
	fma.rn.f32 	%f1863, %f1813, %f1814, 0f3F800000;
	fma.rn.f32 	%f1864, %f1814, %f1815, 0f3F800000;
	fma.rn.f32 	%f1865, %f1815, %f1816, 0f3F800000;
	fma.rn.f32 	%f1866, %f1816, %f1817, 0f3F800000;
	fma.rn.f32 	%f1867, %f1817, %f1818, 0f3F800000;
	fma.rn.f32 	%f1868, %f1818, %f1819, 0f3F800000;
	fma.rn.f32 	%f1869, %f1819, %f1820, 0f3F800000;
	fma.rn.f32 	%f1870, %f1820, %f1821, 0f3F800000;
	fma.rn.f32 	%f1871, %f1821, %f1822, 0f3F800000;
	fma.rn.f32 	%f1872, %f1822, %f1823, 0f3F800000;
	fma.rn.f32 	%f1873, %f1823, %f1824, 0f3F800000;
	fma.rn.f32 	%f1874, %f1824, %f1825, 0f3F800000;
	fma.rn.f32 	%f1875, %f1825, %f1826, 0f3F800000;
	fma.rn.f32 	%f1876, %f1826, %f1827, 0f3F800000;
	fma.rn.f32 	%f1877, %f1827, %f1828, 0f3F800000;
	fma.rn.f32 	%f1878, %f1828, %f1829, 0f3F800000;
	fma.rn.f32 	%f1879, %f1829, %f1830, 0f3F800000;
	fma.rn.f32 	%f1880, %f1830, %f1831, 0f3F800000;
	fma.rn.f32 	%f1881, %f1831, %f1832, 0f3F800000;
	fma.rn.f32 	%f1882, %f1832, %f1833, 0f3F800000;
	fma.rn.f32 	%f1883, %f1833, %f1834, 0f3F800000;
	fma.rn.f32 	%f1884, %f1834, %f1835, 0f3F800000;
	fma.rn.f32 	%f1885, %f1835, %f1836, 0f3F800000;
	fma.rn.f32 	%f1886, %f1836, %f1837, 0f3F800000;
	fma.rn.f32 	%f1887, %f1837, %f1838, 0f3F800000;
	fma.rn.f32 	%f1888, %f1838, %f1839, 0f3F800000;
	fma.rn.f32 	%f1889, %f1839, %f1840, 0f3F800000;
	fma.rn.f32 	%f1890, %f1840, %f1841, 0f3F800000;
	fma.rn.f32 	%f1891, %f1841, %f1842, 0f3F800000;
	fma.rn.f32 	%f1892, %f1842, %f1843, 0f3F800000;
	fma.rn.f32 	%f1893, %f1843, %f1844, 0f3F800000;
	fma.rn.f32 	%f1894, %f1844, %f1845, 0f3F800000;
	fma.rn.f32 	%f1895, %f1845, %f1846, 0f3F800000;
	fma.rn.f32 	%f1896, %f1846, %f1847, 0f3F800000;
	fma.rn.f32 	%f1897, %f1847, %f1848, 0f3F800000;
	fma.rn.f32 	%f1898, %f1848, %f1849, 0f3F800000;
	fma.rn.f32 	%f1899, %f1849, %f1850, 0f3F800000;
	fma.rn.f32 	%f1900, %f1850, %f1851, 0f3F800000;
	fma.rn.f32 	%f1901, %f1851, %f1852, 0f3F800000;
	fma.rn.f32 	%f1902, %f1852, %f1853, 0f3F800000;
	fma.rn.f32 	%f1903, %f1853, %f1854, 0f3F800000;
	fma.rn.f32 	%f1904, %f1854, %f1855, 0f3F800000;
	fma.rn.f32 	%f1905, %f1855, %f1856, 0f3F800000;
	fma.rn.f32 	%f1906, %f1856, %f1857, 0f3F800000;
	fma.rn.f32 	%f1907, %f1857, %f1858, 0f3F800000;
	fma.rn.f32 	%f1908, %f1858, %f1859, 0f3F800000;
	fma.rn.f32 	%f1909, %f1859, %f1860, 0f3F800000;
	fma.rn.f32 	%f1910, %f1860, %f1861, 0f3F800000;
	fma.rn.f32 	%f1911, %f1861, %f1862, 0f3F800000;
	fma.rn.f32 	%f1912, %f1862, %f1863, 0f3F800000;
	fma.rn.f32 	%f1913, %f1863, %f1864, 0f3F800000;
	fma.rn.f32 	%f1914, %f1864, %f1865, 0f3F800000;
	fma.rn.f32 	%f1915, %f1865, %f1866, 0f3F800000;
	fma.rn.f32 	%f1916, %f1866, %f1867, 0f3F800000;
	fma.rn.f32 	%f1917, %f1867, %f1868, 0f3F800000;
	fma.rn.f32 	%f1918, %f1868, %f1869, 0f3F800000;
	fma.rn.f32 	%f1919, %f1869, %f1870, 0f3F800000;
	fma.rn.f32 	%f1920, %f1870, %f1871, 0f3F800000;
	fma.rn.f32 	%f1921, %f1871, %f1872, 0f3F800000;
	fma.rn.f32 	%f1922, %f1872, %f1873, 0f3F800000;
	fma.rn.f32 	%f1923, %f1873, %f1874, 0f3F800000;
	fma.rn.f32 	%f1924, %f1874, %f1875, 0f3F800000;
	fma.rn.f32 	%f1925, %f1875, %f1876, 0f3F800000;
	fma.rn.f32 	%f1926, %f1876, %f1877, 0f3F800000;
	fma.rn.f32 	%f1927, %f1877, %f1878, 0f3F800000;
	fma.rn.f32 	%f1928, %f1878, %f1879, 0f3F800000;
	fma.rn.f32 	%f1929, %f1879, %f1880, 0f3F800000;
	fma.rn.f32 	%f1930, %f1880, %f1881, 0f3F800000;
	fma.rn.f32 	%f1931, %f1881, %f1882, 0f3F800000;
	fma.rn.f32 	%f1932, %f1882, %f1883, 0f3F800000;
	fma.rn.f32 	%f1933, %f1883, %f1884, 0f3F800000;
	fma.rn.f32 	%f1934, %f1884, %f1885, 0f3F800000;
	fma.rn.f32 	%f1935, %f1885, %f1886, 0f3F800000;
	fma.rn.f32 	%f1936, %f1886, %f1887, 0f3F800000;
	fma.rn.f32 	%f1937, %f1887, %f1888, 0f3F800000;
	fma.rn.f32 	%f1938, %f1888, %f1889, 0f3F800000;
	fma.rn.f32 	%f1939, %f1889, %f1890, 0f3F800000;
	fma.rn.f32 	%f1940, %f1890, %f1891, 0f3F800000;
	fma.rn.f32 	%f1941, %f1891, %f1892, 0f3F800000;
	fma.rn.f32 	%f1942, %f1892, %f1893, 0f3F800000;
	fma.rn.f32 	%f1943, %f1893, %f1894, 0f3F800000;
	fma.rn.f32 	%f1944, %f1894, %f1895, 0f3F800000;
	fma.rn.f32 	%f1945, %f1895, %f1896, 0f3F800000;
	fma.rn.f32 	%f1946, %f1896, %f1897, 0f3F800000;
	fma.rn.f32 	%f1947, %f1897, %f1898, 0f3F800000;
	fma.rn.f32 	%f1948, %f1898, %f1899, 0f3F800000;
	fma.rn.f32 	%f1949, %f1899, %f1900, 0f3F800000;
	fma.rn.f32 	%f1950, %f1900, %f1901, 0f3F800000;
	fma.rn.f32 	%f1951, %f1901, %f1902, 0f3F800000;
	fma.rn.f32 	%f1952, %f1902, %f1903, 0f3F800000;
	fma.rn.f32 	%f1953, %f1903, %f1904, 0f3F800000;
	fma.rn.f32 	%f1954, %f1904, %f1905, 0f3F800000;
	fma.rn.f32 	%f1955, %f1905, %f1906, 0f3F800000;
	fma.rn.f32 	%f1956, %f1906, %f1907, 0f3F800000;
	fma.rn.f32 	%f1957, %f1907, %f1908, 0f3F800000;
	fma.rn.f32 	%f1958, %f1908, %f1909, 0f3F800000;
	fma.rn.f32 	%f1959, %f1909, %f1910, 0f3F800000;
	fma.rn.f32 	%f1960, %f1910, %f1911, 0f3F800000;
	fma.rn.f32 	%f1961, %f1911, %f1912, 0f3F800000;
	fma.rn.f32 	%f1962, %f1912, %f1913, 0f3F800000;
	fma.rn.f32 	%f1963, %f1913, %f1914, 0f3F800000;
	fma.rn.f32 	%f1964, %f1914, %f1915, 0f3F800000;
	fma.rn.f32 	%f1965, %f1915, %f1916, 0f3F800000;
	fma.rn.f32 	%f1966, %f1916, %f1917, 0f3F800000;
	fma.rn.f32 	%f1967, %f1917, %f1918, 0f3F800000;
	fma.rn.f32 	%f1968, %f1918, %f1919, 0f3F800000;
	fma.rn.f32 	%f1969, %f1919, %f1920, 0f3F800000;
	fma.rn.f32 	%f1970, %f1920, %f1921, 0f3F800000;
	fma.rn.f32 	%f1971, %f1921, %f1922, 0f3F800000;
	fma.rn.f32 	%f1972, %f1922, %f1923, 0f3F800000;
	fma.rn.f32 	%f1973, %f1923, %f1924, 0f3F800000;
	fma.rn.f32 	%f1974, %f1924, %f1925, 0f3F800000;
	fma.rn.f32 	%f1975, %f1925, %f1926, 0f3F800000;
	fma.rn.f32 	%f1976, %f1926, %f1927, 0f3F800000;
	fma.rn.f32 	%f1977, %f1927, %f1928, 0f3F800000;
	fma.rn.f32 	%f1978, %f1928, %f1929, 0f3F800000;
	fma.rn.f32 	%f1979, %f1929, %f1930, 0f3F800000;
	fma.rn.f32 	%f1980, %f1930, %f1931, 0f3F800000;
	fma.rn.f32 	%f1981, %f1931, %f1932, 0f3F800000;
	fma.rn.f32 	%f1982, %f1932, %f1933, 0f3F800000;
	fma.rn.f32 	%f1983, %f1933, %f1934, 0f3F800000;
	fma.rn.f32 	%f1984, %f1934, %f1935, 0f3F800000;
	fma.rn.f32 	%f1985, %f1935, %f1936, 0f3F800000;
	fma.rn.f32 	%f1986, %f1936, %f1937, 0f3F800000;
	fma.rn.f32 	%f1987, %f1937, %f1938, 0f3F800000;
	fma.rn.f32 	%f1988, %f1938, %f1939, 0f3F800000;
	fma.rn.f32 	%f1989, %f1939, %f1940, 0f3F800000;
	fma.rn.f32 	%f1990, %f1940, %f1941, 0f3F800000;
	fma.rn.f32 	%f1991, %f1941, %f1942, 0f3F800000;
	fma.rn.f32 	%f1992, %f1942, %f1943, 0f3F800000;
	fma.rn.f32 	%f1993, %f1943, %f1944, 0f3F800000;
	fma.rn.f32 	%f1994, %f1944, %f1945, 0f3F800000;
	fma.rn.f32 	%f1995, %f1945, %f1946, 0f3F800000;
	fma.rn.f32 	%f1996, %f1946, %f1947, 0f3F800000;
	fma.rn.f32 	%f1997, %f1947, %f1948, 0f3F800000;
	fma.rn.f32 	%f1998, %f1948, %f1949, 0f3F800000;
	fma.rn.f32 	%f1999, %f1949, %f1950, 0f3F800000;
	fma.rn.f32 	%f2000, %f1950, %f1951, 0f3F800000;
	fma.rn.f32 	%f2001, %f1951, %f1952, 0f3F800000;
	fma.rn.f32 	%f2002, %f1952, %f1953, 0f3F800000;
	fma.rn.f32 	%f2003, %f1953, %f1954, 0f3F800000;
	fma.rn.f32 	%f2004, %f1954, %f1955, 0f3F800000;
	fma.rn.f32 	%f2005, %f1955, %f1956, 0f3F800000;
	fma.rn.f32 	%f2006, %f1956, %f1957, 0f3F800000;
	fma.rn.f32 	%f2007, %f1957, %f1958, 0f3F800000;
	fma.rn.f32 	%f2008, %f1958, %f1959, 0f3F800000;
	fma.rn.f32 	%f2009, %f1959, %f1960, 0f3F800000;
	fma.rn.f32 	%f2010, %f1960, %f1961, 0f3F800000;
	fma.rn.f32 	%f2011, %f1961, %f1962, 0f3F800000;
	fma.rn.f32 	%f2012, %f1962, %f1963, 0f3F800000;
	fma.rn.f32 	%f2013, %f1963, %f1964, 0f3F800000;
	fma.rn.f32 	%f2014, %f1964, %f1965, 0f3F800000;
	fma.rn.f32 	%f2015, %f1965, %f1966, 0f3F800000;
	fma.rn.f32 	%f2016, %f1966, %f1967, 0f3F800000;
	fma.rn.f32 	%f2017, %f1967, %f1968, 0f3F800000;
	fma.rn.f32 	%f2018, %f1968, %f1969, 0f3F800000;
	fma.rn.f32 	%f2019, %f1969, %f1970, 0f3F800000;
	fma.rn.f32 	%f2020, %f1970, %f1971, 0f3F800000;
	fma.rn.f32 	%f2021, %f1971, %f1972, 0f3F800000;
	fma.rn.f32 	%f2022, %f1972, %f1973, 0f3F800000;
	fma.rn.f32 	%f2023, %f1973, %f1974, 0f3F800000;
	fma.rn.f32 	%f2024, %f1974, %f1975, 0f3F800000;
	fma.rn.f32 	%f2025, %f1975, %f1976, 0f3F800000;
	fma.rn.f32 	%f2026, %f1976, %f1977, 0f3F800000;
	fma.rn.f32 	%f2027, %f1977, %f1978, 0f3F800000;
	fma.rn.f32 	%f2028, %f1978, %f1979, 0f3F800000;
	fma.rn.f32 	%f2029, %f1979, %f1980, 0f3F800000;
	fma.rn.f32 	%f2030, %f1980, %f1981, 0f3F800000;
	fma.rn.f32 	%f2031, %f1981, %f1982, 0f3F800000;
	fma.rn.f32 	%f2032, %f1982, %f1983, 0f3F800000;
	fma.rn.f32 	%f2033, %f1983, %f1984, 0f3F800000;
	fma.rn.f32 	%f2034, %f1984, %f1985, 0f3F800000;
	fma.rn.f32 	%f2035, %f1985, %f1986, 0f3F800000;
	fma.rn.f32 	%f2036, %f1986, %f1987, 0f3F800000;
	fma.rn.f32 	%f2037, %f1987, %f1988, 0f3F800000;
	fma.rn.f32 	%f2038, %f1988, %f1989, 0f3F800000;
	fma.rn.f32 	%f2039, %f1989, %f1990, 0f3F800000;
	fma.rn.f32 	%f2040, %f1990, %f1991, 0f3F800000;
	fma.rn.f32 	%f2041, %f1991, %f1992, 0f3F800000;
	fma.rn.f32 	%f2042, %f1992, %f1993, 0f3F800000;
	fma.rn.f32 	%f2043, %f1993, %f1994, 0f3F800000;
	fma.rn.f32 	%f2044, %f1994, %f1995, 0f3F800000;
	fma.rn.f32 	%f2045, %f1995, %f1996, 0f3F800000;
	fma.rn.f32 	%f2046, %f1996, %f1997, 0f3F800000;
	fma.rn.f32 	%f2047, %f1997, %f1998, 0f3F800000;
	fma.rn.f32 	%f2048, %f1998, %f1999, 0f3F800000;
	fma.rn.f32 	%f2049, %f1999, %f2000, 0f3F800000;
	fma.rn.f32 	%f2050, %f2000, %f2001, 0f3F800000;
	fma.rn.f32 	%f2051, %f2001, %f2002, 0f3F800000;
	fma.rn.f32 	%f2052, %f2002, %f2003, 0f3F800000;
	fma.rn.f32 	%f2053, %f2003, %f2004, 0f3F800000;
	fma.rn.f32 	%f2054, %f2004, %f2005, 0f3F800000;
	fma.rn.f32 	%f2055, %f2005, %f2006, 0f3F800000;
	fma.rn.f32 	%f2056, %f2006, %f2007, 0f3F800000;
	fma.rn.f32 	%f2057, %f2007, %f2008, 0f3F800000;
	fma.rn.f32 	%f2058, %f2008, %f2009, 0f3F800000;
	fma.rn.f32 	%f2059, %f2009, %f2010, 0f3F800000;
	fma.rn.f32 	%f2060, %f2010, %f2011, 0f3F800000;
	fma.rn.f32 	%f2061, %f2011, %f2012, 0f3F800000;
	fma.rn.f32 	%f2062, %f2012, %f2013, 0f3F800000;
	fma.rn.f32 	%f2063, %f2013, %f2014, 0f3F800000;
	fma.rn.f32 	%f2064, %f2014, %f2015, 0f3F800000;
	fma.rn.f32 	%f2065, %f2015, %f2016, 0f3F800000;
	fma.rn.f32 	%f2066, %f2016, %f2017, 0f3F800000;
	fma.rn.f32 	%f2067, %f2017, %f2018, 0f3F800000;
	fma.rn.f32 	%f2068, %f2018, %f2019, 0f3F800000;
	fma.rn.f32 	%f2069, %f2019, %f2020, 0f3F800000;
	fma.rn.f32 	%f2070, %f2020, %f2021, 0f3F800000;
	fma.rn.f32 	%f2071, %f2021, %f2022, 0f3F800000;
	fma.rn.f32 	%f2072, %f2022, %f2023, 0f3F800000;
	fma.rn.f32 	%f2073, %f2023, %f2024, 0f3F800000;
	fma.rn.f32 	%f2074, %f2024, %f2025, 0f3F800000;
	fma.rn.f32 	%f2075, %f2025, %f2026, 0f3F800000;
	fma.rn.f32 	%f2076, %f2026, %f2027, 0f3F800000;
	fma.rn.f32 	%f2077, %f2027, %f2028, 0f3F800000;
	fma.rn.f32 	%f2078, %f2028, %f2029, 0f3F800000;
	fma.rn.f32 	%f2079, %f2029, %f2030, 0f3F800000;
	fma.rn.f32 	%f2080, %f2030, %f2031, 0f3F800000;
	fma.rn.f32 	%f2081, %f2031, %f2032, 0f3F800000;
	fma.rn.f32 	%f2082, %f2032, %f2033, 0f3F800000;
	fma.rn.f32 	%f2083, %f2033, %f2034, 0f3F800000;
	fma.rn.f32 	%f2084, %f2034, %f2035, 0f3F800000;
	fma.rn.f32 	%f2085, %f2035, %f2036, 0f3F800000;
	fma.rn.f32 	%f2086, %f2036, %f2037, 0f3F800000;
	fma.rn.f32 	%f2087, %f2037, %f2038, 0f3F800000;
	fma.rn.f32 	%f2088, %f2038, %f2039, 0f3F800000;
	fma.rn.f32 	%f2089, %f2039, %f2040, 0f3F800000;
	fma.rn.f32 	%f2090, %f2040, %f2041, 0f3F800000;
	fma.rn.f32 	%f2091, %f2041, %f2042, 0f3F800000;
	fma.rn.f32 	%f2092, %f2042, %f2043, 0f3F800000;
	fma.rn.f32 	%f2093, %f2043, %f2044, 0f3F800000;
	fma.rn.f32 	%f2094, %f2044, %f2045, 0f3F800000;
	fma.rn.f32 	%f2095, %f2045, %f2046, 0f3F800000;
	fma.rn.f32 	%f2096, %f2046, %f2047, 0f3F800000;
	fma.rn.f32 	%f2097, %f2047, %f2048, 0f3F800000;
	fma.rn.f32 	%f2098, %f2048, %f2049, 0f3F800000;
	fma.rn.f32 	%f2099, %f2049, %f2050, 0f3F800000;
	fma.rn.f32 	%f2100, %f2050, %f2051, 0f3F800000;
	fma.rn.f32 	%f2101, %f2051, %f2052, 0f3F800000;
	fma.rn.f32 	%f2102, %f2052, %f2053, 0f3F800000;
	fma.rn.f32 	%f2103, %f2053, %f2054, 0f3F800000;
	fma.rn.f32 	%f2104, %f2054, %f2055, 0f3F800000;
	fma.rn.f32 	%f2105, %f2055, %f2056, 0f3F800000;
	fma.rn.f32 	%f2106, %f2056, %f2057, 0f3F800000;
	fma.rn.f32 	%f2107, %f2057, %f2058, 0f3F800000;
	fma.rn.f32 	%f2108, %f2058, %f2059, 0f3F800000;
	fma.rn.f32 	%f2109, %f2059, %f2060, 0f3F800000;
	fma.rn.f32 	%f2110, %f2060, %f2061, 0f3F800000;
	fma.rn.f32 	%f2111, %f2061, %f2062, 0f3F800000;
	fma.rn.f32 	%f2112, %f2062, %f2063, 0f3F800000;
	fma.rn.f32 	%f2113, %f2063, %f2064, 0f3F800000;
	fma.rn.f32 	%f2114, %f2064, %f2065, 0f3F800000;
	fma.rn.f32 	%f2115, %f2065, %f2066, 0f3F800000;
	fma.rn.f32 	%f2116, %f2066, %f2067, 0f3F800000;
	fma.rn.f32 	%f2117, %f2067, %f2068, 0f3F800000;
	fma.rn.f32 	%f2118, %f2068, %f2069, 0f3F800000;
	fma.rn.f32 	%f2119, %f2069, %f2070, 0f3F800000;
	fma.rn.f32 	%f2120, %f2070, %f2071, 0f3F800000;
	fma.rn.f32 	%f2121, %f2071, %f2072, 0f3F800000;
	fma.rn.f32 	%f2122, %f2072, %f2073, 0f3F800000;
	fma.rn.f32 	%f2123, %f2073, %f2074, 0f3F800000;
	fma.rn.f32 	%f2124, %f2074, %f2075, 0f3F800000;
	fma.rn.f32 	%f2125, %f2075, %f2076, 0f3F800000;
	fma.rn.f32 	%f2126, %f2076, %f2077, 0f3F800000;
	fma.rn.f32 	%f2127, %f2077, %f2078, 0f3F800000;
	fma.rn.f32 	%f2128, %f2078, %f2079, 0f3F800000;
	fma.rn.f32 	%f2129, %f2079, %f2080, 0f3F800000;
	fma.rn.f32 	%f2130, %f2080, %f2081, 0f3F800000;
	fma.rn.f32 	%f2131, %f2081, %f2082, 0f3F800000;
	fma.rn.f32 	%f2132, %f2082, %f2083, 0f3F800000;
	fma.rn.f32 	%f2133, %f2083, %f2084, 0f3F800000;
	fma.rn.f32 	%f2134, %f2084, %f2085, 0f3F800000;
	fma.rn.f32 	%f2135, %f2085, %f2086, 0f3F800000;
	fma.rn.f32 	%f2136, %f2086, %f2087, 0f3F800000;
	fma.rn.f32 	%f2137, %f2087, %f2088, 0f3F800000;
	fma.rn.f32 	%f2138, %f2088, %f2089, 0f3F800000;
	fma.rn.f32 	%f2139, %f2089, %f2090, 0f3F800000;
	fma.rn.f32 	%f2140, %f2090, %f2091, 0f3F800000;
	fma.rn.f32 	%f2141, %f2091, %f2092, 0f3F800000;
	fma.rn.f32 	%f2142, %f2092, %f2093, 0f3F800000;
	fma.rn.f32 	%f2143, %f2093, %f2094, 0f3F800000;
	fma.rn.f32 	%f2144, %f2094, %f2095, 0f3F800000;
	fma.rn.f32 	%f2145, %f2095, %f2096, 0f3F800000;
	fma.rn.f32 	%f2146, %f2096, %f2097, 0f3F800000;
	fma.rn.f32 	%f2147, %f2097, %f2098, 0f3F800000;
	fma.rn.f32 	%f2148, %f2098, %f2099, 0f3F800000;
	fma.rn.f32 	%f2149, %f2099, %f2100, 0f3F800000;
	fma.rn.f32 	%f2150, %f2100, %f2101, 0f3F800000;
	fma.rn.f32 	%f2151, %f2101, %f2102, 0f3F800000;
	fma.rn.f32 	%f2152, %f2102, %f2103, 0f3F800000;
	fma.rn.f32 	%f2153, %f2103, %f2104, 0f3F800000;
	fma.rn.f32 	%f2154, %f2104, %f2105, 0f3F800000;
	fma.rn.f32 	%f2155, %f2105, %f2106, 0f3F800000;
	fma.rn.f32 	%f2156, %f2106, %f2107, 0f3F800000;
	fma.rn.f32 	%f2157, %f2107, %f2108, 0f3F800000;
	fma.rn.f32 	%f2158, %f2108, %f2109, 0f3F800000;
	fma.rn.f32 	%f2159, %f2109, %f2110, 0f3F800000;
	fma.rn.f32 	%f2160, %f2110, %f2111, 0f3F800000;
	fma.rn.f32 	%f2161, %f2111, %f2112, 0f3F800000;
	fma.rn.f32 	%f2162, %f2112, %f2113, 0f3F800000;
	fma.rn.f32 	%f2163, %f2113, %f2114, 0f3F800000;
	fma.rn.f32 	%f2164, %f2114, %f2115, 0f3F800000;
	fma.rn.f32 	%f2165, %f2115, %f2116, 0f3F800000;
	fma.rn.f32 	%f2166, %f2116, %f2117, 0f3F800000;
	fma.rn.f32 	%f2167, %f2117, %f2118, 0f3F800000;
	fma.rn.f32 	%f2168, %f2118, %f2119, 0f3F800000;
	fma.rn.f32 	%f2169, %f2119, %f2120, 0f3F800000;
	fma.rn.f32 	%f2170, %f2120, %f2121, 0f3F800000;
	fma.rn.f32 	%f2171, %f2121, %f2122, 0f3F800000;
	fma.rn.f32 	%f2172, %f2122, %f2123, 0f3F800000;
	fma.rn.f32 	%f2173, %f2123, %f2124, 0f3F800000;
	fma.rn.f32 	%f2174, %f2124, %f2125, 0f3F800000;
	fma.rn.f32 	%f2175, %f2125, %f2126, 0f3F800000;
	fma.rn.f32 	%f2176, %f2126, %f2127, 0f3F800000;
	fma.rn.f32 	%f2177, %f2127, %f2128, 0f3F800000;
	fma.rn.f32 	%f2178, %f2128, %f2129, 0f3F800000;
	fma.rn.f32 	%f2179, %f2129, %f2130, 0f3F800000;
	fma.rn.f32 	%f2180, %f2130, %f2131, 0f3F800000;
	fma.rn.f32 	%f2181, %f2131, %f2132, 0f3F800000;
	fma.rn.f32 	%f2182, %f2132, %f2133, 0f3F800000;
	fma.rn.f32 	%f2183, %f2133, %f2134, 0f3F800000;
	fma.rn.f32 	%f2184, %f2134, %f2135, 0f3F800000;
	fma.rn.f32 	%f2185, %f2135, %f2136, 0f3F800000;
	fma.rn.f32 	%f2186, %f2136, %f2137, 0f3F800000;
	fma.rn.f32 	%f2187, %f2137, %f2138, 0f3F800000;
	fma.rn.f32 	%f2188, %f2138, %f2139, 0f3F800000;
	fma.rn.f32 	%f2189, %f2139, %f2140, 0f3F800000;
	fma.rn.f32 	%f2190, %f2140, %f2141, 0f3F800000;
	fma.rn.f32 	%f2191, %f2141, %f2142, 0f3F800000;
	fma.rn.f32 	%f2192, %f2142, %f2143, 0f3F800000;
	fma.rn.f32 	%f2193, %f2143, %f2144, 0f3F800000;
	fma.rn.f32 	%f2194, %f2144, %f2145, 0f3F800000;
	fma.rn.f32 	%f2195, %f2145, %f2146, 0f3F800000;
	fma.rn.f32 	%f2196, %f2146, %f2147, 0f3F800000;
	fma.rn.f32 	%f2197, %f2147, %f2148, 0f3F800000;
	fma.rn.f32 	%f2198, %f2148, %f2149, 0f3F800000;
	fma.rn.f32 	%f2199, %f2149, %f2150, 0f3F800000;
	fma.rn.f32 	%f2200, %f2150, %f2151, 0f3F800000;
	fma.rn.f32 	%f2201, %f2151, %f2152, 0f3F800000;
	fma.rn.f32 	%f2202, %f2152, %f2153, 0f3F800000;
	fma.rn.f32 	%f2203, %f2153, %f2154, 0f3F800000;
	fma.rn.f32 	%f2204, %f2154, %f2155, 0f3F800000;
	fma.rn.f32 	%f2205, %f2155, %f2156, 0f3F800000;
	fma.rn.f32 	%f2206, %f2156, %f2157, 0f3F800000;
	fma.rn.f32 	%f2207, %f2157, %f2158, 0f3F800000;
	fma.rn.f32 	%f2208, %f2158, %f2159, 0f3F800000;
	fma.rn.f32 	%f2209, %f2159, %f2160, 0f3F800000;
	fma.rn.f32 	%f2210, %f2160, %f2161, 0f3F800000;
	fma.rn.f32 	%f2211, %f2161, %f2162, 0f3F800000;
	fma.rn.f32 	%f2212, %f2162, %f2163, 0f3F800000;
	fma.rn.f32 	%f2213, %f2163, %f2164, 0f3F800000;
	fma.rn.f32 	%f2214, %f2164, %f2165, 0f3F800000;
	fma.rn.f32 	%f2215, %f2165, %f2166, 0f3F800000;
	fma.rn.f32 	%f2216, %f2166, %f2167, 0f3F800000;
	fma.rn.f32 	%f2217, %f2167, %f2168, 0f3F800000;
	fma.rn.f32 	%f2218, %f2168, %f2169, 0f3F800000;
	fma.rn.f32 	%f2219, %f2169, %f2170, 0f3F800000;
	fma.rn.f32 	%f2220, %f2170, %f2171, 0f3F800000;
	fma.rn.f32 	%f2221, %f2171, %f2172, 0f3F800000;
	fma.rn.f32 	%f2222, %f2172, %f2173, 0f3F800000;
	fma.rn.f32 	%f2223, %f2173, %f2174, 0f3F800000;
	fma.rn.f32 	%f2224, %f2174, %f2175, 0f3F800000;
	fma.rn.f32 	%f2225, %f2175, %f2176, 0f3F800000;
	fma.rn.f32 	%f2226, %f2176, %f2177, 0f3F800000;
	fma.rn.f32 	%f2227, %f2177, %f2178, 0f3F800000;
	fma.rn.f32 	%f2228, %f2178, %f2179, 0f3F800000;
	fma.rn.f32 	%f2229, %f2179, %f2180, 0f3F800000;
	fma.rn.f32 	%f2230, %f2180, %f2181, 0f3F800000;
	fma.rn.f32 	%f2231, %f2181, %f2182, 0f3F800000;
	fma.rn.f32 	%f2232, %f2182, %f2183, 0f3F800000;
	fma.rn.f32 	%f2233, %f2183, %f2184, 0f3F800000;
	fma.rn.f32 	%f2234, %f2184, %f2185, 0f3F800000;
	fma.rn.f32 	%f2235, %f2185, %f2186, 0f3F800000;
	fma.rn.f32 	%f2236, %f2186, %f2187, 0f3F800000;
	fma.rn.f32 	%f2237, %f2187, %f2188, 0f3F800000;
	fma.rn.f32 	%f2238, %f2188, %f2189, 0f3F800000;
	fma.rn.f32 	%f2239, %f2189, %f2190, 0f3F800000;
	fma.rn.f32 	%f2240, %f2190, %f2191, 0f3F800000;
	fma.rn.f32 	%f2241, %f2191, %f2192, 0f3F800000;
	fma.rn.f32 	%f2242, %f2192, %f2193, 0f3F800000;
	fma.rn.f32 	%f2243, %f2193, %f2194, 0f3F800000;
	fma.rn.f32 	%f2244, %f2194, %f2195, 0f3F800000;
	fma.rn.f32 	%f2245, %f2195, %f2196, 0f3F800000;
	fma.rn.f32 	%f2246, %f2196, %f2197, 0f3F800000;
	fma.rn.f32 	%f2247, %f2197, %f2198, 0f3F800000;
	fma.rn.f32 	%f2248, %f2198, %f2199, 0f3F800000;
	fma.rn.f32 	%f2249, %f2199, %f2200, 0f3F800000;
	fma.rn.f32 	%f2250, %f2200, %f2201, 0f3F800000;
	fma.rn.f32 	%f2251, %f2201, %f2202, 0f3F800000;
	fma.rn.f32 	%f2252, %f2202, %f2203, 0f3F800000;
	fma.rn.f32 	%f2253, %f2203, %f2204, 0f3F800000;
	fma.rn.f32 	%f2254, %f2204, %f2205, 0f3F800000;
	fma.rn.f32 	%f2255, %f2205, %f2206, 0f3F800000;
	fma.rn.f32 	%f2256, %f2206, %f2207, 0f3F800000;
	fma.rn.f32 	%f2257, %f2207, %f2208, 0f3F800000;
	fma.rn.f32 	%f2258, %f2208, %f2209, 0f3F800000;
	fma.rn.f32 	%f2259, %f2209, %f2210, 0f3F800000;
	fma.rn.f32 	%f2260, %f2210, %f2211, 0f3F800000;
	fma.rn.f32 	%f2261, %f2211, %f2212, 0f3F800000;
	fma.rn.f32 	%f2262, %f2212, %f2213, 0f3F800000;
	fma.rn.f32 	%f2263, %f2213, %f2214, 0f3F800000;
	fma.rn.f32 	%f2264, %f2214, %f2215, 0f3F800000;
	fma.rn.f32 	%f2265, %f2215, %f2216, 0f3F800000;
	fma.rn.f32 	%f2266, %f2216, %f2217, 0f3F800000;
	fma.rn.f32 	%f2267, %f2217, %f2218, 0f3F800000;
	fma.rn.f32 	%f2268, %f2218, %f2219, 0f3F800000;
	fma.rn.f32 	%f2269, %f2219, %f2220, 0f3F800000;
	fma.rn.f32 	%f2270, %f2220, %f2221, 0f3F800000;
	fma.rn.f32 	%f2271, %f2221, %f2222, 0f3F800000;
	fma.rn.f32 	%f2272, %f2222, %f2223, 0f3F800000;
	fma.rn.f32 	%f2273, %f2223, %f2224, 0f3F800000;
	fma.rn.f32 	%f2274, %f2224, %f2225, 0f3F800000;
	fma.rn.f32 	%f2275, %f2225, %f2226, 0f3F800000;
	fma.rn.f32 	%f2276, %f2226, %f2227, 0f3F800000;
	fma.rn.f32 	%f2277, %f2227, %f2228, 0f3F800000;
	fma.rn.f32 	%f2278, %f2228, %f2229, 0f3F800000;
	fma.rn.f32 	%f2279, %f2229, %f2230, 0f3F800000;
	fma.rn.f32 	%f2280, %f2230, %f2231, 0f3F800000;
	fma.rn.f32 	%f2281, %f2231, %f2232, 0f3F800000;
	fma.rn.f32 	%f2282, %f2232, %f2233, 0f3F800000;
	fma.rn.f32 	%f2283, %f2233, %f2234, 0f3F800000;
	fma.rn.f32 	%f2284, %f2234, %f2235, 0f3F800000;
	fma.rn.f32 	%f2285, %f2235, %f2236, 0f3F800000;
	fma.rn.f32 	%f2286, %f2236, %f2237, 0f3F800000;
	fma.rn.f32 	%f2287, %f2237, %f2238, 0f3F800000;
	fma.rn.f32 	%f2288, %f2238, %f2239, 0f3F800000;
	fma.rn.f32 	%f2289, %f2239, %f2240, 0f3F800000;
	fma.rn.f32 	%f2290, %f2240, %f2241, 0f3F800000;
	fma.rn.f32 	%f2291, %f2241, %f2242, 0f3F800000;
	fma.rn.f32 	%f2292, %f2242, %f2243, 0f3F800000;
	fma.rn.f32 	%f2293, %f2243, %f2244, 0f3F800000;
	fma.rn.f32 	%f2294, %f2244, %f2245, 0f3F800000;
	fma.rn.f32 	%f2295, %f2245, %f2246, 0f3F800000;
	fma.rn.f32 	%f2296, %f2246, %f2247, 0f3F800000;
	fma.rn.f32 	%f2297, %f2247, %f2248, 0f3F800000;
	fma.rn.f32 	%f2298, %f2248, %f2249, 0f3F800000;
	fma.rn.f32 	%f2299, %f2249, %f2250, 0f3F800000;
	fma.rn.f32 	%f2300, %f2250, %f2251, 0f3F800000;
	fma.rn.f32 	%f2301, %f2251, %f2252, 0f3F800000;
	fma.rn.f32 	%f2302, %f2252, %f2253, 0f3F800000;
	fma.rn.f32 	%f2303, %f2253, %f2254, 0f3F800000;
	fma.rn.f32 	%f2304, %f2254, %f2255, 0f3F800000;
	fma.rn.f32 	%f2305, %f2255, %f2256, 0f3F800000;
	fma.rn.f32 	%f2306, %f2256, %f2257, 0f3F800000;
	fma.rn.f32 	%f2307, %f2257, %f2258, 0f3F800000;
	fma.rn.f32 	%f2308, %f2258, %f2259, 0f3F800000;
	fma.rn.f32 	%f2309, %f2259, %f2260, 0f3F800000;
	fma.rn.f32 	%f2310, %f2260, %f2261, 0f3F800000;
	fma.rn.f32 	%f2311, %f2261, %f2262, 0f3F800000;
	fma.rn.f32 	%f2312, %f2262, %f2263, 0f3F800000;
	fma.rn.f32 	%f2313, %f2263, %f2264, 0f3F800000;
	fma.rn.f32 	%f2314, %f2264, %f2265, 0f3F800000;
	fma.rn.f32 	%f2315, %f2265, %f2266, 0f3F800000;
	fma.rn.f32 	%f2316, %f2266, %f2267, 0f3F800000;
	fma.rn.f32 	%f2317, %f2267, %f2268, 0f3F800000;
	fma.rn.f32 	%f2318, %f2268, %f2269, 0f3F800000;
	fma.rn.f32 	%f2319, %f2269, %f2270, 0f3F800000;
	fma.rn.f32 	%f2320, %f2270, %f2271, 0f3F800000;
	fma.rn.f32 	%f2321, %f2271, %f2272, 0f3F800000;
	fma.rn.f32 	%f2322, %f2272, %f2273, 0f3F800000;
	fma.rn.f32 	%f2323, %f2273, %f2274, 0f3F800000;
	fma.rn.f32 	%f2324, %f2274, %f2275, 0f3F800000;
	fma.rn.f32 	%f2325, %f2275, %f2276, 0f3F800000;
	fma.rn.f32 	%f2326, %f2276, %f2277, 0f3F800000;
	fma.rn.f32 	%f2327, %f2277, %f2278, 0f3F800000;
	fma.rn.f32 	%f2328, %f2278, %f2279, 0f3F800000;
	fma.rn.f32 	%f2329, %f2279, %f2280, 0f3F800000;
	fma.rn.f32 	%f2330, %f2280, %f2281, 0f3F800000;
	fma.rn.f32 	%f2331, %f2281, %f2282, 0f3F800000;
	fma.rn.f32 	%f2332, %f2282, %f2283, 0f3F800000;
	fma.rn.f32 	%f2333, %f2283, %f2284, 0f3F800000;
	fma.rn.f32 	%f2334, %f2284, %f2285, 0f3F800000;
	fma.rn.f32 	%f2335, %f2285, %f2286, 0f3F800000;
	fma.rn.f32 	%f2336, %f2286, %f2287, 0f3F800000;
	fma.rn.f32 	%f2337, %f2287, %f2288, 0f3F800000;
	fma.rn.f32 	%f2338, %f2288, %f2289, 0f3F800000;
	fma.rn.f32 	%f2339, %f2289, %f2290, 0f3F800000;
	fma.rn.f32 	%f2340, %f2290, %f2291, 0f3F800000;
	fma.rn.f32 	%f2341, %f2291, %f2292, 0f3F800000;
	fma.rn.f32 	%f2342, %f2292, %f2293, 0f3F800000;
	fma.rn.f32 	%f2343, %f2293, %f2294, 0f3F800000;
	fma.rn.f32 	%f2344, %f2294, %f2295, 0f3F800000;
	fma.rn.f32 	%f2345, %f2295, %f2296, 0f3F800000;
	fma.rn.f32 	%f2346, %f2296, %f2297, 0f3F800000;
	fma.rn.f32 	%f2347, %f2297, %f2298, 0f3F800000;
	fma.rn.f32 	%f2348, %f2298, %f2299, 0f3F800000;
	fma.rn.f32 	%f2349, %f2299, %f2300, 0f3F800000;
	fma.rn.f32 	%f2350, %f2300, %f2301, 0f3F800000;
	fma.rn.f32 	%f2351, %f2301, %f2302, 0f3F800000;
	fma.rn.f32 	%f2352, %f2302, %f2303, 0f3F800000;
	fma.rn.f32 	%f2353, %f2303, %f2304, 0f3F800000;
	fma.rn.f32 	%f2354, %f2304, %f2305, 0f3F800000;
	fma.rn.f32 	%f2355, %f2305, %f2306, 0f3F800000;
	fma.rn.f32 	%f2356, %f2306, %f2307, 0f3F800000;
	fma.rn.f32 	%f2357, %f2307, %f2308, 0f3F800000;
	fma.rn.f32 	%f2358, %f2308, %f2309, 0f3F800000;
	fma.rn.f32 	%f2359, %f2309, %f2310, 0f3F800000;
	fma.rn.f32 	%f2360, %f2310, %f2311, 0f3F800000;
	fma.rn.f32 	%f2361, %f2311, %f2312, 0f3F800000;
	fma.rn.f32 	%f2362, %f2312, %f2313, 0f3F800000;
	fma.rn.f32 	%f2363, %f2313, %f2314, 0f3F800000;
	fma.rn.f32 	%f2364, %f2314, %f2315, 0f3F800000;
	fma.rn.f32 	%f2365, %f2315, %f2316, 0f3F800000;
	fma.rn.f32 	%f2366, %f2316, %f2317, 0f3F800000;
	fma.rn.f32 	%f2367, %f2317, %f2318, 0f3F800000;
	fma.rn.f32 	%f2368, %f2318, %f2319, 0f3F800000;
	fma.rn.f32 	%f2369, %f2319, %f2320, 0f3F800000;
	fma.rn.f32 	%f2370, %f2320, %f2321, 0f3F800000;
	fma.rn.f32 	%f2371, %f2321, %f2322, 0f3F800000;
	fma.rn.f32 	%f2372, %f2322, %f2323, 0f3F800000;
	fma.rn.f32 	%f2373, %f2323, %f2324, 0f3F800000;
	fma.rn.f32 	%f2374, %f2324, %f2325, 0f3F800000;
	fma.rn.f32 	%f2375, %f2325, %f2326, 0f3F800000;
	fma.rn.f32 	%f2376, %f2326, %f2327, 0f3F800000;
	fma.rn.f32 	%f2377, %f2327, %f2328, 0f3F800000;
	fma.rn.f32 	%f2378, %f2328, %f2329, 0f3F800000;
	fma.rn.f32 	%f2379, %f2329, %f2330, 0f3F800000;
	fma.rn.f32 	%f2380, %f2330, %f2331, 0f3F800000;
	fma.rn.f32 	%f2381, %f2331, %f2332, 0f3F800000;
	fma.rn.f32 	%f2382, %f2332, %f2333, 0f3F800000;
	fma.rn.f32 	%f2383, %f2333, %f2334, 0f3F800000;
	fma.rn.f32 	%f2384, %f2334, %f2335, 0f3F800000;
	fma.rn.f32 	%f2385, %f2335, %f2336, 0f3F800000;
	fma.rn.f32 	%f2386, %f2336, %f2337, 0f3F800000;
	fma.rn.f32 	%f2387, %f2337, %f2338, 0f3F800000;
	fma.rn.f32 	%f2388, %f2338, %f2339, 0f3F800000;
	fma.rn.f32 	%f2389, %f2339, %f2340, 0f3F800000;
	fma.rn.f32 	%f2390, %f2340, %f2341, 0f3F800000;
	fma.rn.f32 	%f2391, %f2341, %f2342, 0f3F800000;
	fma.rn.f32 	%f2392, %f2342, %f2343, 0f3F800000;
	fma.rn.f32 	%f2393, %f2343, %f2344, 0f3F800000;
	fma.rn.f32 	%f2394, %f2344, %f2345, 0f3F800000;
	fma.rn.f32 	%f2395, %f2345, %f2346, 0f3F800000;
	fma.rn.f32 	%f2396, %f2346, %f2347, 0f3F800000;
	fma.rn.f32 	%f2397, %f2347, %f2348, 0f3F800000;
	fma.rn.f32 	%f2398, %f2348, %f2349, 0f3F800000;
	fma.rn.f32 	%f2399, %f2349, %f2350, 0f3F800000;
	fma.rn.f32 	%f2400, %f2350, %f2351, 0f3F800000;
	fma.rn.f32 	%f2401, %f2351, %f2352, 0f3F800000;
	fma.rn.f32 	%f2402, %f2352, %f2353, 0f3F800000;
	fma.rn.f32 	%f2403, %f2353, %f2354, 0f3F800000;
	fma.rn.f32 	%f2404, %f2354, %f2355, 0f3F800000;
	fma.rn.f32 	%f2405, %f2355, %f2356, 0f3F800000;
	fma.rn.f32 	%f2406, %f2356, %f2357, 0f3F800000;
	fma.rn.f32 	%f2407, %f2357, %f2358, 0f3F800000;
	fma.rn.f32 	%f2408, %f2358, %f2359, 0f3F800000;
	fma.rn.f32 	%f2409, %f2359, %f2360, 0f3F800000;
	fma.rn.f32 	%f2410, %f2360, %f2361, 0f3F800000;
	fma.rn.f32 	%f2411, %f2361, %f2362, 0f3F800000;
	fma.rn.f32 	%f2412, %f2362, %f2363, 0f3F800000;
	fma.rn.f32 	%f2413, %f2363, %f2364, 0f3F800000;
	fma.rn.f32 	%f2414, %f2364, %f2365, 0f3F800000;
	fma.rn.f32 	%f2415, %f2365, %f2366, 0f3F800000;
	fma.rn.f32 	%f2416, %f2366, %f2367, 0f3F800000;
	fma.rn.f32 	%f2417, %f2367, %f2368, 0f3F800000;
	fma.rn.f32 	%f2418, %f2368, %f2369, 0f3F800000;
	fma.rn.f32 	%f2419, %f2369, %f2370, 0f3F800000;
	fma.rn.f32 	%f2420, %f2370, %f2371, 0f3F800000;
	fma.rn.f32 	%f2421, %f2371, %f2372, 0f3F800000;
	fma.rn.f32 	%f2422, %f2372, %f2373, 0f3F800000;
	fma.rn.f32 	%f2423, %f2373, %f2374, 0f3F800000;
	fma.rn.f32 	%f2424, %f2374, %f2375, 0f3F800000;
	fma.rn.f32 	%f2425, %f2375, %f2376, 0f3F800000;
	fma.rn.f32 	%f2426, %f2376, %f2377, 0f3F800000;
	fma.rn.f32 	%f2427, %f2377, %f2378, 0f3F800000;
	fma.rn.f32 	%f2428, %f2378, %f2379, 0f3F800000;
	fma.rn.f32 	%f2429, %f2379, %f2380, 0f3F800000;
	fma.rn.f32 	%f2430, %f2380, %f2381, 0f3F800000;
	fma.rn.f32 	%f2431, %f2381, %f2382, 0f3F800000;
	fma.rn.f32 	%f2432, %f2382, %f2383, 0f3F800000;
	fma.rn.f32 	%f2433, %f2383, %f2384, 0f3F800000;
	fma.rn.f32 	%f2434, %f2384, %f2385, 0f3F800000;
	fma.rn.f32 	%f2435, %f2385, %f2386, 0f3F800000;
	fma.rn.f32 	%f2436, %f2386, %f2387, 0f3F800000;
	fma.rn.f32 	%f2437, %f2387, %f2388, 0f3F800000;
	fma.rn.f32 	%f2438, %f2388, %f2389, 0f3F800000;
	fma.rn.f32 	%f2439, %f2389, %f2390, 0f3F800000;
	fma.rn.f32 	%f2440, %f2390, %f2391, 0f3F800000;
	fma.rn.f32 	%f2441, %f2391, %f2392, 0f3F800000;
	fma.rn.f32 	%f2442, %f2392, %f2393, 0f3F800000;
	fma.rn.f32 	%f2443, %f2393, %f2394, 0f3F800000;
	fma.rn.f32 	%f2444, %f2394, %f2395, 0f3F800000;
	fma.rn.f32 	%f2445, %f2395, %f2396, 0f3F800000;
	fma.rn.f32 	%f2446, %f2396, %f2397, 0f3F800000;
	fma.rn.f32 	%f2447, %f2397, %f2398, 0f3F800000;
	fma.rn.f32 	%f2448, %f2398, %f2399, 0f3F800000;
	fma.rn.f32 	%f2449, %f2399, %f2400, 0f3F800000;
	fma.rn.f32 	%f2450, %f2400, %f2401, 0f3F800000;
	fma.rn.f32 	%f2451, %f2401, %f2402, 0f3F800000;
	fma.rn.f32 	%f2452, %f2402, %f2403, 0f3F800000;
	fma.rn.f32 	%f2453, %f2403, %f2404, 0f3F800000;
	fma.rn.f32 	%f2454, %f2404, %f2405, 0f3F800000;
	fma.rn.f32 	%f2455, %f2405, %f2406, 0f3F800000;
	fma.rn.f32 	%f2456, %f2406, %f2407, 0f3F800000;
	fma.rn.f32 	%f2457, %f2407, %f2408, 0f3F800000;
	fma.rn.f32 	%f2458, %f2408, %f2409, 0f3F800000;
	fma.rn.f32 	%f2459, %f2409, %f2410, 0f3F800000;
	fma.rn.f32 	%f2460, %f2410, %f2411, 0f3F800000;
	fma.rn.f32 	%f2461, %f2411, %f2412, 0f3F800000;
	fma.rn.f32 	%f2462, %f2412, %f2413, 0f3F800000;
	fma.rn.f32 	%f2463, %f2413, %f2414, 0f3F800000;
	fma.rn.f32 	%f2464, %f2414, %f2415, 0f3F800000;
	fma.rn.f32 	%f2465, %f2415, %f2416, 0f3F800000;
	fma.rn.f32 	%f2466, %f2416, %f2417, 0f3F800000;
	fma.rn.f32 	%f2467, %f2417, %f2418, 0f3F800000;
	fma.rn.f32 	%f2468, %f2418, %f2419, 0f3F800000;
	fma.rn.f32 	%f2469, %f2419, %f2420, 0f3F800000;
	fma.rn.f32 	%f2470, %f2420, %f2421, 0f3F800000;
	fma.rn.f32 	%f2471, %f2421, %f2422, 0f3F800000;
	fma.rn.f32 	%f2472, %f2422, %f2423, 0f3F800000;
	fma.rn.f32 	%f2473, %f2423, %f2424, 0f3F800000;
	fma.rn.f32 	%f2474, %f2424, %f2425, 0f3F800000;
	fma.rn.f32 	%f2475, %f2425, %f2426, 0f3F800000;
	fma.rn.f32 	%f2476, %f2426, %f2427, 0f3F800000;
	fma.rn.f32 	%f2477, %f2427, %f2428, 0f3F800000;
	fma.rn.f32 	%f2478, %f2428, %f2429, 0f3F800000;
	fma.rn.f32 	%f2479, %f2429, %f2430, 0f3F800000;
	fma.rn.f32 	%f2480, %f2430, %f2431, 0f3F800000;
	fma.rn.f32 	%f2481, %f2431, %f2432, 0f3F800000;
	fma.rn.f32 	%f2482, %f2432, %f2433, 0f3F800000;
	fma.rn.f32 	%f2483, %f2433, %f2434, 0f3F800000;
	fma.rn.f32 	%f2484, %f2434, %f2435, 0f3F800000;
	fma.rn.f32 	%f2485, %f2435, %f2436, 0f3F800000;
	fma.rn.f32 	%f2486, %f2436, %f2437, 0f3F800000;
	fma.rn.f32 	%f2487, %f2437, %f2438, 0f3F800000;
	fma.rn.f32 	%f2488, %f2438, %f2439, 0f3F800000;
	fma.rn.f32 	%f2489, %f2439, %f2440, 0f3F800000;
	fma.rn.f32 	%f2490, %f2440, %f2441, 0f3F800000;
	fma.rn.f32 	%f2491, %f2441, %f2442, 0f3F800000;
	fma.rn.f32 	%f2492, %f2442, %f2443, 0f3F800000;
	fma.rn.f32 	%f2493, %f2443, %f2444, 0f3F800000;
	fma.rn.f32 	%f2494, %f2444, %f2445, 0f3F800000;
	fma.rn.f32 	%f2495, %f2445, %f2446, 0f3F800000;
	fma.rn.f32 	%f2496, %f2446, %f2447, 0f3F800000;
	fma.rn.f32 	%f2497, %f2447, %f2448, 0f3F800000;
	fma.rn.f32 	%f2498, %f2448, %f2449, 0f3F800000;
	fma.rn.f32 	%f2499, %f2449, %f2450, 0f3F800000;
	fma.rn.f32 	%f2500, %f2450, %f2451, 0f3F800000;
	fma.rn.f32 	%f2501, %f2451, %f2452, 0f3F800000;
	fma.rn.f32 	%f2502, %f2452, %f2453, 0f3F800000;
	fma.rn.f32 	%f2503, %f2453, %f2454, 0f3F800000;
	fma.rn.f32 	%f2504, %f2454, %f2455, 0f3F800000;
	fma.rn.f32 	%f2505, %f2455, %f2456, 0f3F800000;
	fma.rn.f32 	%f2506, %f2456, %f2457, 0f3F800000;
	fma.rn.f32 	%f2507, %f2457, %f2458, 0f3F800000;
	fma.rn.f32 	%f2508, %f2458, %f2459, 0f3F800000;
	fma.rn.f32 	%f2509, %f2459, %f2460, 0f3F800000;
	fma.rn.f32 	%f2510, %f2460, %f2461, 0f3F800000;
	fma.rn.f32 	%f2511, %f2461, %f2462, 0f3F800000;
	fma.rn.f32 	%f2512, %f2462, %f2463, 0f3F800000;
	fma.rn.f32 	%f2513, %f2463, %f2464, 0f3F800000;
	fma.rn.f32 	%f2514, %f2464, %f2465, 0f3F800000;
	fma.rn.f32 	%f2515, %f2465, %f2466, 0f3F800000;
	fma.rn.f32 	%f2516, %f2466, %f2467, 0f3F800000;
	fma.rn.f32 	%f2517, %f2467, %f2468, 0f3F800000;
	fma.rn.f32 	%f2518, %f2468, %f2469, 0f3F800000;
	fma.rn.f32 	%f2519, %f2469, %f2470, 0f3F800000;
	fma.rn.f32 	%f2520, %f2470, %f2471, 0f3F800000;
	fma.rn.f32 	%f2521, %f2471, %f2472, 0f3F800000;
	fma.rn.f32 	%f2522, %f2472, %f2473, 0f3F800000;
	fma.rn.f32 	%f2523, %f2473, %f2474, 0f3F800000;
	fma.rn.f32 	%f2524, %f2474, %f2475, 0f3F800000;
	fma.rn.f32 	%f2525, %f2475, %f2476, 0f3F800000;
	fma.rn.f32 	%f2526, %f2476, %f2477, 0f3F800000;
	fma.rn.f32 	%f2527, %f2477, %f2478, 0f3F800000;
	fma.rn.f32 	%f2528, %f2478, %f2479, 0f3F800000;
	fma.rn.f32 	%f2529, %f2479, %f2480, 0f3F800000;
	fma.rn.f32 	%f2530, %f2480, %f2481, 0f3F800000;
	fma.rn.f32 	%f2531, %f2481, %f2482, 0f3F800000;
	fma.rn.f32 	%f2532, %f2482, %f2483, 0f3F800000;
	fma.rn.f32 	%f2533, %f2483, %f2484, 0f3F800000;
	fma.rn.f32 	%f2534, %f2484, %f2485, 0f3F800000;
	fma.rn.f32 	%f2535, %f2485, %f2486, 0f3F800000;
	fma.rn.f32 	%f2536, %f2486, %f2487, 0f3F800000;
	fma.rn.f32 	%f2537, %f2487, %f2488, 0f3F800000;
	fma.rn.f32 	%f2538, %f2488, %f2489, 0f3F800000;
	fma.rn.f32 	%f2539, %f2489, %f2490, 0f3F800000;
	fma.rn.f32 	%f2540, %f2490, %f2491, 0f3F800000;
	fma.rn.f32 	%f2541, %f2491, %f2492, 0f3F800000;
	fma.rn.f32 	%f2542, %f2492, %f2493, 0f3F800000;
	fma.rn.f32 	%f2543, %f2493, %f2494, 0f3F800000;
	fma.rn.f32 	%f2544, %f2494, %f2495, 0f3F800000;
	fma.rn.f32 	%f2545, %f2495, %f2496, 0f3F800000;
	fma.rn.f32 	%f2546, %f2496, %f2497, 0f3F800000;
	fma.rn.f32 	%f2547, %f2497, %f2498, 0f3F800000;
	fma.rn.f32 	%f2548, %f2498, %f2499, 0f3F800000;
	fma.rn.f32 	%f2549, %f2499, %f2500, 0f3F800000;
	fma.rn.f32 	%f2550, %f2500, %f2501, 0f3F800000;
	fma.rn.f32 	%f2551, %f2501, %f2502, 0f3F800000;
	fma.rn.f32 	%f2552, %f2502, %f2503, 0f3F800000;
	fma.rn.f32 	%f2553, %f2503, %f2504, 0f3F800000;
	fma.rn.f32 	%f2554, %f2504, %f2505, 0f3F800000;
	fma.rn.f32 	%f2555, %f2505, %f2506, 0f3F800000;
	fma.rn.f32 	%f2556, %f2506, %f2507, 0f3F800000;
	fma.rn.f32 	%f2557, %f2507, %f2508, 0f3F800000;
	fma.rn.f32 	%f2558, %f2508, %f2509, 0f3F800000;
	fma.rn.f32 	%f2559, %f2509, %f2510, 0f3F800000;
	fma.rn.f32 	%f2560, %f2510, %f2511, 0f3F800000;
	fma.rn.f32 	%f2561, %f2511, %f2512, 0f3F800000;
	fma.rn.f32 	%f2562, %f2512, %f2513, 0f3F800000;
	fma.rn.f32 	%f2563, %f2513, %f2514, 0f3F800000;
	fma.rn.f32 	%f2564, %f2514, %f2515, 0f3F800000;
	fma.rn.f32 	%f2565, %f2515, %f2516, 0f3F800000;
	fma.rn.f32 	%f2566, %f2516, %f2517, 0f3F800000;
	fma.rn.f32 	%f2567, %f2517, %f2518, 0f3F800000;
	fma.rn.f32 	%f2568, %f2518, %f2519, 0f3F800000;
	fma.rn.f32 	%f2569, %f2519, %f2520, 0f3F800000;
	fma.rn.f32 	%f2570, %f2520, %f2521, 0f3F800000;
	fma.rn.f32 	%f2571, %f2521, %f2522, 0f3F800000;
	fma.rn.f32 	%f2572, %f2522, %f2523, 0f3F800000;
	fma.rn.f32 	%f2573, %f2523, %f2524, 0f3F800000;
	fma.rn.f32 	%f2574, %f2524, %f2525, 0f3F800000;
	fma.rn.f32 	%f2575, %f2525, %f2526, 0f3F800000;
	fma.rn.f32 	%f2576, %f2526, %f2527, 0f3F800000;
	fma.rn.f32 	%f2577, %f2527, %f2528, 0f3F800000;
	fma.rn.f32 	%f2578, %f2528, %f2529, 0f3F800000;
	fma.rn.f32 	%f2579, %f2529, %f2530, 0f3F800000;
	fma.rn.f32 	%f2580, %f2530, %f2531, 0f3F800000;
	fma.rn.f32 	%f2581, %f2531, %f2532, 0f3F800000;
	fma.rn.f32 	%f2582, %f2532, %f2533, 0f3F800000;
	fma.rn.f32 	%f2583, %f2533, %f2534, 0f3F800000;
	fma.rn.f32 	%f2584, %f2534, %f2535, 0f3F800000;
	fma.rn.f32 	%f2585, %f2535, %f2536, 0f3F800000;
	fma.rn.f32 	%f2586, %f2536, %f2537, 0f3F800000;
	fma.rn.f32 	%f2587, %f2537, %f2538, 0f3F800000;
	fma.rn.f32 	%f2588, %f2538, %f2539, 0f3F800000;
	fma.rn.f32 	%f2589, %f2539, %f2540, 0f3F800000;
	fma.rn.f32 	%f2590, %f2540, %f2541, 0f3F800000;
	fma.rn.f32 	%f2591, %f2541, %f2542, 0f3F800000;
	fma.rn.f32 	%f2592, %f2542, %f2543, 0f3F800000;
	fma.rn.f32 	%f2593, %f2543, %f2544, 0f3F800000;
	fma.rn.f32 	%f2594, %f2544, %f2545, 0f3F800000;
	fma.rn.f32 	%f2595, %f2545, %f2546, 0f3F800000;
	fma.rn.f32 	%f2596, %f2546, %f2547, 0f3F800000;
	fma.rn.f32 	%f2597, %f2547, %f2548, 0f3F800000;
	fma.rn.f32 	%f2598, %f2548, %f2549, 0f3F800000;
	fma.rn.f32 	%f2599, %f2549, %f2550, 0f3F800000;
	fma.rn.f32 	%f2600, %f2550, %f2551, 0f3F800000;
	fma.rn.f32 	%f2601, %f2551, %f2552, 0f3F800000;
	fma.rn.f32 	%f2602, %f2552, %f2553, 0f3F800000;
	fma.rn.f32 	%f2603, %f2553, %f2554, 0f3F800000;
	fma.rn.f32 	%f2604, %f2554, %f2555, 0f3F800000;
	fma.rn.f32 	%f2605, %f2555, %f2556, 0f3F800000;
	fma.rn.f32 	%f2606, %f2556, %f2557, 0f3F800000;
	fma.rn.f32 	%f2607, %f2557, %f2558, 0f3F800000;
	fma.rn.f32 	%f2608, %f2558, %f2559, 0f3F800000;
	fma.rn.f32 	%f2609, %f2559, %f2560, 0f3F800000;
	fma.rn.f32 	%f2610, %f2560, %f2561, 0f3F800000;
	fma.rn.f32 	%f2611, %f2561, %f2562, 0f3F800000;
	fma.rn.f32 	%f2612, %f2562, %f2563, 0f3F800000;
	fma.rn.f32 	%f2613, %f2563, %f2564, 0f3F800000;
	fma.rn.f32 	%f2614, %f2564, %f2565, 0f3F800000;
	fma.rn.f32 	%f2615, %f2565, %f2566, 0f3F800000;
	fma.rn.f32 	%f2616, %f2566, %f2567, 0f3F800000;
	fma.rn.f32 	%f2617, %f2567, %f2568, 0f3F800000;
	fma.rn.f32 	%f2618, %f2568, %f2569, 0f3F800000;
	fma.rn.f32 	%f2619, %f2569, %f2570, 0f3F800000;
	fma.rn.f32 	%f2620, %f2570, %f2571, 0f3F800000;
	fma.rn.f32 	%f2621, %f2571, %f2572, 0f3F800000;
	fma.rn.f32 	%f2622, %f2572, %f2573, 0f3F800000;
	fma.rn.f32 	%f2623, %f2573, %f2574, 0f3F800000;
	fma.rn.f32 	%f2624, %f2574, %f2575, 0f3F800000;
	fma.rn.f32 	%f2625, %f2575, %f2576, 0f3F800000;
	fma.rn.f32 	%f2626, %f2576, %f2577, 0f3F800000;
	fma.rn.f32 	%f2627, %f2577, %f2578, 0f3F800000;
	fma.rn.f32 	%f2628, %f2578, %f2579, 0f3F800000;
	fma.rn.f32 	%f2629, %f2579, %f2580, 0f3F800000;
	fma.rn.f32 	%f2630, %f2580, %f2581, 0f3F800000;
	fma.rn.f32 	%f2631, %f2581, %f2582, 0f3F800000;
	fma.rn.f32 	%f2632, %f2582, %f2583, 0f3F800000;
	fma.rn.f32 	%f2633, %f2583, %f2584, 0f3F800000;
	fma.rn.f32 	%f2634, %f2584, %f2585, 0f3F800000;
	fma.rn.f32 	%f2635, %f2585, %f2586, 0f3F800000;
	fma.rn.f32 	%f2636, %f2586, %f2587, 0f3F800000;
	fma.rn.f32 	%f2637, %f2587, %f2588, 0f3F800000;
	fma.rn.f32 	%f2638, %f2588, %f2589, 0f3F800000;
	fma.rn.f32 	%f2639, %f2589, %f2590, 0f3F800000;
	fma.rn.f32 	%f2640, %f2590, %f2591, 0f3F800000;
	fma.rn.f32 	%f2641, %f2591, %f2592, 0f3F800000;
	fma.rn.f32 	%f2642, %f2592, %f2593, 0f3F800000;
	fma.rn.f32 	%f2643, %f2593, %f2594, 0f3F800000;
	fma.rn.f32 	%f2644, %f2594, %f2595, 0f3F800000;
	fma.rn.f32 	%f2645, %f2595, %f2596, 0f3F800000;
	fma.rn.f32 	%f2646, %f2596, %f2597, 0f3F800000;
	fma.rn.f32 	%f2647, %f2597, %f2598, 0f3F800000;
	fma.rn.f32 	%f2648, %f2598, %f2599, 0f3F800000;
	fma.rn.f32 	%f2649, %f2599, %f2600, 0f3F800000;
	fma.rn.f32 	%f2650, %f2600, %f2601, 0f3F800000;
	fma.rn.f32 	%f2651, %f2601, %f2602, 0f3F800000;
	fma.rn.f32 	%f2652, %f2602, %f2603, 0f3F800000;
	fma.rn.f32 	%f2653, %f2604, %f2605, 0f3F800000;
	fma.rn.f32 	%f2654, %f2605, %f2606, 0f3F800000;
	fma.rn.f32 	%f2655, %f2606, %f2607, 0f3F800000;
	fma.rn.f32 	%f2656, %f2607, %f2608, 0f3F800000;
	fma.rn.f32 	%f2657, %f2608, %f2609, 0f3F800000;
	fma.rn.f32 	%f2658, %f2609, %f2610, 0f3F800000;
	fma.rn.f32 	%f2659, %f2610, %f2611, 0f3F800000;
	fma.rn.f32 	%f2660, %f2611, %f2612, 0f3F800000;
	fma.rn.f32 	%f2661, %f2612, %f2613, 0f3F800000;
	fma.rn.f32 	%f2662, %f2613, %f2614, 0f3F800000;
	fma.rn.f32 	%f2663, %f2614, %f2615, 0f3F800000;
	fma.rn.f32 	%f2664, %f2615, %f2616, 0f3F800000;
	fma.rn.f32 	%f2665, %f2616, %f2617, 0f3F800000;
	fma.rn.f32 	%f2666, %f2617, %f2618, 0f3F800000;
	fma.rn.f32 	%f2667, %f2618, %f2619, 0f3F800000;
	fma.rn.f32 	%f2668, %f2619, %f2620, 0f3F800000;
	fma.rn.f32 	%f2669, %f2620, %f2621, 0f3F800000;
	fma.rn.f32 	%f2670, %f2621, %f2622, 0f3F800000;
	fma.rn.f32 	%f2671, %f2622, %f2623, 0f3F800000;
	fma.rn.f32 	%f2672, %f2623, %f2624, 0f3F800000;
	fma.rn.f32 	%f2673, %f2624, %f2625, 0f3F800000;
	fma.rn.f32 	%f2674, %f2625, %f2626, 0f3F800000;
	fma.rn.f32 	%f2675, %f2626, %f2627, 0f3F800000;
	fma.rn.f32 	%f2676, %f2627, %f2628, 0f3F800000;
	fma.rn.f32 	%f2677, %f2628, %f2629, 0f3F800000;
	fma.rn.f32 	%f2678, %f2629, %f2630, 0f3F800000;
	fma.rn.f32 	%f2679, %f2630, %f2631, 0f3F800000;
	fma.rn.f32 	%f2680, %f2631, %f2632, 0f3F800000;
	fma.rn.f32 	%f2681, %f2632, %f2633, 0f3F800000;
	fma.rn.f32 	%f2682, %f2633, %f2634, 0f3F800000;
	fma.rn.f32 	%f2683, %f2634, %f2635, 0f3F800000;
	fma.rn.f32 	%f2684, %f2635, %f2636, 0f3F800000;
	fma.rn.f32 	%f2685, %f2636, %f2637, 0f3F800000;
	fma.rn.f32 	%f2686, %f2637, %f2638, 0f3F800000;
	fma.rn.f32 	%f2687, %f2638, %f2639, 0f3F800000;
	fma.rn.f32 	%f2688, %f2639, %f2640, 0f3F800000;
	fma.rn.f32 	%f2689, %f2640, %f2641, 0f3F800000;
	fma.rn.f32 	%f2690, %f2641, %f2642, 0f3F800000;
	fma.rn.f32 	%f2691, %f2642, %f2643, 0f3F800000;
	fma.rn.f32 	%f2692, %f2643, %f2644, 0f3F800000;
	fma.rn.f32 	%f2693, %f2644, %f2645, 0f3F800000;
	fma.rn.f32 	%f2694, %f2645, %f2646, 0f3F800000;
	fma.rn.f32 	%f2695, %f2646, %f2647, 0f3F800000;
	fma.rn.f32 	%f2696, %f2647, %f2648, 0f3F800000;
	fma.rn.f32 	%f2697, %f2648, %f2649, 0f3F800000;
	fma.rn.f32 	%f2698, %f2649, %f2650, 0f3F800000;
	fma.rn.f32 	%f2699, %f2650, %f2651, 0f3F800000;
	fma.rn.f32 	%f2700, %f2651, %f2652, 0f3F800000;
	fma.rn.f32 	%f2701, %f2653, %f2654, 0f3F800000;
	fma.rn.f32 	%f2702, %f2654, %f2655, 0f3F800000;
	fma.rn.f32 	%f2703, %f2655, %f2656, 0f3F800000;
	fma.rn.f32 	%f2704, %f2656, %f2657, 0f3F800000;
	fma.rn.f32 	%f2705, %f2657, %f2658, 0f3F800000;
	fma.rn.f32 	%f2706, %f2658, %f2659, 0f3F800000;
	fma.rn.f32 	%f2707, %f2659, %f2660, 0f3F800000;
	fma.rn.f32 	%f2708, %f2660, %f2661, 0f3F800000;
	fma.rn.f32 	%f2709, %f2661, %f2662, 0f3F800000;
	fma.rn.f32 	%f2710, %f2662, %f2663, 0f3F800000;
	fma.rn.f32 	%f2711, %f2663, %f2664, 0f3F800000;
	fma.rn.f32 	%f2712, %f2664, %f2665, 0f3F800000;
	fma.rn.f32 	%f2713, %f2665, %f2666, 0f3F800000;
	fma.rn.f32 	%f2714, %f2666, %f2667, 0f3F800000;
	fma.rn.f32 	%f2715, %f2667, %f2668, 0f3F800000;
	fma.rn.f32 	%f2716, %f2668, %f2669, 0f3F800000;
	fma.rn.f32 	%f2717, %f2669, %f2670, 0f3F800000;
	fma.rn.f32 	%f2718, %f2670, %f2671, 0f3F800000;
	fma.rn.f32 	%f2719, %f2671, %f2672, 0f3F800000;
	fma.rn.f32 	%f2720, %f2672, %f2673, 0f3F800000;
	fma.rn.f32 	%f2721, %f2673, %f2674, 0f3F800000;
	fma.rn.f32 	%f2722, %f2674, %f2675, 0f3F800000;
	fma.rn.f32 	%f2723, %f2675, %f2676, 0f3F800000;
	fma.rn.f32 	%f2724, %f2676, %f2677, 0f3F800000;
	fma.rn.f32 	%f2725, %f2677, %f2678, 0f3F800000;
	fma.rn.f32 	%f2726, %f2678, %f2679, 0f3F800000;
	fma.rn.f32 	%f2727, %f2679, %f2680, 0f3F800000;
	fma.rn.f32 	%f2728, %f2680, %f2681, 0f3F800000;
	fma.rn.f32 	%f2729, %f2681, %f2682, 0f3F800000;
	fma.rn.f32 	%f2730, %f2682, %f2683, 0f3F800000;
	fma.rn.f32 	%f2731, %f2683, %f2684, 0f3F800000;
	fma.rn.f32 	%f2732, %f2684, %f2685, 0f3F800000;
	fma.rn.f32 	%f2733, %f2685, %f2686, 0f3F800000;
	fma.rn.f32 	%f2734, %f2686, %f2687, 0f3F800000;
	fma.rn.f32 	%f2735, %f2687, %f2688, 0f3F800000;
	fma.rn.f32 	%f2736, %f2688, %f2689, 0f3F800000;
	fma.rn.f32 	%f2737, %f2689, %f2690, 0f3F800000;
	fma.rn.f32 	%f2738, %f2690, %f2691, 0f3F800000;
	fma.rn.f32 	%f2739, %f2691, %f2692, 0f3F800000;
	fma.rn.f32 	%f2740, %f2692, %f2693, 0f3F800000;
	fma.rn.f32 	%f2741, %f2693, %f2694, 0f3F800000;
	fma.rn.f32 	%f2742, %f2694, %f2695, 0f3F800000;
	fma.rn.f32 	%f2743, %f2695, %f2696, 0f3F800000;
	fma.rn.f32 	%f2744, %f2696, %f2697, 0f3F800000;
	fma.rn.f32 	%f2745, %f2697, %f2698, 0f3F800000;
	fma.rn.f32 	%f2746, %f2698, %f2699, 0f3F800000;
	fma.rn.f32 	%f2747, %f2699, %f2700, 0f3F800000;
	fma.rn.f32 	%f2748, %f2701, %f2702, 0f3F800000;
	fma.rn.f32 	%f2749, %f2702, %f2703, 0f3F800000;
	fma.rn.f32 	%f2750, %f2703, %f2704, 0f3F800000;
	fma.rn.f32 	%f2751, %f2704, %f2705, 0f3F800000;
	fma.rn.f32 	%f2752, %f2705, %f2706, 0f3F800000;
	fma.rn.f32 	%f2753, %f2706, %f2707, 0f3F800000;
	fma.rn.f32 	%f2754, %f2707, %f2708, 0f3F800000;
	fma.rn.f32 	%f2755, %f2708, %f2709, 0f3F800000;
	fma.rn.f32 	%f2756, %f2709, %f2710, 0f3F800000;
	fma.rn.f32 	%f2757, %f2710, %f2711, 0f3F800000;
	fma.rn.f32 	%f2758, %f2711, %f2712, 0f3F800000;
	fma.rn.f32 	%f2759, %f2712, %f2713, 0f3F800000;
	fma.rn.f32 	%f2760, %f2713, %f2714, 0f3F800000;
	fma.rn.f32 	%f2761, %f2714, %f2715, 0f3F800000;
	fma.rn.f32 	%f2762, %f2715, %f2716, 0f3F800000;
	fma.rn.f32 	%f2763, %f2716, %f2717, 0f3F800000;
	fma.rn.f32 	%f2764, %f2717, %f2718, 0f3F800000;
	fma.rn.f32 	%f2765, %f2718, %f2719, 0f3F800000;
	fma.rn.f32 	%f2766, %f2719, %f2720, 0f3F800000;
	fma.rn.f32 	%f2767, %f2720, %f2721, 0f3F800000;
	fma.rn.f32 	%f2768, %f2721, %f2722, 0f3F800000;
	fma.rn.f32 	%f2769, %f2722, %f2723, 0f3F800000;
	fma.rn.f32 	%f2770, %f2723, %f2724, 0f3F800000;
	fma.rn.f32 	%f2771, %f2724, %f2725, 0f3F800000;
	fma.rn.f32 	%f2772, %f2725, %f2726, 0f3F800000;
	fma.rn.f32 	%f2773, %f2726, %f2727, 0f3F800000;
	fma.rn.f32 	%f2774, %f2727, %f2728, 0f3F800000;
	fma.rn.f32 	%f2775, %f2728, %f2729, 0f3F800000;
	fma.rn.f32 	%f2776, %f2729, %f2730, 0f3F800000;
	fma.rn.f32 	%f2777, %f2730, %f2731, 0f3F800000;
	fma.rn.f32 	%f2778, %f2731, %f2732, 0f3F800000;
	fma.rn.f32 	%f2779, %f2732, %f2733, 0f3F800000;
	fma.rn.f32 	%f2780, %f2733, %f2734, 0f3F800000;
	fma.rn.f32 	%f2781, %f2734, %f2735, 0f3F800000;
	fma.rn.f32 	%f2782, %f2735, %f2736, 0f3F800000;
	fma.rn.f32 	%f2783, %f2736, %f2737, 0f3F800000;
	fma.rn.f32 	%f2784, %f2737, %f2738, 0f3F800000;
	fma.rn.f32 	%f2785, %f2738, %f2739, 0f3F800000;
	fma.rn.f32 	%f2786, %f2739, %f2740, 0f3F800000;
	fma.rn.f32 	%f2787, %f2740, %f2741, 0f3F800000;
	fma.rn.f32 	%f2788, %f2741, %f2742, 0f3F800000;
	fma.rn.f32 	%f2789, %f2742, %f2743, 0f3F800000;
	fma.rn.f32 	%f2790, %f2743, %f2744, 0f3F800000;
	fma.rn.f32 	%f2791, %f2744, %f2745, 0f3F800000;
	fma.rn.f32 	%f2792, %f2745, %f2746, 0f3F800000;
	fma.rn.f32 	%f2793, %f2746, %f2747, 0f3F800000;
	fma.rn.f32 	%f2794, %f2748, %f2749, 0f3F800000;
	fma.rn.f32 	%f2795, %f2749, %f2750, 0f3F800000;
	fma.rn.f32 	%f2796, %f2750, %f2751, 0f3F800000;
	fma.rn.f32 	%f2797, %f2751, %f2752, 0f3F800000;
	fma.rn.f32 	%f2798, %f2752, %f2753, 0f3F800000;
	fma.rn.f32 	%f2799, %f2753, %f2754, 0f3F800000;
	fma.rn.f32 	%f2800, %f2754, %f2755, 0f3F800000;
	fma.rn.f32 	%f2801, %f2755, %f2756, 0f3F800000;
	fma.rn.f32 	%f2802, %f2756, %f2757, 0f3F800000;
	fma.rn.f32 	%f2803, %f2757, %f2758, 0f3F800000;
	fma.rn.f32 	%f2804, %f2758, %f2759, 0f3F800000;
	fma.rn.f32 	%f2805, %f2759, %f2760, 0f3F800000;
	fma.rn.f32 	%f2806, %f2760, %f2761, 0f3F800000;
	fma.rn.f32 	%f2807, %f2761, %f2762, 0f3F800000;
	fma.rn.f32 	%f2808, %f2762, %f2763, 0f3F800000;
	fma.rn.f32 	%f2809, %f2763, %f2764, 0f3F800000;
	fma.rn.f32 	%f2810, %f2764, %f2765, 0f3F800000;
	fma.rn.f32 	%f2811, %f2765, %f2766, 0f3F800000;
	fma.rn.f32 	%f2812, %f2766, %f2767, 0f3F800000;
	fma.rn.f32 	%f2813, %f2767, %f2768, 0f3F800000;
	fma.rn.f32 	%f2814, %f2768, %f2769, 0f3F800000;
	fma.rn.f32 	%f2815, %f2769, %f2770, 0f3F800000;
	fma.rn.f32 	%f2816, %f2770, %f2771, 0f3F800000;
	fma.rn.f32 	%f2817, %f2771, %f2772, 0f3F800000;
	fma.rn.f32 	%f2818, %f2772, %f2773, 0f3F800000;
	fma.rn.f32 	%f2819, %f2773, %f2774, 0f3F800000;
	fma.rn.f32 	%f2820, %f2774, %f2775, 0f3F800000;
	fma.rn.f32 	%f2821, %f2775, %f2776, 0f3F800000;
	fma.rn.f32 	%f2822, %f2776, %f2777, 0f3F800000;
	fma.rn.f32 	%f2823, %f2777, %f2778, 0f3F800000;
	fma.rn.f32 	%f2824, %f2778, %f2779, 0f3F800000;
	fma.rn.f32 	%f2825, %f2779, %f2780, 0f3F800000;
	fma.rn.f32 	%f2826, %f2780, %f2781, 0f3F800000;
	fma.rn.f32 	%f2827, %f2781, %f2782, 0f3F800000;
	fma.rn.f32 	%f2828, %f2782, %f2783, 0f3F800000;
	fma.rn.f32 	%f2829, %f2783, %f2784, 0f3F800000;
	fma.rn.f32 	%f2830, %f2784, %f2785, 0f3F800000;
	fma.rn.f32 	%f2831, %f2785, %f2786, 0f3F800000;
	fma.rn.f32 	%f2832, %f2786, %f2787, 0f3F800000;
	fma.rn.f32 	%f2833, %f2787, %f2788, 0f3F800000;
	fma.rn.f32 	%f2834, %f2788, %f2789, 0f3F800000;
	fma.rn.f32 	%f2835, %f2789, %f2790, 0f3F800000;
	fma.rn.f32 	%f2836, %f2790, %f2791, 0f3F800000;
	fma.rn.f32 	%f2837, %f2791, %f2792, 0f3F800000;
	fma.rn.f32 	%f2838, %f2792, %f2793, 0f3F800000;
	fma.rn.f32 	%f2839, %f2794, %f2795, 0f3F800000;
	fma.rn.f32 	%f2840, %f2795, %f2796, 0f3F800000;
	fma.rn.f32 	%f2841, %f2796, %f2797, 0f3F800000;
	fma.rn.f32 	%f2842, %f2797, %f2798, 0f3F800000;
	fma.rn.f32 	%f2843, %f2798, %f2799, 0f3F800000;
	fma.rn.f32 	%f2844, %f2799, %f2800, 0f3F800000;
	fma.rn.f32 	%f2845, %f2800, %f2801, 0f3F800000;
	fma.rn.f32 	%f2846, %f2801, %f2802, 0f3F800000;
	fma.rn.f32 	%f2847, %f2802, %f2803, 0f3F800000;
	fma.rn.f32 	%f2848, %f2803, %f2804, 0f3F800000;
	fma.rn.f32 	%f2849, %f2804, %f2805, 0f3F800000;
	fma.rn.f32 	%f2850, %f2805, %f2806, 0f3F800000;
	fma.rn.f32 	%f2851, %f2806, %f2807, 0f3F800000;
	fma.rn.f32 	%f2852, %f2807, %f2808, 0f3F800000;
	fma.rn.f32 	%f2853, %f2808, %f2809, 0f3F800000;
	fma.rn.f32 	%f2854, %f2809, %f2810, 0f3F800000;
	fma.rn.f32 	%f2855, %f2810, %f2811, 0f3F800000;
	fma.rn.f32 	%f2856, %f2811, %f2812, 0f3F800000;
	fma.rn.f32 	%f2857, %f2812, %f2813, 0f3F800000;
	fma.rn.f32 	%f2858, %f2813, %f2814, 0f3F800000;
	fma.rn.f32 	%f2859, %f2814, %f2815, 0f3F800000;
	fma.rn.f32 	%f2860, %f2815, %f2816, 0f3F800000;
	fma.rn.f32 	%f2861, %f2816, %f2817, 0f3F800000;
	fma.rn.f32 	%f2862, %f2817, %f2818, 0f3F800000;
	fma.rn.f32 	%f2863, %f2818, %f2819, 0f3F800000;
	fma.rn.f32 	%f2864, %f2819, %f2820, 0f3F800000;
	fma.rn.f32 	%f2865, %f2820, %f2821, 0f3F800000;
	fma.rn.f32 	%f2866, %f2821, %f2822, 0f3F800000;
	fma.rn.f32 	%f2867, %f2822, %f2823, 0f3F800000;
	fma.rn.f32 	%f2868, %f2823, %f2824, 0f3F800000;
	fma.rn.f32 	%f2869, %f2824, %f2825, 0f3F800000;
	fma.rn.f32 	%f2870, %f2825, %f2826, 0f3F800000;
	fma.rn.f32 	%f2871, %f2826, %f2827, 0f3F800000;
	fma.rn.f32 	%f2872, %f2827, %f2828, 0f3F800000;
	fma.rn.f32 	%f2873, %f2828, %f2829, 0f3F800000;
	fma.rn.f32 	%f2874, %f2829, %f2830, 0f3F800000;
	fma.rn.f32 	%f2875, %f2830, %f2831, 0f3F800000;
	fma.rn.f32 	%f2876, %f2831, %f2832, 0f3F800000;
	fma.rn.f32 	%f2877, %f2832, %f2833, 0f3F800000;
	fma.rn.f32 	%f2878, %f2833, %f2834, 0f3F800000;
	fma.rn.f32 	%f2879, %f2834, %f2835, 0f3F800000;
	fma.rn.f32 	%f2880, %f2835, %f2836, 0f3F800000;
	fma.rn.f32 	%f2881, %f2836, %f2837, 0f3F800000;
	fma.rn.f32 	%f2882, %f2837, %f2838, 0f3F800000;
	fma.rn.f32 	%f2883, %f2839, %f2840, 0f3F800000;
	fma.rn.f32 	%f2884, %f2840, %f2841, 0f3F800000;
	fma.rn.f32 	%f2885, %f2841, %f2842, 0f3F800000;
	fma.rn.f32 	%f2886, %f2842, %f2843, 0f3F800000;
	fma.rn.f32 	%f2887, %f2843, %f2844, 0f3F800000;
	fma.rn.f32 	%f2888, %f2844, %f2845, 0f3F800000;
	fma.rn.f32 	%f2889, %f2845, %f2846, 0f3F800000;
	fma.rn.f32 	%f2890, %f2846, %f2847, 0f3F800000;
	fma.rn.f32 	%f2891, %f2847, %f2848, 0f3F800000;
	fma.rn.f32 	%f2892, %f2848, %f2849, 0f3F800000;
	fma.rn.f32 	%f2893, %f2849, %f2850, 0f3F800000;
	fma.rn.f32 	%f2894, %f2850, %f2851, 0f3F800000;
	fma.rn.f32 	%f2895, %f2851, %f2852, 0f3F800000;
	fma.rn.f32 	%f2896, %f2852, %f2853, 0f3F800000;
	fma.rn.f32 	%f2897, %f2853, %f2854, 0f3F800000;
	fma.rn.f32 	%f2898, %f2854, %f2855, 0f3F800000;
	fma.rn.f32 	%f2899, %f2855, %f2856, 0f3F800000;
	fma.rn.f32 	%f2900, %f2856, %f2857, 0f3F800000;
	fma.rn.f32 	%f2901, %f2857, %f2858, 0f3F800000;
	fma.rn.f32 	%f2902, %f2858, %f2859, 0f3F800000;
	fma.rn.f32 	%f2903, %f2859, %f2860, 0f3F800000;
	fma.rn.f32 	%f2904, %f2860, %f2861, 0f3F800000;
	fma.rn.f32 	%f2905, %f2861, %f2862, 0f3F800000;
	fma.rn.f32 	%f2906, %f2862, %f2863, 0f3F800000;
	fma.rn.f32 	%f2907, %f2863, %f2864, 0f3F800000;
	fma.rn.f32 	%f2908, %f2864, %f2865, 0f3F800000;
	fma.rn.f32 	%f2909, %f2865, %f2866, 0f3F800000;
	fma.rn.f32 	%f2910, %f2866, %f2867, 0f3F800000;
	fma.rn.f32 	%f2911, %f2867, %f2868, 0f3F800000;
	fma.rn.f32 	%f2912, %f2868, %f2869, 0f3F800000;
	fma.rn.f32 	%f2913, %f2869, %f2870, 0f3F800000;
	fma.rn.f32 	%f2914, %f2870, %f2871, 0f3F800000;
	fma.rn.f32 	%f2915, %f2871, %f2872, 0f3F800000;
	fma.rn.f32 	%f2916, %f2872, %f2873, 0f3F800000;
	fma.rn.f32 	%f2917, %f2873, %f2874, 0f3F800000;
	fma.rn.f32 	%f2918, %f2874, %f2875, 0f3F800000;
	fma.rn.f32 	%f2919, %f2875, %f2876, 0f3F800000;
	fma.rn.f32 	%f2920, %f2876, %f2877, 0f3F800000;
	fma.rn.f32 	%f2921, %f2877, %f2878, 0f3F800000;
	fma.rn.f32 	%f2922, %f2878, %f2879, 0f3F800000;
	fma.rn.f32 	%f2923, %f2879, %f2880, 0f3F800000;
	fma.rn.f32 	%f2924, %f2880, %f2881, 0f3F800000;
	fma.rn.f32 	%f2925, %f2881, %f2882, 0f3F800000;
	fma.rn.f32 	%f2926, %f2883, %f2884, 0f3F800000;
	fma.rn.f32 	%f2927, %f2884, %f2885, 0f3F800000;
	fma.rn.f32 	%f2928, %f2885, %f2886, 0f3F800000;
	fma.rn.f32 	%f2929, %f2886, %f2887, 0f3F800000;
	fma.rn.f32 	%f2930, %f2887, %f2888, 0f3F800000;
	fma.rn.f32 	%f2931, %f2888, %f2889, 0f3F800000;
	fma.rn.f32 	%f2932, %f2889, %f2890, 0f3F800000;
	fma.rn.f32 	%f2933, %f2890, %f2891, 0f3F800000;
	fma.rn.f32 	%f2934, %f2891, %f2892, 0f3F800000;
	fma.rn.f32 	%f2935, %f2892, %f2893, 0f3F800000;
	fma.rn.f32 	%f2936, %f2893, %f2894, 0f3F800000;
	fma.rn.f32 	%f2937, %f2894, %f2895, 0f3F800000;
	fma.rn.f32 	%f2938, %f2895, %f2896, 0f3F800000;
	fma.rn.f32 	%f2939, %f2896, %f2897, 0f3F800000;
	fma.rn.f32 	%f2940, %f2897, %f2898, 0f3F800000;
	fma.rn.f32 	%f2941, %f2898, %f2899, 0f3F800000;
	fma.rn.f32 	%f2942, %f2899, %f2900, 0f3F800000;
	fma.rn.f32 	%f2943, %f2900, %f2901, 0f3F800000;
	fma.rn.f32 	%f2944, %f2901, %f2902, 0f3F800000;
	fma.rn.f32 	%f2945, %f2902, %f2903, 0f3F800000;
	fma.rn.f32 	%f2946, %f2903, %f2904, 0f3F800000;
	fma.rn.f32 	%f2947, %f2904, %f2905, 0f3F800000;
	fma.rn.f32 	%f2948, %f2905, %f2906, 0f3F800000;
	fma.rn.f32 	%f2949, %f2906, %f2907, 0f3F800000;
	fma.rn.f32 	%f2950, %f2907, %f2908, 0f3F800000;
	fma.rn.f32 	%f2951, %f2908, %f2909, 0f3F800000;
	fma.rn.f32 	%f2952, %f2909, %f2910, 0f3F800000;
	fma.rn.f32 	%f2953, %f2910, %f2911, 0f3F800000;
	fma.rn.f32 	%f2954, %f2911, %f2912, 0f3F800000;
	fma.rn.f32 	%f2955, %f2912, %f2913, 0f3F800000;
	fma.rn.f32 	%f2956, %f2913, %f2914, 0f3F800000;
	fma.rn.f32 	%f2957, %f2914, %f2915, 0f3F800000;
	fma.rn.f32 	%f2958, %f2915, %f2916, 0f3F800000;
	fma.rn.f32 	%f2959, %f2916, %f2917, 0f3F800000;
	fma.rn.f32 	%f2960, %f2917, %f2918, 0f3F800000;
	fma.rn.f32 	%f2961, %f2918, %f2919, 0f3F800000;
	fma.rn.f32 	%f2962, %f2919, %f2920, 0f3F800000;
	fma.rn.f32 	%f2963, %f2920, %f2921, 0f3F800000;
	fma.rn.f32 	%f2964, %f2921, %f2922, 0f3F800000;
	fma.rn.f32 	%f2965, %f2922, %f2923, 0f3F800000;
	fma.rn.f32 	%f2966, %f2923, %f2924, 0f3F800000;
	fma.rn.f32 	%f2967, %f2924, %f2925, 0f3F800000;
	fma.rn.f32 	%f2968, %f2926, %f2927, 0f3F800000;
	fma.rn.f32 	%f2969, %f2927, %f2928, 0f3F800000;
	fma.rn.f32 	%f2970, %f2928, %f2929, 0f3F800000;
	fma.rn.f32 	%f2971, %f2929, %f2930, 0f3F800000;
	fma.rn.f32 	%f2972, %f2930, %f2931, 0f3F800000;
	fma.rn.f32 	%f2973, %f2931, %f2932, 0f3F800000;
	fma.rn.f32 	%f2974, %f2932, %f2933, 0f3F800000;
	fma.rn.f32 	%f2975, %f2933, %f2934, 0f3F800000;
	fma.rn.f32 	%f2976, %f2934, %f2935, 0f3F800000;
	fma.rn.f32 	%f2977, %f2935, %f2936, 0f3F800000;
	fma.rn.f32 	%f2978, %f2936, %f2937, 0f3F800000;
	fma.rn.f32 	%f2979, %f2937, %f2938, 0f3F800000;
	fma.rn.f32 	%f2980, %f2938, %f2939, 0f3F800000;
	fma.rn.f32 	%f2981, %f2939, %f2940, 0f3F800000;
	fma.rn.f32 	%f2982, %f2940, %f2941, 0f3F800000;
	fma.rn.f32 	%f2983, %f2941, %f2942, 0f3F800000;
	fma.rn.f32 	%f2984, %f2942, %f2943, 0f3F800000;
	fma.rn.f32 	%f2985, %f2943, %f2944, 0f3F800000;
	fma.rn.f32 	%f2986, %f2944, %f2945, 0f3F800000;
	fma.rn.f32 	%f2987, %f2945, %f2946, 0f3F800000;
	fma.rn.f32 	%f2988, %f2946, %f2947, 0f3F800000;
	fma.rn.f32 	%f2989, %f2947, %f2948, 0f3F800000;
	fma.rn.f32 	%f2990, %f2948, %f2949, 0f3F800000;
	fma.rn.f32 	%f2991, %f2949, %f2950, 0f3F800000;
	fma.rn.f32 	%f2992, %f2950, %f2951, 0f3F800000;
	fma.rn.f32 	%f2993, %f2951, %f2952, 0f3F800000;
	fma.rn.f32 	%f2994, %f2952, %f2953, 0f3F800000;
	fma.rn.f32 	%f2995, %f2953, %f2954, 0f3F800000;
	fma.rn.f32 	%f2996, %f2954, %f2955, 0f3F800000;
	fma.rn.f32 	%f2997, %f2955, %f2956, 0f3F800000;
	fma.rn.f32 	%f2998, %f2956, %f2957, 0f3F800000;
	fma.rn.f32 	%f2999, %f2957, %f2958, 0f3F800000;
	fma.rn.f32 	%f3000, %f2958, %f2959, 0f3F800000;
	fma.rn.f32 	%f3001, %f2959, %f2960, 0f3F800000;
	fma.rn.f32 	%f3002, %f2960, %f2961, 0f3F800000;
	fma.rn.f32 	%f3003, %f2961, %f2962, 0f3F800000;
	fma.rn.f32 	%f3004, %f2962, %f2963, 0f3F800000;
	fma.rn.f32 	%f3005, %f2963, %f2964, 0f3F800000;
	fma.rn.f32 	%f3006, %f2964, %f2965, 0f3F800000;
	fma.rn.f32 	%f3007, %f2965, %f2966, 0f3F800000;
	fma.rn.f32 	%f3008, %f2966, %f2967, 0f3F800000;
	fma.rn.f32 	%f3009, %f2968, %f2969, 0f3F800000;
	fma.rn.f32 	%f3010, %f2969, %f2970, 0f3F800000;
	fma.rn.f32 	%f3011, %f2970, %f2971, 0f3F800000;
	fma.rn.f32 	%f3012, %f2971, %f2972, 0f3F800000;
	fma.rn.f32 	%f3013, %f2972, %f2973, 0f3F800000;
	fma.rn.f32 	%f3014, %f2973, %f2974, 0f3F800000;
	fma.rn.f32 	%f3015, %f2974, %f2975, 0f3F800000;
	fma.rn.f32 	%f3016, %f2975, %f2976, 0f3F800000;
	fma.rn.f32 	%f3017, %f2976, %f2977, 0f3F800000;
	fma.rn.f32 	%f3018, %f2977, %f2978, 0f3F800000;
	fma.rn.f32 	%f3019, %f2978, %f2979, 0f3F800000;
	fma.rn.f32 	%f3020, %f2979, %f2980, 0f3F800000;
	fma.rn.f32 	%f3021, %f2980, %f2981, 0f3F800000;
	fma.rn.f32 	%f3022, %f2981, %f2982, 0f3F800000;
	fma.rn.f32 	%f3023, %f2982, %f2983, 0f3F800000;
	fma.rn.f32 	%f3024, %f2983, %f2984, 0f3F800000;
	fma.rn.f32 	%f3025, %f2984, %f2985, 0f3F800000;
	fma.rn.f32 	%f3026, %f2985, %f2986, 0f3F800000;
	fma.rn.f32 	%f3027, %f2986, %f2987, 0f3F800000;
	fma.rn.f32 	%f3028, %f2987, %f2988, 0f3F800000;
	fma.rn.f32 	%f3029, %f2988, %f2989, 0f3F800000;
	fma.rn.f32 	%f3030, %f2989, %f2990, 0f3F800000;
	fma.rn.f32 	%f3031, %f2990, %f2991, 0f3F800000;
	fma.rn.f32 	%f3032, %f2991, %f2992, 0f3F800000;
	fma.rn.f32 	%f3033, %f2992, %f2993, 0f3F800000;
	fma.rn.f32 	%f3034, %f2993, %f2994, 0f3F800000;
	fma.rn.f32 	%f3035, %f2994, %f2995, 0f3F800000;
	fma.rn.f32 	%f3036, %f2995, %f2996, 0f3F800000;
	fma.rn.f32 	%f3037, %f2996, %f2997, 0f3F800000;
	fma.rn.f32 	%f3038, %f2997, %f2998, 0f3F800000;
	fma.rn.f32 	%f3039, %f2998, %f2999, 0f3F800000;
	fma.rn.f32 	%f3040, %f2999, %f3000, 0f3F800000;
	fma.rn.f32 	%f3041, %f3000, %f3001, 0f3F800000;
	fma.rn.f32 	%f3042, %f3001, %f3002, 0f3F800000;
	fma.rn.f32 	%f3043, %f3002, %f3003, 0f3F800000;
	fma.rn.f32 	%f3044, %f3003, %f3004, 0f3F800000;
	fma.rn.f32 	%f3045, %f3004, %f3005, 0f3F800000;
	fma.rn.f32 	%f3046, %f3005, %f3006, 0f3F800000;
	fma.rn.f32 	%f3047, %f3006, %f3007, 0f3F800000;
	fma.rn.f32 	%f3048, %f3007, %f3008, 0f3F800000;
	fma.rn.f32 	%f3049, %f3009, %f3010, 0f3F800000;
	fma.rn.f32 	%f3050, %f3010, %f3011, 0f3F800000;
	fma.rn.f32 	%f3051, %f3011, %f3012, 0f3F800000;
	fma.rn.f32 	%f3052, %f3012, %f3013, 0f3F800000;
	fma.rn.f32 	%f3053, %f3013, %f3014, 0f3F800000;
	fma.rn.f32 	%f3054, %f3014, %f3015, 0f3F800000;
	fma.rn.f32 	%f3055, %f3015, %f3016, 0f3F800000;
	fma.rn.f32 	%f3056, %f3016, %f3017, 0f3F800000;
	fma.rn.f32 	%f3057, %f3017, %f3018, 0f3F800000;
	fma.rn.f32 	%f3058, %f3018, %f3019, 0f3F800000;
	fma.rn.f32 	%f3059, %f3019, %f3020, 0f3F800000;
	fma.rn.f32 	%f3060, %f3020, %f3021, 0f3F800000;
	fma.rn.f32 	%f3061, %f3021, %f3022, 0f3F800000;
	fma.rn.f32 	%f3062, %f3022, %f3023, 0f3F800000;
	fma.rn.f32 	%f3063, %f3023, %f3024, 0f3F800000;
	fma.rn.f32 	%f3064, %f3024, %f3025, 0f3F800000;
	fma.rn.f32 	%f3065, %f3025, %f3026, 0f3F800000;
	fma.rn.f32 	%f3066, %f3026, %f3027, 0f3F800000;
	fma.rn.f32 	%f3067, %f3027, %f3028, 0f3F800000;
	fma.rn.f32 	%f3068, %f3028, %f3029, 0f3F800000;
	fma.rn.f32 	%f3069, %f3029, %f3030, 0f3F800000;
	fma.rn.f32 	%f3070, %f3030, %f3031, 0f3F800000;
	fma.rn.f32 	%f3071, %f3031, %f3032, 0f3F800000;
	fma.rn.f32 	%f3072, %f3032, %f3033, 0f3F800000;
	fma.rn.f32 	%f3073, %f3033, %f3034, 0f3F800000;
	fma.rn.f32 	%f3074, %f3034, %f3035, 0f3F800000;
	fma.rn.f32 	%f3075, %f3035, %f3036, 0f3F800000;
	fma.rn.f32 	%f3076, %f3036, %f3037, 0f3F800000;
	fma.rn.f32 	%f3077, %f3037, %f3038, 0f3F800000;
	fma.rn.f32 	%f3078, %f3038, %f3039, 0f3F800000;
	fma.rn.f32 	%f3079, %f3039, %f3040, 0f3F800000;
	fma.rn.f32 	%f3080, %f3040, %f3041, 0f3F800000;
	fma.rn.f32 	%f3081, %f3041, %f3042, 0f3F800000;
	fma.rn.f32 	%f3082, %f3042, %f3043, 0f3F800000;
	fma.rn.f32 	%f3083, %f3043, %f3044, 0f3F800000;
	fma.rn.f32 	%f3084, %f3044, %f3045, 0f3F800000;
	fma.rn.f32 	%f3085, %f3045, %f3046, 0f3F800000;
	fma.rn.f32 	%f3086, %f3046, %f3047, 0f3F800000;
	fma.rn.f32 	%f3087, %f3047, %f3048, 0f3F800000;
	fma.rn.f32 	%f3088, %f3049, %f3050, 0f3F800000;
	fma.rn.f32 	%f3089, %f3050, %f3051, 0f3F800000;
	fma.rn.f32 	%f3090, %f3051, %f3052, 0f3F800000;
	fma.rn.f32 	%f3091, %f3052, %f3053, 0f3F800000;
	fma.rn.f32 	%f3092, %f3053, %f3054, 0f3F800000;
	fma.rn.f32 	%f3093, %f3054, %f3055, 0f3F800000;
	fma.rn.f32 	%f3094, %f3055, %f3056, 0f3F800000;
	fma.rn.f32 	%f3095, %f3056, %f3057, 0f3F800000;
	fma.rn.f32 	%f3096, %f3057, %f3058, 0f3F800000;
	fma.rn.f32 	%f3097, %f3058, %f3059, 0f3F800000;
	fma.rn.f32 	%f3098, %f3059, %f3060, 0f3F800000;
	fma.rn.f32 	%f3099, %f3060, %f3061, 0f3F800000;
	fma.rn.f32 	%f3100, %f3061, %f3062, 0f3F800000;
	fma.rn.f32 	%f3101, %f3062, %f3063, 0f3F800000;
	fma.rn.f32 	%f3102, %f3063, %f3064, 0f3F800000;
	fma.rn.f32 	%f3103, %f3064, %f3065, 0f3F800000;
	fma.rn.f32 	%f3104, %f3065, %f3066, 0f3F800000;
	fma.rn.f32 	%f3105, %f3066, %f3067, 0f3F800000;
	fma.rn.f32 	%f3106, %f3067, %f3068, 0f3F800000;
	fma.rn.f32 	%f3107, %f3068, %f3069, 0f3F800000;
	fma.rn.f32 	%f3108, %f3069, %f3070, 0f3F800000;
	fma.rn.f32 	%f3109, %f3070, %f3071, 0f3F800000;
	fma.rn.f32 	%f3110, %f3071, %f3072, 0f3F800000;
	fma.rn.f32 	%f3111, %f3072, %f3073, 0f3F800000;
	fma.rn.f32 	%f3112, %f3073, %f3074, 0f3F800000;
	fma.rn.f32 	%f3113, %f3074, %f3075, 0f3F800000;
	fma.rn.f32 	%f3114, %f3075, %f3076, 0f3F800000;
	fma.rn.f32 	%f3115, %f3076, %f3077, 0f3F800000;
	fma.rn.f32 	%f3116, %f3077, %f3078, 0f3F800000;
	fma.rn.f32 	%f3117, %f3078, %f3079, 0f3F800000;
	fma.rn.f32 	%f3118, %f3079, %f3080, 0f3F800000;
	fma.rn.f32 	%f3119, %f3080, %f3081, 0f3F800000;
	fma.rn.f32 	%f3120, %f3081, %f3082, 0f3F800000;
	fma.rn.f32 	%f3121, %f3082, %f3083, 0f3F800000;
	fma.rn.f32 	%f3122, %f3083, %f3084, 0f3F800000;
	fma.rn.f32 	%f3123, %f3084, %f3085, 0f3F800000;
	fma.rn.f32 	%f3124, %f3085, %f3086, 0f3F800000;
	fma.rn.f32 	%f3125, %f3086, %f3087, 0f3F800000;
	fma.rn.f32 	%f3126, %f3088, %f3089, 0f3F800000;
	fma.rn.f32 	%f3127, %f3089, %f3090, 0f3F800000;
	fma.rn.f32 	%f3128, %f3090, %f3091, 0f3F800000;
	fma.rn.f32 	%f3129, %f3091, %f3092, 0f3F800000;
	fma.rn.f32 	%f3130, %f3092, %f3093, 0f3F800000;
	fma.rn.f32 	%f3131, %f3093, %f3094, 0f3F800000;
	fma.rn.f32 	%f3132, %f3094, %f3095, 0f3F800000;
	fma.rn.f32 	%f3133, %f3095, %f3096, 0f3F800000;
	fma.rn.f32 	%f3134, %f3096, %f3097, 0f3F800000;
	fma.rn.f32 	%f3135, %f3097, %f3098, 0f3F800000;
	fma.rn.f32 	%f3136, %f3098, %f3099, 0f3F800000;
	fma.rn.f32 	%f3137, %f3099, %f3100, 0f3F800000;
	fma.rn.f32 	%f3138, %f3100, %f3101, 0f3F800000;
	fma.rn.f32 	%f3139, %f3101, %f3102, 0f3F800000;
	fma.rn.f32 	%f3140, %f3102, %f3103, 0f3F800000;
	fma.rn.f32 	%f3141, %f3103, %f3104, 0f3F800000;
	fma.rn.f32 	%f3142, %f3104, %f3105, 0f3F800000;
	fma.rn.f32 	%f3143, %f3105, %f3106, 0f3F800000;
	fma.rn.f32 	%f3144, %f3106, %f3107, 0f3F800000;
	fma.rn.f32 	%f3145, %f3107, %f3108, 0f3F800000;
	fma.rn.f32 	%f3146, %f3108, %f3109, 0f3F800000;
	fma.rn.f32 	%f3147, %f3109, %f3110, 0f3F800000;
	fma.rn.f32 	%f3148, %f3110, %f3111, 0f3F800000;
	fma.rn.f32 	%f3149, %f3111, %f3112, 0f3F800000;
	fma.rn.f32 	%f3150, %f3112, %f3113, 0f3F800000;
	fma.rn.f32 	%f3151, %f3113, %f3114, 0f3F800000;
	fma.rn.f32 	%f3152, %f3114, %f3115, 0f3F800000;
	fma.rn.f32 	%f3153, %f3115, %f3116, 0f3F800000;
	fma.rn.f32 	%f3154, %f3116, %f3117, 0f3F800000;
	fma.rn.f32 	%f3155, %f3117, %f3118, 0f3F800000;
	fma.rn.f32 	%f3156, %f3118, %f3119, 0f3F800000;
	fma.rn.f32 	%f3157, %f3119, %f3120, 0f3F800000;
	fma.rn.f32 	%f3158, %f3120, %f3121, 0f3F800000;
	fma.rn.f32 	%f3159, %f3121, %f3122, 0f3F800000;
	fma.rn.f32 	%f3160, %f3122, %f3123, 0f3F800000;
	fma.rn.f32 	%f3161, %f3123, %f3124, 0f3F800000;
	fma.rn.f32 	%f3162, %f3124, %f3125, 0f3F800000;
	fma.rn.f32 	%f3163, %f3126, %f3127, 0f3F800000;
	fma.rn.f32 	%f3164, %f3127, %f3128, 0f3F800000;
	fma.rn.f32 	%f3165, %f3128, %f3129, 0f3F800000;
	fma.rn.f32 	%f3166, %f3129, %f3130, 0f3F800000;
	fma.rn.f32 	%f3167, %f3130, %f3131, 0f3F800000;
	fma.rn.f32 	%f3168, %f3131, %f3132, 0f3F800000;
	fma.rn.f32 	%f3169, %f3132, %f3133, 0f3F800000;
	fma.rn.f32 	%f3170, %f3133, %f3134, 0f3F800000;
	fma.rn.f32 	%f3171, %f3134, %f3135, 0f3F800000;
	fma.rn.f32 	%f3172, %f3135, %f3136, 0f3F800000;
	fma.rn.f32 	%f3173, %f3136, %f3137, 0f3F800000;
	fma.rn.f32 	%f3174, %f3137, %f3138, 0f3F800000;
	fma.rn.f32 	%f3175, %f3138, %f3139, 0f3F800000;
	fma.rn.f32 	%f3176, %f3139, %f3140, 0f3F800000;
	fma.rn.f32 	%f3177, %f3140, %f3141, 0f3F800000;
	fma.rn.f32 	%f3178, %f3141, %f3142, 0f3F800000;
	fma.rn.f32 	%f3179, %f3142, %f3143, 0f3F800000;
	fma.rn.f32 	%f3180, %f3143, %f3144, 0f3F800000;
	fma.rn.f32 	%f3181, %f3144, %f3145, 0f3F800000;
	fma.rn.f32 	%f3182, %f3145, %f3146, 0f3F800000;
	fma.rn.f32 	%f3183, %f3146, %f3147, 0f3F800000;
	fma.rn.f32 	%f3184, %f3147, %f3148, 0f3F800000;
	fma.rn.f32 	%f3185, %f3148, %f3149, 0f3F800000;
	fma.rn.f32 	%f3186, %f3149, %f3150, 0f3F800000;
	fma.rn.f32 	%f3187, %f3150, %f3151, 0f3F800000;
	fma.rn.f32 	%f3188, %f3151, %f3152, 0f3F800000;
	fma.rn.f32 	%f3189, %f3152, %f3153, 0f3F800000;
	fma.rn.f32 	%f3190, %f3153, %f3154, 0f3F800000;
	fma.rn.f32 	%f3191, %f3154, %f3155, 0f3F800000;
	fma.rn.f32 	%f3192, %f3155, %f3156, 0f3F800000;
	fma.rn.f32 	%f3193, %f3156, %f3157, 0f3F800000;
	fma.rn.f32 	%f3194, %f3157, %f3158, 0f3F800000;
	fma.rn.f32 	%f3195, %f3158, %f3159, 0f3F800000;
	fma.rn.f32 	%f3196, %f3159, %f3160, 0f3F800000;
	fma.rn.f32 	%f3197, %f3160, %f3161, 0f3F800000;
	fma.rn.f32 	%f3198, %f3161, %f3162, 0f3F800000;
	fma.rn.f32 	%f3199, %f3163, %f3164, 0f3F800000;
	fma.rn.f32 	%f3200, %f3164, %f3165, 0f3F800000;
	fma.rn.f32 	%f3201, %f3165, %f3166, 0f3F800000;
	fma.rn.f32 	%f3202, %f3166, %f3167, 0f3F800000;
	fma.rn.f32 	%f3203, %f3167, %f3168, 0f3F800000;
	fma.rn.f32 	%f3204, %f3168, %f3169, 0f3F800000;
	fma.rn.f32 	%f3205, %f3169, %f3170, 0f3F800000;
	fma.rn.f32 	%f3206, %f3170, %f3171, 0f3F800000;
	fma.rn.f32 	%f3207, %f3171, %f3172, 0f3F800000;
	fma.rn.f32 	%f3208, %f3172, %f3173, 0f3F800000;
	fma.rn.f32 	%f3209, %f3173, %f3174, 0f3F800000;
	fma.rn.f32 	%f3210, %f3174, %f3175, 0f3F800000;
	fma.rn.f32 	%f3211, %f3175, %f3176, 0f3F800000;
	fma.rn.f32 	%f3212, %f3176, %f3177, 0f3F800000;
	fma.rn.f32 	%f3213, %f3177, %f3178, 0f3F800000;
	fma.rn.f32 	%f3214, %f3178, %f3179, 0f3F800000;
	fma.rn.f32 	%f3215, %f3179, %f3180, 0f3F800000;
	fma.rn.f32 	%f3216, %f3180, %f3181, 0f3F800000;
	fma.rn.f32 	%f3217, %f3181, %f3182, 0f3F800000;
	fma.rn.f32 	%f3218, %f3182, %f3183, 0f3F800000;
	fma.rn.f32 	%f3219, %f3183, %f3184, 0f3F800000;
	fma.rn.f32 	%f3220, %f3184, %f3185, 0f3F800000;
	fma.rn.f32 	%f3221, %f3185, %f3186, 0f3F800000;
	fma.rn.f32 	%f3222, %f3186, %f3187, 0f3F800000;
	fma.rn.f32 	%f3223, %f3187, %f3188, 0f3F800000;
	fma.rn.f32 	%f3224, %f3188, %f3189, 0f3F800000;
	fma.rn.f32 	%f3225, %f3189, %f3190, 0f3F800000;
	fma.rn.f32 	%f3226, %f3190, %f3191, 0f3F800000;
	fma.rn.f32 	%f3227, %f3191, %f3192, 0f3F800000;
	fma.rn.f32 	%f3228, %f3192, %f3193, 0f3F800000;
	fma.rn.f32 	%f3229, %f3193, %f3194, 0f3F800000;
	fma.rn.f32 	%f3230, %f3194, %f3195, 0f3F800000;
	fma.rn.f32 	%f3231, %f3195, %f3196, 0f3F800000;
	fma.rn.f32 	%f3232, %f3196, %f3197, 0f3F800000;
	fma.rn.f32 	%f3233, %f3197, %f3198, 0f3F800000;
	fma.rn.f32 	%f3234, %f3199, %f3200, 0f3F800000;
	fma.rn.f32 	%f3235, %f3200, %f3201, 0f3F800000;
	fma.rn.f32 	%f3236, %f3201, %f3202, 0f3F800000;
	fma.rn.f32 	%f3237, %f3202, %f3203, 0f3F800000;
	fma.rn.f32 	%f3238, %f3203, %f3204, 0f3F800000;
	fma.rn.f32 	%f3239, %f3204, %f3205, 0f3F800000;
	fma.rn.f32 	%f3240, %f3205, %f3206, 0f3F800000;
	fma.rn.f32 	%f3241, %f3206, %f3207, 0f3F800000;
	fma.rn.f32 	%f3242, %f3207, %f3208, 0f3F800000;
	fma.rn.f32 	%f3243, %f3208, %f3209, 0f3F800000;
	fma.rn.f32 	%f3244, %f3209, %f3210, 0f3F800000;
	fma.rn.f32 	%f3245, %f3210, %f3211, 0f3F800000;
	fma.rn.f32 	%f3246, %f3211, %f3212, 0f3F800000;
	fma.rn.f32 	%f3247, %f3212, %f3213, 0f3F800000;
	fma.rn.f32 	%f3248, %f3213, %f3214, 0f3F800000;
	fma.rn.f32 	%f3249, %f3214, %f3215, 0f3F800000;
	fma.rn.f32 	%f3250, %f3215, %f3216, 0f3F800000;
	fma.rn.f32 	%f3251, %f3216, %f3217, 0f3F800000;
	fma.rn.f32 	%f3252, %f3217, %f3218, 0f3F800000;
	fma.rn.f32 	%f3253, %f3218, %f3219, 0f3F800000;
	fma.rn.f32 	%f3254, %f3219, %f3220, 0f3F800000;
	fma.rn.f32 	%f3255, %f3220, %f3221, 0f3F800000;
	fma.rn.f32 	%f3256, %f3221, %f3222, 0f3F800000;
	fma.rn.f32 	%f3257, %f3222, %f3223, 0f3F800000;
	fma.rn.f32 	%f3258, %f3223, %f3224, 0f3F800000;
	fma.rn.f32 	%f3259, %f3224, %f3225, 0f3F800000;
	fma.rn.f32 	%f3260, %f3225, %f3226, 0f3F800000;
	fma.rn.f32 	%f3261, %f3226, %f3227, 0f3F800000;
	fma.rn.f32 	%f3262, %f3227, %f3228, 0f3F800000;
	fma.rn.f32 	%f3263, %f3228, %f3229, 0f3F800000;
	fma.rn.f32 	%f3264, %f3229, %f3230, 0f3F800000;
	fma.rn.f32 	%f3265, %f3230, %f3231, 0f3F800000;
	fma.rn.f32 	%f3266, %f3231, %f3232, 0f3F800000;
	fma.rn.f32 	%f3267, %f3232, %f3233, 0f3F800000;
	fma.rn.f32 	%f3268, %f3234, %f3235, 0f3F800000;
	fma.rn.f32 	%f3269, %f3235, %f3236, 0f3F800000;
	fma.rn.f32 	%f3270, %f3236, %f3237, 0f3F800000;
	fma.rn.f32 	%f3271, %f3237, %f3238, 0f3F800000;
	fma.rn.f32 	%f3272, %f3238, %f3239, 0f3F800000;
	fma.rn.f32 	%f3273, %f3239, %f3240, 0f3F800000;
	fma.rn.f32 	%f3274, %f3240, %f3241, 0f3F800000;
	fma.rn.f32 	%f3275, %f3241, %f3242, 0f3F800000;
	fma.rn.f32 	%f3276, %f3242, %f3243, 0f3F800000;
	fma.rn.f32 	%f3277, %f3243, %f3244, 0f3F800000;
	fma.rn.f32 	%f3278, %f3244, %f3245, 0f3F800000;
	fma.rn.f32 	%f3279, %f3245, %f3246, 0f3F800000;
	fma.rn.f32 	%f3280, %f3246, %f3247, 0f3F800000;
	fma.rn.f32 	%f3281, %f3247, %f3248, 0f3F800000;
	fma.rn.f32 	%f3282, %f3248, %f3249, 0f3F800000;
	fma.rn.f32 	%f3283, %f3249, %f3250, 0f3F800000;
	fma.rn.f32 	%f3284, %f3250, %f3251, 0f3F800000;
	fma.rn.f32 	%f3285, %f3251, %f3252, 0f3F800000;
	fma.rn.f32 	%f3286, %f3252, %f3253, 0f3F800000;
	fma.rn.f32 	%f3287, %f3253, %f3254, 0f3F800000;
	fma.rn.f32 	%f3288, %f3254, %f3255, 0f3F800000;
	fma.rn.f32 	%f3289, %f3255, %f3256, 0f3F800000;
	fma.rn.f32 	%f3290, %f3256, %f3257, 0f3F800000;
	fma.rn.f32 	%f3291, %f3257, %f3258, 0f3F800000;
	fma.rn.f32 	%f3292, %f3258, %f3259, 0f3F800000;
	fma.rn.f32 	%f3293, %f3259, %f3260, 0f3F800000;
	fma.rn.f32 	%f3294, %f3260, %f3261, 0f3F800000;
	fma.rn.f32 	%f3295, %f3261, %f3262, 0f3F800000;
	fma.rn.f32 	%f3296, %f3262, %f3263, 0f3F800000;
	fma.rn.f32 	%f3297, %f3263, %f3264, 0f3F800000;
	fma.rn.f32 	%f3298, %f3264, %f3265, 0f3F800000;
	fma.rn.f32 	%f3299, %f3265, %f3266, 0f3F800000;
	fma.rn.f32 	%f3300, %f3266, %f3267, 0f3F800000;
	fma.rn.f32 	%f3301, %f3268, %f3269, 0f3F800000;
	fma.rn.f32 	%f3302, %f3269, %f3270, 0f3F800000;
	fma.rn.f32 	%f3303, %f3270, %f3271, 0f3F800000;
	fma.rn.f32 	%f3304, %f3271, %f3272, 0f3F800000;
	fma.rn.f32 	%f3305, %f3272, %f3273, 0f3F800000;
	fma.rn.f32 	%f3306, %f3273, %f3274, 0f3F800000;
	fma.rn.f32 	%f3307, %f3274, %f3275, 0f3F800000;
	fma.rn.f32 	%f3308, %f3275, %f3276, 0f3F800000;
	fma.rn.f32 	%f3309, %f3276, %f3277, 0f3F800000;
	fma.rn.f32 	%f3310, %f3277, %f3278, 0f3F800000;
	fma.rn.f32 	%f3311, %f3278, %f3279, 0f3F800000;
	fma.rn.f32 	%f3312, %f3279, %f3280, 0f3F800000;
	fma.rn.f32 	%f3313, %f3280, %f3281, 0f3F800000;
	fma.rn.f32 	%f3314, %f3281, %f3282, 0f3F800000;
	fma.rn.f32 	%f3315, %f3282, %f3283, 0f3F800000;
	fma.rn.f32 	%f3316, %f3283, %f3284, 0f3F800000;
	fma.rn.f32 	%f3317, %f3284, %f3285, 0f3F800000;
	fma.rn.f32 	%f3318, %f3285, %f3286, 0f3F800000;
	fma.rn.f32 	%f3319, %f3286, %f3287, 0f3F800000;
	fma.rn.f32 	%f3320, %f3287, %f3288, 0f3F800000;
	fma.rn.f32 	%f3321, %f3288, %f3289, 0f3F800000;
	fma.rn.f32 	%f3322, %f3289, %f3290, 0f3F800000;
	fma.rn.f32 	%f3323, %f3290, %f3291, 0f3F800000;
	fma.rn.f32 	%f3324, %f3291, %f3292, 0f3F800000;
	fma.rn.f32 	%f3325, %f3292, %f3293, 0f3F800000;
	fma.rn.f32 	%f3326, %f3293, %f3294, 0f3F800000;
	fma.rn.f32 	%f3327, %f3294, %f3295, 0f3F800000;
	fma.rn.f32 	%f3328, %f3295, %f3296, 0f3F800000;
	fma.rn.f32 	%f3329, %f3296, %f3297, 0f3F800000;
	fma.rn.f32 	%f3330, %f3297, %f3298, 0f3F800000;
	fma.rn.f32 	%f3331, %f3298, %f3299, 0f3F800000;
	fma.rn.f32 	%f3332, %f3299, %f3300, 0f3F800000;
	fma.rn.f32 	%f3333, %f3301, %f3302, 0f3F800000;
	fma.rn.f32 	%f3334, %f3302, %f3303, 0f3F800000;
	fma.rn.f32 	%f3335, %f3303, %f3304, 0f3F800000;
	fma.rn.f32 	%f3336, %f3304, %f3305, 0f3F800000;
	fma.rn.f32 	%f3337, %f3305, %f3306, 0f3F800000;
	fma.rn.f32 	%f3338, %f3306, %f3307, 0f3F800000;
	fma.rn.f32 	%f3339, %f3307, %f3308, 0f3F800000;
	fma.rn.f32 	%f3340, %f3308, %f3309, 0f3F800000;
	fma.rn.f32 	%f3341, %f3309, %f3310, 0f3F800000;
	fma.rn.f32 	%f3342, %f3310, %f3311, 0f3F800000;
	fma.rn.f32 	%f3343, %f3311, %f3312, 0f3F800000;
	fma.rn.f32 	%f3344, %f3312, %f3313, 0f3F800000;
	fma.rn.f32 	%f3345, %f3313, %f3314, 0f3F800000;
	fma.rn.f32 	%f3346, %f3314, %f3315, 0f3F800000;
	fma.rn.f32 	%f3347, %f3315, %f3316, 0f3F800000;
	fma.rn.f32 	%f3348, %f3316, %f3317, 0f3F800000;
	fma.rn.f32 	%f3349, %f3317, %f3318, 0f3F800000;
	fma.rn.f32 	%f3350, %f3318, %f3319, 0f3F800000;
	fma.rn.f32 	%f3351, %f3319, %f3320, 0f3F800000;
	fma.rn.f32 	%f3352, %f3320, %f3321, 0f3F800000;
	fma.rn.f32 	%f3353, %f3321, %f3322, 0f3F800000;
	fma.rn.f32 	%f3354, %f3322, %f3323, 0f3F800000;
	fma.rn.f32 	%f3355, %f3323, %f3324, 0f3F800000;
	fma.rn.f32 	%f3356, %f3324, %f3325, 0f3F800000;
	fma.rn.f32 	%f3357, %f3325, %f3326, 0f3F800000;
	fma.rn.f32 	%f3358, %f3326, %f3327, 0f3F800000;
	fma.rn.f32 	%f3359, %f3327, %f3328, 0f3F800000;
	fma.rn.f32 	%f3360, %f3328, %f3329, 0f3F800000;
	fma.rn.f32 	%f3361, %f3329, %f3330, 0f3F800000;
	fma.rn.f32 	%f3362, %f3330, %f3331, 0f3F800000;
	fma.rn.f32 	%f3363, %f3331, %f3332, 0f3F800000;
	fma.rn.f32 	%f3364, %f3333, %f3334, 0f3F800000;
	fma.rn.f32 	%f3365, %f3334, %f3335, 0f3F800000;
	fma.rn.f32 	%f3366, %f3335, %f3336, 0f3F800000;
	fma.rn.f32 	%f3367, %f3336, %f3337, 0f3F800000;
	fma.rn.f32 	%f3368, %f3337, %f3338, 0f3F800000;
	fma.rn.f32 	%f3369, %f3338, %f3339, 0f3F800000;
	fma.rn.f32 	%f3370, %f3339, %f3340, 0f3F800000;
	fma.rn.f32 	%f3371, %f3340, %f3341, 0f3F800000;
	fma.rn.f32 	%f3372, %f3341, %f3342, 0f3F800000;
	fma.rn.f32 	%f3373, %f3342, %f3343, 0f3F800000;
	fma.rn.f32 	%f3374, %f3343, %f3344, 0f3F800000;
	fma.rn.f32 	%f3375, %f3344, %f3345, 0f3F800000;
	fma.rn.f32 	%f3376, %f3345, %f3346, 0f3F800000;
	fma.rn.f32 	%f3377, %f3346, %f3347, 0f3F800000;
	fma.rn.f32 	%f3378, %f3347, %f3348, 0f3F800000;
	fma.rn.f32 	%f3379, %f3348, %f3349, 0f3F800000;
	fma.rn.f32 	%f3380, %f3349, %f3350, 0f3F800000;
	fma.rn.f32 	%f3381, %f3350, %f3351, 0f3F800000;
	fma.rn.f32 	%f3382, %f3351, %f3352, 0f3F800000;
	fma.rn.f32 	%f3383, %f3352, %f3353, 0f3F800000;
	fma.rn.f32 	%f3384, %f3353, %f3354, 0f3F800000;
	fma.rn.f32 	%f3385, %f3354, %f3355, 0f3F800000;
	fma.rn.f32 	%f3386, %f3355, %f3356, 0f3F800000;
	fma.rn.f32 	%f3387, %f3356, %f3357, 0f3F800000;
	fma.rn.f32 	%f3388, %f3357, %f3358, 0f3F800000;
	fma.rn.f32 	%f3389, %f3358, %f3359, 0f3F800000;
	fma.rn.f32 	%f3390, %f3359, %f3360, 0f3F800000;
	fma.rn.f32 	%f3391, %f3360, %f3361, 0f3F800000;
	fma.rn.f32 	%f3392, %f3361, %f3362, 0f3F800000;
	fma.rn.f32 	%f3393, %f3362, %f3363, 0f3F800000;
	fma.rn.f32 	%f3394, %f3364, %f3365, 0f3F800000;
	fma.rn.f32 	%f3395, %f3365, %f3366, 0f3F800000;
	fma.rn.f32 	%f3396, %f3366, %f3367, 0f3F800000;
	fma.rn.f32 	%f3397, %f3367, %f3368, 0f3F800000;
	fma.rn.f32 	%f3398, %f3368, %f3369, 0f3F800000;
	fma.rn.f32 	%f3399, %f3369, %f3370, 0f3F800000;
	fma.rn.f32 	%f3400, %f3370, %f3371, 0f3F800000;
	fma.rn.f32 	%f3401, %f3371, %f3372, 0f3F800000;
	fma.rn.f32 	%f3402, %f3372, %f3373, 0f3F800000;
	fma.rn.f32 	%f3403, %f3373, %f3374, 0f3F800000;
	fma.rn.f32 	%f3404, %f3374, %f3375, 0f3F800000;
	fma.rn.f32 	%f3405, %f3375, %f3376, 0f3F800000;
	fma.rn.f32 	%f3406, %f3376, %f3377, 0f3F800000;
	fma.rn.f32 	%f3407, %f3377, %f3378, 0f3F800000;
	fma.rn.f32 	%f3408, %f3378, %f3379, 0f3F800000;
	fma.rn.f32 	%f3409, %f3379, %f3380, 0f3F800000;
	fma.rn.f32 	%f3410, %f3380, %f3381, 0f3F800000;
	fma.rn.f32 	%f3411, %f3381, %f3382, 0f3F800000;
	fma.rn.f32 	%f3412, %f3382, %f3383, 0f3F800000;
	fma.rn.f32 	%f3413, %f3383, %f3384, 0f3F800000;
	fma.rn.f32 	%f3414, %f3384, %f3385, 0f3F800000;
	fma.rn.f32 	%f3415, %f3385, %f3386, 0f3F800000;
	fma.rn.f32 	%f3416, %f3386, %f3387, 0f3F800000;
	fma.rn.f32 	%f3417, %f3387, %f3388, 0f3F800000;
	fma.rn.f32 	%f3418, %f3388, %f3389, 0f3F800000;
	fma.rn.f32 	%f3419, %f3389, %f3390, 0f3F800000;
	fma.rn.f32 	%f3420, %f3390, %f3391, 0f3F800000;
	fma.rn.f32 	%f3421, %f3391, %f3392, 0f3F800000;
	fma.rn.f32 	%f3422, %f3392, %f3393, 0f3F800000;
	fma.rn.f32 	%f3423, %f3394, %f3395, 0f3F800000;
	fma.rn.f32 	%f3424, %f3395, %f3396, 0f3F800000;
	fma.rn.f32 	%f3425, %f3396, %f3397, 0f3F800000;
	fma.rn.f32 	%f3426, %f3397, %f3398, 0f3F800000;
	fma.rn.f32 	%f3427, %f3398, %f3399, 0f3F800000;
	fma.rn.f32 	%f3428, %f3399, %f3400, 0f3F800000;
	fma.rn.f32 	%f3429, %f3400, %f3401, 0f3F800000;
	fma.rn.f32 	%f3430, %f3401, %f3402, 0f3F800000;
	fma.rn.f32 	%f3431, %f3402, %f3403, 0f3F800000;
	fma.rn.f32 	%f3432, %f3403, %f3404, 0f3F800000;
	fma.rn.f32 	%f3433, %f3404, %f3405, 0f3F800000;
	fma.rn.f32 	%f3434, %f3405, %f3406, 0f3F800000;
	fma.rn.f32 	%f3435, %f3406, %f3407, 0f3F800000;
	fma.rn.f32 	%f3436, %f3407, %f3408, 0f3F800000;
	fma.rn.f32 	%f3437, %f3408, %f3409, 0f3F800000;
	fma.rn.f32 	%f3438, %f3409, %f3410, 0f3F800000;
	fma.rn.f32 	%f3439, %f3410, %f3411, 0f3F800000;
	fma.rn.f32 	%f3440, %f3411, %f3412, 0f3F800000;
	fma.rn.f32 	%f3441, %f3412, %f3413, 0f3F800000;
	fma.rn.f32 	%f3442, %f3413, %f3414, 0f3F800000;
	fma.rn.f32 	%f3443, %f3414, %f3415, 0f3F800000;
	fma.rn.f32 	%f3444, %f3415, %f3416, 0f3F800000;
	fma.rn.f32 	%f3445, %f3416, %f3417, 0f3F800000;
	fma.rn.f32 	%f3446, %f3417, %f3418, 0f3F800000;
	fma.rn.f32 	%f3447, %f3418, %f3419, 0f3F800000;
	fma.rn.f32 	%f3448, %f3419, %f3420, 0f3F800000;
	fma.rn.f32 	%f3449, %f3420, %f3421, 0f3F800000;
	fma.rn.f32 	%f3450, %f3421, %f3422, 0f3F800000;
	fma.rn.f32 	%f3451, %f3423, %f3424, 0f3F800000;
	fma.rn.f32 	%f3452, %f3424, %f3425, 0f3F800000;
	fma.rn.f32 	%f3453, %f3425, %f3426, 0f3F800000;
	fma.rn.f32 	%f3454, %f3426, %f3427, 0f3F800000;
	fma.rn.f32 	%f3455, %f3427, %f3428, 0f3F800000;
	fma.rn.f32 	%f3456, %f3428, %f3429, 0f3F800000;
	fma.rn.f32 	%f3457, %f3429, %f3430, 0f3F800000;
	fma.rn.f32 	%f3458, %f3430, %f3431, 0f3F800000;
	fma.rn.f32 	%f3459, %f3431, %f3432, 0f3F800000;
	fma.rn.f32 	%f3460, %f3432, %f3433, 0f3F800000;
	fma.rn.f32 	%f3461, %f3433, %f3434, 0f3F800000;
	fma.rn.f32 	%f3462, %f3434, %f3435, 0f3F800000;
	fma.rn.f32 	%f3463, %f3435, %f3436, 0f3F800000;
	fma.rn.f32 	%f3464, %f3436, %f3437, 0f3F800000;
	fma.rn.f32 	%f3465, %f3437, %f3438, 0f3F800000;
	fma.rn.f32 	%f3466, %f3438, %f3439, 0f3F800000;
	fma.rn.f32 	%f3467, %f3439, %f3440, 0f3F800000;
	fma.rn.f32 	%f3468, %f3440, %f3441, 0f3F800000;
	fma.rn.f32 	%f3469, %f3441, %f3442, 0f3F800000;
	fma.rn.f32 	%f3470, %f3442, %f3443, 0f3F800000;
	fma.rn.f32 	%f3471, %f3443, %f3444, 0f3F800000;
	fma.rn.f32 	%f3472, %f3444, %f3445, 0f3F800000;
	fma.rn.f32 	%f3473, %f3445, %f3446, 0f3F800000;
	fma.rn.f32 	%f3474, %f3446, %f3447, 0f3F800000;
	fma.rn.f32 	%f3475, %f3447, %f3448, 0f3F800000;
	fma.rn.f32 	%f3476, %f3448, %f3449, 0f3F800000;
	fma.rn.f32 	%f3477, %f3449, %f3450, 0f3F800000;
	fma.rn.f32 	%f3478, %f3451, %f3452, 0f3F800000;
	fma.rn.f32 	%f3479, %f3452, %f3453, 0f3F800000;
	fma.rn.f32 	%f3480, %f3453, %f3454, 0f3F800000;
	fma.rn.f32 	%f3481, %f3454, %f3455, 0f3F800000;
	fma.rn.f32 	%f3482, %f3455, %f3456, 0f3F800000;
	fma.rn.f32 	%f3483, %f3456, %f3457, 0f3F800000;
	fma.rn.f32 	%f3484, %f3457, %f3458, 0f3F800000;
	fma.rn.f32 	%f3485, %f3458, %f3459, 0f3F800000;
	fma.rn.f32 	%f3486, %f3459, %f3460, 0f3F800000;
	fma.rn.f32 	%f3487, %f3460, %f3461, 0f3F800000;
	fma.rn.f32 	%f3488, %f3461, %f3462, 0f3F800000;
	fma.rn.f32 	%f3489, %f3462, %f3463, 0f3F800000;
	fma.rn.f32 	%f3490, %f3463, %f3464, 0f3F800000;
	fma.rn.f32 	%f3491, %f3464, %f3465, 0f3F800000;
	fma.rn.f32 	%f3492, %f3465, %f3466, 0f3F800000;
	fma.rn.f32 	%f3493, %f3466, %f3467, 0f3F800000;
	fma.rn.f32 	%f3494, %f3467, %f3468, 0f3F800000;
	fma.rn.f32 	%f3495, %f3468, %f3469, 0f3F800000;
	fma.rn.f32 	%f3496, %f3469, %f3470, 0f3F800000;
	fma.rn.f32 	%f3497, %f3470, %f3471, 0f3F800000;
	fma.rn.f32 	%f3498, %f3471, %f3472, 0f3F800000;
	fma.rn.f32 	%f3499, %f3472, %f3473, 0f3F800000;
	fma.rn.f32 	%f3500, %f3473, %f3474, 0f3F800000;
	fma.rn.f32 	%f3501, %f3474, %f3475, 0f3F800000;
	fma.rn.f32 	%f3502, %f3475, %f3476, 0f3F800000;
	fma.rn.f32 	%f3503, %f3476, %f3477, 0f3F800000;
	fma.rn.f32 	%f3504, %f3478, %f3479, 0f3F800000;
	fma.rn.f32 	%f3505, %f3479, %f3480, 0f3F800000;
	fma.rn.f32 	%f3506, %f3480, %f3481, 0f3F800000;
	fma.rn.f32 	%f3507, %f3481, %f3482, 0f3F800000;
	fma.rn.f32 	%f3508, %f3482, %f3483, 0f3F800000;
	fma.rn.f32 	%f3509, %f3483, %f3484, 0f3F800000;
	fma.rn.f32 	%f3510, %f3484, %f3485, 0f3F800000;
	fma.rn.f32 	%f3511, %f3485, %f3486, 0f3F800000;
	fma.rn.f32 	%f3512, %f3486, %f3487, 0f3F800000;
	fma.rn.f32 	%f3513, %f3487, %f3488, 0f3F800000;
	fma.rn.f32 	%f3514, %f3488, %f3489, 0f3F800000;
	fma.rn.f32 	%f3515, %f3489, %f3490, 0f3F800000;
	fma.rn.f32 	%f3516, %f3490, %f3491, 0f3F800000;
	fma.rn.f32 	%f3517, %f3491, %f3492, 0f3F800000;
	fma.rn.f32 	%f3518, %f3492, %f3493, 0f3F800000;
	fma.rn.f32 	%f3519, %f3493, %f3494, 0f3F800000;
	fma.rn.f32 	%f3520, %f3494, %f3495, 0f3F800000;
	fma.rn.f32 	%f3521, %f3495, %f3496, 0f3F800000;
	fma.rn.f32 	%f3522, %f3496, %f3497, 0f3F800000;
	fma.rn.f32 	%f3523, %f3497, %f3498, 0f3F800000;
	fma.rn.f32 	%f3524, %f3498, %f3499, 0f3F800000;
	fma.rn.f32 	%f3525, %f3499, %f3500, 0f3F800000;
	fma.rn.f32 	%f3526, %f3500, %f3501, 0f3F800000;
	fma.rn.f32 	%f3527, %f3501, %f3502, 0f3F800000;
	fma.rn.f32 	%f3528, %f3502, %f3503, 0f3F800000;
	fma.rn.f32 	%f3529, %f3504, %f3505, 0f3F800000;
	fma.rn.f32 	%f3530, %f3505, %f3506, 0f3F800000;
	fma.rn.f32 	%f3531, %f3506, %f3507, 0f3F800000;
	fma.rn.f32 	%f3532, %f3507, %f3508, 0f3F800000;
	fma.rn.f32 	%f3533, %f3508, %f3509, 0f3F800000;
	fma.rn.f32 	%f3534, %f3509, %f3510, 0f3F800000;
	fma.rn.f32 	%f3535, %f3510, %f3511, 0f3F800000;
	fma.rn.f32 	%f3536, %f3511, %f3512, 0f3F800000;
	fma.rn.f32 	%f3537, %f3512, %f3513, 0f3F800000;
	fma.rn.f32 	%f3538, %f3513, %f3514, 0f3F800000;
	fma.rn.f32 	%f3539, %f3514, %f3515, 0f3F800000;
	fma.rn.f32 	%f3540, %f3515, %f3516, 0f3F800000;
	fma.rn.f32 	%f3541, %f3516, %f3517, 0f3F800000;
	fma.rn.f32 	%f3542, %f3517, %f3518, 0f3F800000;
	fma.rn.f32 	%f3543, %f3518, %f3519, 0f3F800000;
	fma.rn.f32 	%f3544, %f3519, %f3520, 0f3F800000;
	fma.rn.f32 	%f3545, %f3520, %f3521, 0f3F800000;
	fma.rn.f32 	%f3546, %f3521, %f3522, 0f3F800000;
	fma.rn.f32 	%f3547, %f3522, %f3523, 0f3F800000;
	fma.rn.f32 	%f3548, %f3523, %f3524, 0f3F800000;
	fma.rn.f32 	%f3549, %f3524, %f3525, 0f3F800000;
	fma.rn.f32 	%f3550, %f3525, %f3526, 0f3F800000;
	fma.rn.f32 	%f3551, %f3526, %f3527, 0f3F800000;
	fma.rn.f32 	%f3552, %f3527, %f3528, 0f3F800000;
	fma.rn.f32 	%f3553, %f3529, %f3530, 0f3F800000;
	fma.rn.f32 	%f3554, %f3530, %f3531, 0f3F800000;
	fma.rn.f32 	%f3555, %f3531, %f3532, 0f3F800000;
	fma.rn.f32 	%f3556, %f3532, %f3533, 0f3F800000;
	fma.rn.f32 	%f3557, %f3533, %f3534, 0f3F800000;
	fma.rn.f32 	%f3558, %f3534, %f3535, 0f3F800000;
	fma.rn.f32 	%f3559, %f3535, %f3536, 0f3F800000;
	fma.rn.f32 	%f3560, %f3536, %f3537, 0f3F800000;
	fma.rn.f32 	%f3561, %f3537, %f3538, 0f3F800000;
	fma.rn.f32 	%f3562, %f3538, %f3539, 0f3F800000;
	fma.rn.f32 	%f3563, %f3539, %f3540, 0f3F800000;
	fma.rn.f32 	%f3564, %f3540, %f3541, 0f3F800000;
	fma.rn.f32 	%f3565, %f3541, %f3542, 0f3F800000;
	fma.rn.f32 	%f3566, %f3542, %f3543, 0f3F800000;
	fma.rn.f32 	%f3567, %f3543, %f3544, 0f3F800000;
	fma.rn.f32 	%f3568, %f3544, %f3545, 0f3F800000;
	fma.rn.f32 	%f3569, %f3545, %f3546, 0f3F800000;
	fma.rn.f32 	%f3570, %f3546, %f3547, 0f3F800000;
	fma.rn.f32 	%f3571, %f3547, %f3548, 0f3F800000;
	fma.rn.f32 	%f3572, %f3548, %f3549, 0f3F800000;
	fma.rn.f32 	%f3573, %f3549, %f3550, 0f3F800000;
	fma.rn.f32 	%f3574, %f3550, %f3551, 0f3F800000;
	fma.rn.f32 	%f3575, %f3551, %f3552, 0f3F800000;
	fma.rn.f32 	%f3576, %f3553, %f3554, 0f3F800000;
	fma.rn.f32 	%f3577, %f3554, %f3555, 0f3F800000;
	fma.rn.f32 	%f3578, %f3555, %f3556, 0f3F800000;
	fma.rn.f32 	%f3579, %f3556, %f3557, 0f3F800000;
	fma.rn.f32 	%f3580, %f3557, %f3558, 0f3F800000;
	fma.rn.f32 	%f3581, %f3558, %f3559, 0f3F800000;
	fma.rn.f32 	%f3582, %f3559, %f3560, 0f3F800000;
	fma.rn.f32 	%f3583, %f3560, %f3561, 0f3F800000;
	fma.rn.f32 	%f3584, %f3561, %f3562, 0f3F800000;
	fma.rn.f32 	%f3585, %f3562, %f3563, 0f3F800000;
	fma.rn.f32 	%f3586, %f3563, %f3564, 0f3F800000;
	fma.rn.f32 	%f3587, %f3564, %f3565, 0f3F800000;
	fma.rn.f32 	%f3588, %f3565, %f3566, 0f3F800000;
	fma.rn.f32 	%f3589, %f3566, %f3567, 0f3F800000;
	fma.rn.f32 	%f3590, %f3567, %f3568, 0f3F800000;
	fma.rn.f32 	%f3591, %f3568, %f3569, 0f3F800000;
	fma.rn.f32 	%f3592, %f3569, %f3570, 0f3F800000;
	fma.rn.f32 	%f3593, %f3570, %f3571, 0f3F800000;
	fma.rn.f32 	%f3594, %f3571, %f3572, 0f3F800000;
	fma.rn.f32 	%f3595, %f3572, %f3573, 0f3F800000;
	fma.rn.f32 	%f3596, %f3573, %f3574, 0f3F800000;
	fma.rn.f32 	%f3597, %f3574, %f3575, 0f3F800000;
	fma.rn.f32 	%f3598, %f3576, %f3577, 0f3F800000;
	fma.rn.f32 	%f3599, %f3577, %f3578, 0f3F800000;
	fma.rn.f32 	%f3600, %f3578, %f3579, 0f3F800000;
	fma.rn.f32 	%f3601, %f3579, %f3580, 0f3F800000;
	fma.rn.f32 	%f3602, %f3580, %f3581, 0f3F800000;
	fma.rn.f32 	%f3603, %f3581, %f3582, 0f3F800000;
	fma.rn.f32 	%f3604, %f3582, %f3583, 0f3F800000;
	fma.rn.f32 	%f3605, %f3583, %f3584, 0f3F800000;
	fma.rn.f32 	%f3606, %f3584, %f3585, 0f3F800000;
	fma.rn.f32 	%f3607, %f3585, %f3586, 0f3F800000;
	fma.rn.f32 	%f3608, %f3586, %f3587, 0f3F800000;
	fma.rn.f32 	%f3609, %f3587, %f3588, 0f3F800000;
	fma.rn.f32 	%f3610, %f3588, %f3589, 0f3F800000;
	fma.rn.f32 	%f3611, %f3589, %f3590, 0f3F800000;
	fma.rn.f32 	%f3612, %f3590, %f3591, 0f3F800000;
	fma.rn.f32 	%f3613, %f3591, %f3592, 0f3F800000;
	fma.rn.f32 	%f3614, %f3592, %f3593, 0f3F800000;
	fma.rn.f32 	%f3615, %f3593, %f3594, 0f3F800000;
	fma.rn.f32 	%f3616, %f3594, %f3595, 0f3F800000;
	fma.rn.f32 	%f3617, %f3595, %f3596, 0f3F800000;
	fma.rn.f32 	%f3618, %f3596, %f3597, 0f3F800000;
	fma.rn.f32 	%f3619, %f3598, %f3599, 0f3F800000;
	fma.rn.f32 	%f3620, %f3599, %f3600, 0f3F800000;
	fma.rn.f32 	%f3621, %f3600, %f3601, 0f3F800000;
	fma.rn.f32 	%f3622, %f3601, %f3602, 0f3F800000;
	fma.rn.f32 	%f3623, %f3602, %f3603, 0f3F800000;
	fma.rn.f32 	%f3624, %f3603, %f3604, 0f3F800000;
	fma.rn.f32 	%f3625, %f3604, %f3605, 0f3F800000;
	fma.rn.f32 	%f3626, %f3605, %f3606, 0f3F800000;
	fma.rn.f32 	%f3627, %f3606, %f3607, 0f3F800000;
	fma.rn.f32 	%f3628, %f3607, %f3608, 0f3F800000;
	fma.rn.f32 	%f3629, %f3608, %f3609, 0f3F800000;
	fma.rn.f32 	%f3630, %f3609, %f3610, 0f3F800000;
	fma.rn.f32 	%f3631, %f3610, %f3611, 0f3F800000;
	fma.rn.f32 	%f3632, %f3611, %f3612, 0f3F800000;
	fma.rn.f32 	%f3633, %f3612, %f3613, 0f3F800000;
	fma.rn.f32 	%f3634, %f3613, %f3614, 0f3F800000;
	fma.rn.f32 	%f3635, %f3614, %f3615, 0f3F800000;
	fma.rn.f32 	%f3636, %f3615, %f3616, 0f3F800000;
	fma.rn.f32 	%f3637, %f3616, %f3617, 0f3F800000;
	fma.rn.f32 	%f3638, %f3617, %f3618, 0f3F800000;
	fma.rn.f32 	%f3639, %f3619, %f3620, 0f3F800000;
	fma.rn.f32 	%f3640, %f3620, %f3621, 0f3F800000;
	fma.rn.f32 	%f3641, %f3621, %f3622, 0f3F800000;
	fma.rn.f32 	%f3642, %f3622, %f3623, 0f3F800000;
	fma.rn.f32 	%f3643, %f3623, %f3624, 0f3F800000;
	fma.rn.f32 	%f3644, %f3624, %f3625, 0f3F800000;
	fma.rn.f32 	%f3645, %f3625, %f3626, 0f3F800000;
	fma.rn.f32 	%f3646, %f3626, %f3627, 0f3F800000;
	fma.rn.f32 	%f3647, %f3627, %f3628, 0f3F800000;
	fma.rn.f32 	%f3648, %f3628, %f3629, 0f3F800000;
	fma.rn.f32 	%f3649, %f3629, %f3630, 0f3F800000;
	fma.rn.f32 	%f3650, %f3630, %f3631, 0f3F800000;
	fma.rn.f32 	%f3651, %f3631, %f3632, 0f3F800000;
	fma.rn.f32 	%f3652, %f3632, %f3633, 0f3F800000;
	fma.rn.f32 	%f3653, %f3633, %f3634, 0f3F800000;
	fma.rn.f32 	%f3654, %f3634, %f3635, 0f3F800000;
	fma.rn.f32 	%f3655, %f3635, %f3636, 0f3F800000;
	fma.rn.f32 	%f3656, %f3636, %f3637, 0f3F800000;
	fma.rn.f32 	%f3657, %f3637, %f3638, 0f3F800000;
	fma.rn.f32 	%f3658, %f3639, %f3640, 0f3F800000;
	fma.rn.f32 	%f3659, %f3640, %f3641, 0f3F800000;
	fma.rn.f32 	%f3660, %f3641, %f3642, 0f3F800000;
	fma.rn.f32 	%f3661, %f3642, %f3643, 0f3F800000;
	fma.rn.f32 	%f3662, %f3643, %f3644, 0f3F800000;
	fma.rn.f32 	%f3663, %f3644, %f3645, 0f3F800000;
	fma.rn.f32 	%f3664, %f3645, %f3646, 0f3F800000;
	fma.rn.f32 	%f3665, %f3646, %f3647, 0f3F800000;
	fma.rn.f32 	%f3666, %f3647, %f3648, 0f3F800000;
	fma.rn.f32 	%f3667, %f3648, %f3649, 0f3F800000;
	fma.rn.f32 	%f3668, %f3649, %f3650, 0f3F800000;
	fma.rn.f32 	%f3669, %f3650, %f3651, 0f3F800000;
	fma.rn.f32 	%f3670, %f3651, %f3652, 0f3F800000;
	fma.rn.f32 	%f3671, %f3652, %f3653, 0f3F800000;
	fma.rn.f32 	%f3672, %f3653, %f3654, 0f3F800000;
	fma.rn.f32 	%f3673, %f3654, %f3655, 0f3F800000;
	fma.rn.f32 	%f3674, %f3655, %f3656, 0f3F800000;
	fma.rn.f32 	%f3675, %f3656, %f3657, 0f3F800000;
	fma.rn.f32 	%f3676, %f3658, %f3659, 0f3F800000;
	fma.rn.f32 	%f3677, %f3659, %f3660, 0f3F800000;
	fma.rn.f32 	%f3678, %f3660, %f3661, 0f3F800000;
	fma.rn.f32 	%f3679, %f3661, %f3662, 0f3F800000;
	fma.rn.f32 	%f3680, %f3662, %f3663, 0f3F800000;
	fma.rn.f32 	%f3681, %f3663, %f3664, 0f3F800000;
	fma.rn.f32 	%f3682, %f3664, %f3665, 0f3F800000;
	fma.rn.f32 	%f3683, %f3665, %f3666, 0f3F800000;
	fma.rn.f32 	%f3684, %f3666, %f3667, 0f3F800000;
	fma.rn.f32 	%f3685, %f3667, %f3668, 0f3F800000;
	fma.rn.f32 	%f3686, %f3668, %f3669, 0f3F800000;
	fma.rn.f32 	%f3687, %f3669, %f3670, 0f3F800000;
	fma.rn.f32 	%f3688, %f3670, %f3671, 0f3F800000;
	fma.rn.f32 	%f3689, %f3671, %f3672, 0f3F800000;
	fma.rn.f32 	%f3690, %f3672, %f3673, 0f3F800000;
	fma.rn.f32 	%f3691, %f3673, %f3674, 0f3F800000;
	fma.rn.f32 	%f3692, %f3674, %f3675, 0f3F800000;
	fma.rn.f32 	%f3693, %f3676, %f3677, 0f3F800000;
	fma.rn.f32 	%f3694, %f3677, %f3678, 0f3F800000;
	fma.rn.f32 	%f3695, %f3678, %f3679, 0f3F800000;
	fma.rn.f32 	%f3696, %f3679, %f3680, 0f3F800000;
	fma.rn.f32 	%f3697, %f3680, %f3681, 0f3F800000;
	fma.rn.f32 	%f3698, %f3681, %f3682, 0f3F800000;
	fma.rn.f32 	%f3699, %f3682, %f3683, 0f3F800000;
	fma.rn.f32 	%f3700, %f3683, %f3684, 0f3F800000;
	fma.rn.f32 	%f3701, %f3684, %f3685, 0f3F800000;
	fma.rn.f32 	%f3702, %f3685, %f3686, 0f3F800000;
	fma.rn.f32 	%f3703, %f3686, %f3687, 0f3F800000;
	fma.rn.f32 	%f3704, %f3687, %f3688, 0f3F800000;
	fma.rn.f32 	%f3705, %f3688, %f3689, 0f3F800000;
	fma.rn.f32 	%f3706, %f3689, %f3690, 0f3F800000;
	fma.rn.f32 	%f3707, %f3690, %f3691, 0f3F800000;
	fma.rn.f32 	%f3708, %f3691, %f3692, 0f3F800000;
	fma.rn.f32 	%f3709, %f3693, %f3694, 0f3F800000;
	fma.rn.f32 	%f3710, %f3694, %f3695, 0f3F800000;
	fma.rn.f32 	%f3711, %f3695, %f3696, 0f3F800000;
	fma.rn.f32 	%f3712, %f3696, %f3697, 0f3F800000;
	fma.rn.f32 	%f3713, %f3697, %f3698, 0f3F800000;
	fma.rn.f32 	%f3714, %f3698, %f3699, 0f3F800000;
	fma.rn.f32 	%f3715, %f3699, %f3700, 0f3F800000;
	fma.rn.f32 	%f3716, %f3700, %f3701, 0f3F800000;
	fma.rn.f32 	%f3717, %f3701, %f3702, 0f3F800000;
	fma.rn.f32 	%f3718, %f3702, %f3703, 0f3F800000;
	fma.rn.f32 	%f3719, %f3703, %f3704, 0f3F800000;
	fma.rn.f32 	%f3720, %f3704, %f3705, 0f3F800000;
	fma.rn.f32 	%f3721, %f3705, %f3706, 0f3F800000;
	fma.rn.f32 	%f3722, %f3706, %f3707, 0f3F800000;
	fma.rn.f32 	%f3723, %f3707, %f3708, 0f3F800000;
	fma.rn.f32 	%f3724, %f3709, %f3710, 0f3F800000;
	fma.rn.f32 	%f3725, %f3710, %f3711, 0f3F800000;
	fma.rn.f32 	%f3726, %f3711, %f3712, 0f3F800000;
	fma.rn.f32 	%f3727, %f3712, %f3713, 0f3F800000;
	fma.rn.f32 	%f3728, %f3713, %f3714, 0f3F800000;
	fma.rn.f32 	%f3729, %f3714, %f3715, 0f3F800000;
	fma.rn.f32 	%f3730, %f3715, %f3716, 0f3F800000;
	fma.rn.f32 	%f3731, %f3716, %f3717, 0f3F800000;
	fma.rn.f32 	%f3732, %f3717, %f3718, 0f3F800000;
	fma.rn.f32 	%f3733, %f3718, %f3719, 0f3F800000;
	fma.rn.f32 	%f3734, %f3719, %f3720, 0f3F800000;
	fma.rn.f32 	%f3735, %f3720, %f3721, 0f3F800000;
	fma.rn.f32 	%f3736, %f3721, %f3722, 0f3F800000;
	fma.rn.f32 	%f3737, %f3722, %f3723, 0f3F800000;
	fma.rn.f32 	%f3738, %f3724, %f3725, 0f3F800000;
	fma.rn.f32 	%f3739, %f3725, %f3726, 0f3F800000;
	fma.rn.f32 	%f3740, %f3726, %f3727, 0f3F800000;
	fma.rn.f32 	%f3741, %f3727, %f3728, 0f3F800000;
	fma.rn.f32 	%f3742, %f3728, %f3729, 0f3F800000;
	fma.rn.f32 	%f3743, %f3729, %f3730, 0f3F800000;
	fma.rn.f32 	%f3744, %f3730, %f3731, 0f3F800000;
	fma.rn.f32 	%f3745, %f3731, %f3732, 0f3F800000;
	fma.rn.f32 	%f3746, %f3732, %f3733, 0f3F800000;
	fma.rn.f32 	%f3747, %f3733, %f3734, 0f3F800000;
	fma.rn.f32 	%f3748, %f3734, %f3735, 0f3F800000;
	fma.rn.f32 	%f3749, %f3735, %f3736, 0f3F800000;
	fma.rn.f32 	%f3750, %f3736, %f3737, 0f3F800000;
	fma.rn.f32 	%f3751, %f3738, %f3739, 0f3F800000;
	fma.rn.f32 	%f3752, %f3739, %f3740, 0f3F800000;
	fma.rn.f32 	%f3753, %f3740, %f3741, 0f3F800000;
	fma.rn.f32 	%f3754, %f3741, %f3742, 0f3F800000;
	fma.rn.f32 	%f3755, %f3742, %f3743, 0f3F800000;
	fma.rn.f32 	%f3756, %f3743, %f3744, 0f3F800000;
	fma.rn.f32 	%f3757, %f3744, %f3745, 0f3F800000;
	fma.rn.f32 	%f3758, %f3745, %f3746, 0f3F800000;
	fma.rn.f32 	%f3759, %f3746, %f3747, 0f3F800000;
	fma.rn.f32 	%f3760, %f3747, %f3748, 0f3F800000;
	fma.rn.f32 	%f3761, %f3748, %f3749, 0f3F800000;
	fma.rn.f32 	%f3762, %f3749, %f3750, 0f3F800000;
	fma.rn.f32 	%f3763, %f3751, %f3752, 0f3F800000;
	fma.rn.f32 	%f3764, %f3752, %f3753, 0f3F800000;
	fma.rn.f32 	%f3765, %f3753, %f3754, 0f3F800000;
	fma.rn.f32 	%f3766, %f3754, %f3755, 0f3F800000;
	fma.rn.f32 	%f3767, %f3755, %f3756, 0f3F800000;
	fma.rn.f32 	%f3768, %f3756, %f3757, 0f3F800000;
	fma.rn.f32 	%f3769, %f3757, %f3758, 0f3F800000;
	fma.rn.f32 	%f3770, %f3758, %f3759, 0f3F800000;
	fma.rn.f32 	%f3771, %f3759, %f3760, 0f3F800000;
	fma.rn.f32 	%f3772, %f3760, %f3761, 0f3F800000;
	fma.rn.f32 	%f3773, %f3761, %f3762, 0f3F800000;
	fma.rn.f32 	%f3774, %f3763, %f3764, 0f3F800000;
	fma.rn.f32 	%f3775, %f3764, %f3765, 0f3F800000;
	fma.rn.f32 	%f3776, %f3765, %f3766, 0f3F800000;
	fma.rn.f32 	%f3777, %f3766, %f3767, 0f3F800000;
	fma.rn.f32 	%f3778, %f3767, %f3768, 0f3F800000;
	fma.rn.f32 	%f3779, %f3768, %f3769, 0f3F800000;
	fma.rn.f32 	%f3780, %f3769, %f3770, 0f3F800000;
	fma.rn.f32 	%f3781, %f3770, %f3771, 0f3F800000;
	fma.rn.f32 	%f3782, %f3771, %f3772, 0f3F800000;
	fma.rn.f32 	%f3783, %f3772, %f3773, 0f3F800000;
	fma.rn.f32 	%f3784, %f3774, %f3775, 0f3F800000;
	fma.rn.f32 	%f3785, %f3775, %f3776, 0f3F800000;
	fma.rn.f32 	%f3786, %f3776, %f3777, 0f3F800000;
	fma.rn.f32 	%f3787, %f3777, %f3778, 0f3F800000;
	fma.rn.f32 	%f3788, %f3778, %f3779, 0f3F800000;
	fma.rn.f32 	%f3789, %f3779, %f3780, 0f3F800000;
	fma.rn.f32 	%f3790, %f3780, %f3781, 0f3F800000;
	fma.rn.f32 	%f3791, %f3781, %f3782, 0f3F800000;
	fma.rn.f32 	%f3792, %f3782, %f3783, 0f3F800000;
	fma.rn.f32 	%f3793, %f3784, %f3785, 0f3F800000;
	fma.rn.f32 	%f3794, %f3785, %f3786, 0f3F800000;
	fma.rn.f32 	%f3795, %f3786, %f3787, 0f3F800000;
	fma.rn.f32 	%f3796, %f3787, %f3788, 0f3F800000;
	fma.rn.f32 	%f3797, %f3788, %f3789, 0f3F800000;
	fma.rn.f32 	%f3798, %f3789, %f3790, 0f3F800000;
	fma.rn.f32 	%f3799, %f3790, %f3791, 0f3F800000;
	fma.rn.f32 	%f3800, %f3791, %f3792, 0f3F800000;
	fma.rn.f32 	%f3801, %f3793, %f3794, 0f3F800000;
	fma.rn.f32 	%f3802, %f3794, %f3795, 0f3F800000;
	fma.rn.f32 	%f3803, %f3795, %f3796, 0f3F800000;
	fma.rn.f32 	%f3804, %f3796, %f3797, 0f3F800000;
	fma.rn.f32 	%f3805, %f3797, %f3798, 0f3F800000;
	fma.rn.f32 	%f3806, %f3798, %f3799, 0f3F800000;
	fma.rn.f32 	%f3807, %f3799, %f3800, 0f3F800000;
	fma.rn.f32 	%f3808, %f3801, %f3802, 0f3F800000;
	fma.rn.f32 	%f3809, %f3802, %f3803, 0f3F800000;
	fma.rn.f32 	%f3810, %f3803, %f3804, 0f3F800000;
	fma.rn.f32 	%f3811, %f3804, %f3805, 0f3F800000;
	fma.rn.f32 	%f3812, %f3805, %f3806, 0f3F800000;
	fma.rn.f32 	%f3813, %f3806, %f3807, 0f3F800000;
	fma.rn.f32 	%f3814, %f3808, %f3809, 0f3F800000;
	fma.rn.f32 	%f3815, %f3809, %f3810, 0f3F800000;
	fma.rn.f32 	%f3816, %f3810, %f3811, 0f3F800000;
	fma.rn.f32 	%f3817, %f3811, %f3812, 0f3F800000;
	fma.rn.f32 	%f3818, %f3812, %f3813, 0f3F800000;
	fma.rn.f32 	%f3819, %f3814, %f3815, 0f3F800000;
	fma.rn.f32 	%f3820, %f3815, %f3816, 0f3F800000;
	fma.rn.f32 	%f3821, %f3816, %f3817, 0f3F800000;
	fma.rn.f32 	%f3822, %f3817, %f3818, 0f3F800000;
	fma.rn.f32 	%f3823, %f3819, %f3820, 0f3F800000;
	fma.rn.f32 	%f3824, %f3820, %f3821, 0f3F800000;
	fma.rn.f32 	%f3825, %f3821, %f3822, 0f3F800000;
	fma.rn.f32 	%f3826, %f3823, %f3824, 0f3F800000;
	fma.rn.f32 	%f3827, %f3824, %f3825, 0f3F800000;
	mul.f32 	%f1, %f3826, %f3827;
	setp.ge.s32 	%p1, %r1, %r2;
	@%p1 bra 	$L__BB5_2;
	add.f32 	%f3828, %f1, 0f3F800000;
	cvta.to.global.u64 	%rd2, %rd1;
	mul.wide.u32 	%rd3, %r1, 4;
	add.s64 	%rd4, %rd2, %rd3;
	st.global.f32 	[%rd4], %f3828;
$L__BB5_2:
	ret;

}


// ===== COMPILED SASS (sm_100) =====

	.target	sm_100

	.elftype	@"ET_EXEC"


//--------------------- .note.nv.tkinfo           --------------------------
	.section	.note.nv.tkinfo,"",@"SHT_NOTE"
	.sectionflags	@"SHF_NOTE_NV_TKINFO"
	.tkinfo
        /*0018*/ 	.word	0x00000002
        /*0030*/ 	.string	""
        /*0030*/ 	.string	"ptxas"
        /*0030*/ 	.string	"Cuda compilation tools, release 13.0, V13.0.88"
        /*0030*/ 	.string	"Build cuda_13.0.r13.0/compiler.36424714_0"
        /*0030*/ 	.string	"-arch sm_100 -m 64 "



//--------------------- .note.nv.cuinfo           --------------------------
	.section	.note.nv.cuinfo,"",@"SHT_NOTE"
	.sectionflags	@"SHF_NOTE_NV_CUINFO"
        /*0018*/ 	.short	0x0002
        /*001a*/ 	.short	0x0064
        /*001c*/ 	.short	0x0082
	.zero		2


//--------------------- .nv.info                  --------------------------
	.section	.nv.info,"",@"SHT_CUDA_INFO"
	.align	4


	//----- nvinfo : EIATTR_REGCOUNT
	.align		4
        /*0000*/ 	.byte	0x04, 0x2f
        /*0002*/ 	.short	(.L_4 - .L_3)
	.align		4
.L_3:
        /*0004*/ 	.word	index@(_Z22alignment_check_kernel15DangerousStruct10SafeStruct)
        /*0008*/ 	.word	0x00000018


	//----- nvinfo : EIATTR_FRAME_SIZE
	.align		4
.L_4:
        /*000c*/ 	.byte	0x04, 0x11
        /*000e*/ 	.short	(.L_6 - .L_5)
	.align		4
.L_5:
        /*0010*/ 	.word	index@(_Z22alignment_check_kernel15DangerousStruct10SafeStruct)
        /*0014*/ 	.word	0x00000008


	//----- nvinfo : EIATTR_REGCOUNT
	.align		4
.L_6:
        /*0018*/ 	.byte	0x04, 0x2f
        /*001a*/ 	.short	(.L_8 - .L_7)
	.align		4
.L_7:
        /*001c*/ 	.word	index@(_Z20test_noinline_kernelPii)
        /*0020*/ 	.word	0x0000000a


	//----- nvinfo : EIATTR_FRAME_SIZE
	.align		4
.L_8:
        /*0024*/ 	.byte	0x04, 0x11
        /*0026*/ 	.short	(.L_10 - .L_9)
	.align		4
.L_9:
        /*0028*/ 	.word	index@($_Z20test_noinline_kernelPii$_Z22math_function_noinlinei)
        /*002c*/ 	.word	0x00000000


	//----- nvinfo : EIATTR_FRAME_SIZE
	.align		4
.L_10:
        /*0030*/ 	.byte	0x04, 0x11
        /*0032*/ 	.short	(.L_12 - .L_11)
	.align		4
.L_11:
        /*0034*/ 	.word	index@(_Z20test_noinline_kernelPii)
        /*0038*/ 	.word	0x00000000


	//----- nvinfo : EIATTR_REGCOUNT
	.align		4
.L_12:
        /*003c*/ 	.byte	0x04, 0x2f
        /*003e*/ 	.short	(.L_14 - .L_13)
	.align		4
.L_13:
        /*0040*/ 	.word	index@(_Z23test_forceinline_kernelPii)
        /*0044*/ 	.word	0x0000000a


	//----- nvinfo : EIATTR_FRAME_SIZE
	.align		4
.L_14:
        /*0048*/ 	.byte	0x04, 0x11
        /*004a*/ 	.short	(.L_16 - .L_15)
	.align		4
.L_15:
        /*004c*/ 	.word	index@(_Z23test_forceinline_kernelPii)
        /*0050*/ 	.word	0x00000000


	//----- nvinfo : EIATTR_REGCOUNT
	.align		4
.L_16:
        /*0054*/ 	.byte	0x04, 0x2f
        /*0056*/ 	.short	(.L_18 - .L_17)
	.align		4
.L_17:
        /*0058*/ 	.word	index@(_Z20heavy_kernel_defaultPfi)
        /*005c*/ 	.word	0x00000038


	//----- nvinfo : EIATTR_FRAME_SIZE
	.align		4
.L_18:
        /*0060*/ 	.byte	0x04, 0x11
        /*0062*/ 	.short	(.L_20 - .L_19)
	.align		4
.L_19:
        /*0064*/ 	.word	index@(_Z20heavy_kernel_defaultPfi)
        /*0068*/ 	.word	0x00000000


	//----- nvinfo : EIATTR_REGCOUNT
	.align		4
.L_20:
        /*006c*/ 	.byte	0x04, 0x2f
        /*006e*/ 	.short	(.L_22 - .L_21)
	.align		4
.L_21:
        /*0070*/ 	.word	index@(_Z20heavy_kernel_boundedPfi)
        /*0074*/ 	.word	0x00000038


	//----- nvinfo : EIATTR_FRAME_SIZE
	.align		4
.L_22:
        /*0078*/ 	.byte	0x04, 0x11
        /*007a*/ 	.short	(.L_24 - .L_23)
	.align		4
.L_23:
        /*007c*/ 	.word	index@(_Z20heavy_kernel_boundedPfi)
        /*0080*/ 	.word	0x00000000


	//----- nvinfo : EIATTR_MIN_STACK_SIZE
	.align		4
.L_24:
        /*0084*/ 	.byte	0x04, 0x12
        /*0086*/ 	.short	(.L_26 - .L_25)
	.align		4
.L_25:
        /*0088*/ 	.word	index@(_Z20heavy_kernel_boundedPfi)
        /*008c*/ 	.word	0x00000000


	//----- nvinfo : EIATTR_MIN_STACK_SIZE
	.align		4
.L_26:
        /*0090*/ 	.byte	0x04, 0x12
        /*0092*/ 	.short	(.L_28 - .L_27)
	.align		4
.L_27:
        /*0094*/ 	.word	index@(_Z20heavy_kernel_defaultPfi)
        /*0098*/ 	.word	0x00000000


	//----- nvinfo : EIATTR_MIN_STACK_SIZE
	.align		4
.L_28:
        /*009c*/ 	.byte	0x04, 0x12
        /*009e*/ 	.short	(.L_30 - .L_29)
	.align		4
.L_29:
        /*00a0*/ 	.word	index@(_Z23test_forceinline_kernelPii)
        /*00a4*/ 	.word	0x00000000


	//----- nvinfo : EIATTR_MIN_STACK_SIZE
	.align		4
.L_30:
        /*00a8*/ 	.byte	0x04, 0x12
        /*00aa*/ 	.short	(.L_32 - .L_31)
	.align		4
.L_31:
        /*00ac*/ 	.word	index@(_Z20test_noinline_kernelPii)
        /*00b0*/ 	.word	0x00000000


	//----- nvinfo : EIATTR_MIN_STACK_SIZE
	.align		4
.L_32:
        /*00b4*/ 	.byte	0x04, 0x12
        /*00b6*/ 	.short	(.L_34 - .L_33)
	.align		4
.L_33:
        /*00b8*/ 	.word	index@(_Z22alignment_check_kernel15DangerousStruct10SafeStruct)
        /*00bc*/ 	.word	0x00000008
.L_34:


//--------------------- .nv.compat                --------------------------
	.section	.nv.compat,"",@"SHT_CUDA_COMPAT_INFO"
	.align	4
        /*0000*/ 	.byte	0x02, 0x09, 0x00, 0x00, 0x02, 0x02, 0x01, 0x00, 0x02, 0x05, 0x05, 0x00, 0x03, 0x07, 0x01, 0x01
        /*0010*/ 	.byte	0x02, 0x03, 0x00, 0x00, 0x02, 0x06, 0x01, 0x00, 0x04, 0x0b, 0x08, 0x00, 0x09, 0x00, 0x00, 0x00
        /*0020*/ 	.byte	0x00, 0x00, 0x00, 0x00


//--------------------- .nv.info._Z20heavy_kernel_boundedPfi --------------------------
	.section	.nv.info._Z20heavy_kernel_boundedPfi,"",@"SHT_CUDA_INFO"
	.sectionflags	@""
	.align	4


	//----- nvinfo : EIATTR_CUDA_API_VERSION
	.align		4
        /*0000*/ 	.byte	0x04, 0x37
        /*0002*/ 	.short	(.L_36 - .L_35)
.L_35:
        /*0004*/ 	.word	0x00000082


	//----- nvinfo : EIATTR_KPARAM_INFO
	.align		4
.L_36:
        /*0008*/ 	.byte	0x04, 0x17
        /*000a*/ 	.short	(.L_38 - .L_37)
.L_37:
        /*000c*/ 	.word	0x00000000
        /*0010*/ 	.short	0x0001
        /*0012*/ 	.short	0x0008
        /*0014*/ 	.byte	0x00, 0xf0, 0x11, 0x00


	//----- nvinfo : EIATTR_KPARAM_INFO
	.align		4
.L_38:
        /*0018*/ 	.byte	0x04, 0x17
        /*001a*/ 	.short	(.L_40 - .L_39)
.L_39:
        /*001c*/ 	.word	0x00000000
        /*0020*/ 	.short	0x0000
        /*0022*/ 	.short	0x0000
        /*0024*/ 	.byte	0x00, 0xf5, 0x21, 0x00


	//----- nvinfo : EIATTR_SPARSE_MMA_MASK
	.align		4
.L_40:
        /*0028*/ 	.byte	0x03, 0x50
        /*002a*/ 	.short	0x0000


	//----- nvinfo : EIATTR_MAXREG_COUNT
	.align		4
        /*002c*/ 	.byte	0x03, 0x1b
        /*002e*/ 	.short	0x0040


	//----- nvinfo : EIATTR_MERCURY_ISA_VERSION
	.align		4
        /*0030*/ 	.byte	0x03, 0x5f
        /*0032*/ 	.short	0x0101


	//----- nvinfo : EIATTR_VRC_CTA_INIT_COUNT
	.align		4
        /*0034*/ 	.byte	0x02, 0x4a
	.zero		1
	.zero		1


	//----- nvinfo : EIATTR_EXIT_INSTR_OFFSETS
	.align		4
        /*0038*/ 	.byte	0x04, 0x1c
        /*003a*/ 	.short	(.L_42 - .L_41)


	//   ....[0]....
.L_41:
        /*003c*/ 	.word	0x0000ee80


	//   ....[1]....
        /*0040*/ 	.word	0x0000efd0


	//----- nvinfo : EIATTR_MAX_THREADS
	.align		4
.L_42:
        /*0044*/ 	.byte	0x04, 0x05
        /*0046*/ 	.short	(.L_44 - .L_43)
.L_43:
        /*0048*/ 	.word	0x00000100
        /*004c*/ 	.word	0x00000001
        /*0050*/ 	.word	0x00000001


	//----- nvinfo : EIATTR_CBANK_PARAM_SIZE
	.align		4
.L_44:
        /*0054*/ 	.byte	0x03, 0x19
        /*0056*/ 	.short	0x000c


	//----- nvinfo : EIATTR_PARAM_CBANK
	.align		4
        /*0058*/ 	.byte	0x04, 0x0a
        /*005a*/ 	.short	(.L_46 - .L_45)
	.align		4
.L_45:
        /*005c*/ 	.word	index@(.nv.constant0._Z20heavy_kernel_boundedPfi)
        /*0060*/ 	.short	0x0380
        /*0062*/ 	.short	0x000c


	//----- nvinfo : EIATTR_SW_WAR
	.align		4
.L_46:
        /*0064*/ 	.byte	0x04, 0x36
        /*0066*/ 	.short	(.L_48 - .L_47)
.L_47:
        /*0068*/ 	.word	0x00000008
.L_48:


//--------------------- .nv.info._Z20heavy_kernel_defaultPfi --------------------------
	.section	.nv.info._Z20heavy_kernel_defaultPfi,"",@"SHT_CUDA_INFO"
	.sectionflags	@""
	.align	4


	//----- nvinfo : EIATTR_CUDA_API_VERSION
	.align		4
        /*0000*/ 	.byte	0x04, 0x37
        /*0002*/ 	.short	(.L_50 - .L_49)
.L_49:
        /*0004*/ 	.word	0x00000082


	//----- nvinfo : EIATTR_KPARAM_INFO
	.align		4
.L_50:
        /*0008*/ 	.byte	0x04, 0x17
        /*000a*/ 	.short	(.L_52 - .L_51)
.L_51:
        /*000c*/ 	.word	0x00000000
        /*0010*/ 	.short	0x0001
        /*0012*/ 	.short	0x0008
        /*0014*/ 	.byte	0x00, 0xf0, 0x11, 0x00


	//----- nvinfo : EIATTR_KPARAM_INFO
	.align		4
.L_52:
        /*0018*/ 	.byte	0x04, 0x17
        /*001a*/ 	.short	(.L_54 - .L_53)
.L_53:
        /*001c*/ 	.word	0x00000000
        /*0020*/ 	.short	0x0000
        /*0022*/ 	.short	0x0000
        /*0024*/ 	.byte	0x00, 0xf5, 0x21, 0x00


	//----- nvinfo : EIATTR_SPARSE_MMA_MASK
	.align		4
.L_54:
        /*0028*/ 	.byte	0x03, 0x50
        /*002a*/ 	.short	0x0000


	//----- nvinfo : EIATTR_MAXREG_COUNT
	.align		4
        /*002c*/ 	.byte	0x03, 0x1b
        /*002e*/ 	.short	0x00ff


	//----- nvinfo : EIATTR_MERCURY_ISA_VERSION
	.align		4
        /*0030*/ 	.byte	0x03, 0x5f
        /*0032*/ 	.short	0x0101


	//----- nvinfo : EIATTR_VRC_CTA_INIT_COUNT
	.align		4
        /*0034*/ 	.byte	0x02, 0x4a
	.zero		1
	.zero		1


	//----- nvinfo : EIATTR_EXIT_INSTR_OFFSETS
	.align		4
        /*0038*/ 	.byte	0x04, 0x1c
        /*003a*/ 	.short	(.L_56 - .L_55)


	//   ....[0]....
.L_55:
        /*003c*/ 	.word	0x0000ee80


	//   ....[1]....
        /*0040*/ 	.word	0x0000efd0


	//----- nvinfo : EIATTR_CBANK_PARAM_SIZE
	.align		4
.L_56:
        /*0044*/ 	.byte	0x03, 0x19
        /*0046*/ 	.short	0x000c


	//----- nvinfo : EIATTR_PARAM_CBANK
	.align		4
        /*0048*/ 	.byte	0x04, 0x0a
        /*004a*/ 	.short	(.L_58 - .L_57)
	.align		4
.L_57:
        /*004c*/ 	.word	index@(.nv.constant0._Z20heavy_kernel_defaultPfi)
        /*0050*/ 	.short	0x0380
        /*0052*/ 	.short	0x000c


	//----- nvinfo : EIATTR_SW_WAR
	.align		4
.L_58:
        /*0054*/ 	.byte	0x04, 0x36
        /*0056*/ 	.short	(.L_60 - .L_59)
.L_59:
        /*0058*/ 	.word	0x00000008
.L_60:


//--------------------- .nv.info._Z23test_forceinline_kernelPii --------------------------
	.section	.nv.info._Z23test_forceinline_kernelPii,"",@"SHT_CUDA_INFO"
	.sectionflags	@""
	.align	4


	//----- nvinfo : EIATTR_CUDA_API_VERSION
	.align		4
        /*0000*/ 	.byte	0x04, 0x37
        /*0002*/ 	.short	(.L_62 - .L_61)
.L_61:
        /*0004*/ 	.word	0x00000082


	//----- nvinfo : EIATTR_KPARAM_INFO
	.align		4
.L_62:
        /*0008*/ 	.byte	0x04, 0x17
        /*000a*/ 	.short	(.L_64 - .L_63)
.L_63:
        /*000c*/ 	.word	0x00000000
        /*0010*/ 	.short	0x0001
        /*0012*/ 	.short	0x0008
        /*0014*/ 	.byte	0x00, 0xf0, 0x11, 0x00


	//----- nvinfo : EIATTR_KPARAM_INFO
	.align		4
.L_64:
        /*0018*/ 	.byte	0x04, 0x17
        /*001a*/ 	.short	(.L_66 - .L_65)
.L_65:
        /*001c*/ 	.word	0x00000000
        /*0020*/ 	.short	0x0000
        /*0022*/ 	.short	0x0000
        /*0024*/ 	.byte	0x00, 0xf5, 0x21, 0x00


	//----- nvinfo : EIATTR_SPARSE_MMA_MASK
	.align		4
.L_66:
        /*0028*/ 	.byte	0x03, 0x50
        /*002a*/ 	.short	0x0000


	//----- nvinfo : EIATTR_MAXREG_COUNT
	.align		4
        /*002c*/ 	.byte	0x03, 0x1b
        /*002e*/ 	.short	0x00ff


	//----- nvinfo : EIATTR_MERCURY_ISA_VERSION
	.align		4
        /*0030*/ 	.byte	0x03, 0x5f
        /*0032*/ 	.short	0x0101


	//----- nvinfo : EIATTR_VRC_CTA_INIT_COUNT
	.align		4
        /*0034*/ 	.byte	0x02, 0x4a
	.zero		1
	.zero		1


	//----- nvinfo : EIATTR_EXIT_INSTR_OFFSETS
	.align		4
        /*0038*/ 	.byte	0x04, 0x1c
        /*003a*/ 	.short	(.L_68 - .L_67)


	//   ....[0]....
.L_67:
        /*003c*/ 	.word	0x000000a0


	//----- nvinfo : EIATTR_CBANK_PARAM_SIZE
	.align		4
.L_68:
        /*0040*/ 	.byte	0x03, 0x19
        /*0042*/ 	.short	0x000c


	//----- nvinfo : EIATTR_PARAM_CBANK
	.align		4
        /*0044*/ 	.byte	0x04, 0x0a
        /*0046*/ 	.short	(.L_70 - .L_69)
	.align		4
.L_69:
        /*0048*/ 	.word	index@(.nv.constant0._Z23test_forceinline_kernelPii)
        /*004c*/ 	.short	0x0380
        /*004e*/ 	.short	0x000c


	//----- nvinfo : EIATTR_SW_WAR
	.align		4
.L_70:
        /*0050*/ 	.byte	0x04, 0x36
        /*0052*/ 	.short	(.L_72 - .L_71)
.L_71:
        /*0054*/ 	.word	0x00000008
.L_72:


//--------------------- .nv.info._Z20test_noinline_kernelPii --------------------------
	.section	.nv.info._Z20test_noinline_kernelPii,"",@"SHT_CUDA_INFO"
	.sectionflags	@""
	.align	4


	//----- nvinfo : EIATTR_CUDA_API_VERSION
	.align		4
        /*0000*/ 	.byte	0x04, 0x37
        /*0002*/ 	.short	(.L_74 - .L_73)
.L_73:
        /*0004*/ 	.word	0x00000082


	//----- nvinfo : EIATTR_KPARAM_INFO
	.align		4
.L_74:
        /*0008*/ 	.byte	0x04, 0x17
        /*000a*/ 	.short	(.L_76 - .L_75)
.L_75:
        /*000c*/ 	.word	0x00000000
        /*0010*/ 	.short	0x0001
        /*0012*/ 	.short	0x0008
        /*0014*/ 	.byte	0x00, 0xf0, 0x11, 0x00


	//----- nvinfo : EIATTR_KPARAM_INFO
	.align		4
.L_76:
        /*0018*/ 	.byte	0x04, 0x17
        /*001a*/ 	.short	(.L_78 - .L_77)
.L_77:
        /*001c*/ 	.word	0x00000000
        /*0020*/ 	.short	0x0000
        /*0022*/ 	.short	0x0000
        /*0024*/ 	.byte	0x00, 0xf5, 0x21, 0x00


	//----- nvinfo : EIATTR_SPARSE_MMA_MASK
	.align		4
.L_78:
        /*0028*/ 	.byte	0x03, 0x50
        /*002a*/ 	.short	0x0000


	//----- nvinfo : EIATTR_MAXREG_COUNT
	.align		4
        /*002c*/ 	.byte	0x03, 0x1b
        /*002e*/ 	.short	0x00ff


	//----- nvinfo : EIATTR_MERCURY_ISA_VERSION
	.align		4
        /*0030*/ 	.byte	0x03, 0x5f
        /*0032*/ 	.short	0x0101


	//----- nvinfo : EIATTR_VRC_CTA_INIT_COUNT
	.align		4
        /*0034*/ 	.byte	0x02, 0x4a
	.zero		1
	.zero		1


	//----- nvinfo : EIATTR_EXIT_INSTR_OFFSETS
	.align		4
        /*0038*/ 	.byte	0x04, 0x1c
        /*003a*/ 	.short	(.L_80 - .L_79)


	//   ....[0]....
.L_79:
        /*003c*/ 	.word	0x000000a0


	//----- nvinfo : EIATTR_CRS_STACK_SIZE
	.align		4
.L_80:
        /*0040*/ 	.byte	0x04, 0x1e
        /*0042*/ 	.short	(.L_82 - .L_81)
.L_81:
        /*0044*/ 	.word	0x00000000


	//----- nvinfo : EIATTR_CBANK_PARAM_SIZE
	.align		4
.L_82:
        /*0048*/ 	.byte	0x03, 0x19
        /*004a*/ 	.short	0x000c


	//----- nvinfo : EIATTR_PARAM_CBANK
	.align		4
        /*004c*/ 	.byte	0x04, 0x0a
        /*004e*/ 	.short	(.L_84 - .L_83)
	.align		4
.L_83:
        /*0050*/ 	.word	index@(.nv.constant0._Z20test_noinline_kernelPii)
        /*0054*/ 	.short	0x0380
        /*0056*/ 	.short	0x000c


	//----- nvinfo : EIATTR_SW_WAR
	.align		4
.L_84:
        /*0058*/ 	.byte	0x04, 0x36
        /*005a*/ 	.short	(.L_86 - .L_85)
.L_85:
        /*005c*/ 	.word	0x00000008
.L_86:


//--------------------- .nv.info._Z22alignment_check_kernel15DangerousStruct10SafeStruct --------------------------
	.section	.nv.info._Z22alignment_check_kernel15DangerousStruct10SafeStruct,"",@"SHT_CUDA_INFO"
	.sectionflags	@""
	.align	4


	//----- nvinfo : EIATTR_CUDA_API_VERSION
	.align		4
        /*0000*/ 	.byte	0x04, 0x37
        /*0002*/ 	.short	(.L_88 - .L_87)
.L_87:
        /*0004*/ 	.word	0x00000082


	//----- nvinfo : EIATTR_KPARAM_INFO
	.align		4
.L_88:
        /*0008*/ 	.byte	0x04, 0x17
        /*000a*/ 	.short	(.L_90 - .L_89)
.L_89:
        /*000c*/ 	.word	0x00000000
        /*0010*/ 	.short	0x0001
        /*0012*/ 	.short	0x0008
        /*0014*/ 	.byte	0x00, 0xf0, 0x21, 0x00


	//----- nvinfo : EIATTR_KPARAM_INFO
	.align		4
.L_90:
        /*0018*/ 	.byte	0x04, 0x17
        /*001a*/ 	.short	(.L_92 - .L_91)
.L_91:
        /*001c*/ 	.word	0x00000000
        /*0020*/ 	.short	0x0000
        /*0022*/ 	.short	0x0000
        /*0024*/ 	.byte	0x00, 0xf0, 0x21, 0x00


	//----- nvinfo : EIATTR_SPARSE_MMA_MASK
	.align		4
.L_92:
        /*0028*/ 	.byte	0x03, 0x50
        /*002a*/ 	.short	0x0000


	//----- nvinfo : EIATTR_MAXREG_COUNT
	.align		4
        /*002c*/ 	.byte	0x03, 0x1b
        /*002e*/ 	.short	0x00ff


	//----- nvinfo : EIATTR_EXTERNS
	.align		4
        /*0030*/ 	.byte	0x04, 0x0f
        /*0032*/ 	.short	(.L_94 - .L_93)


	//   ....[0]....
	.align		4
.L_93:
        /*0034*/ 	.word	index@(vprintf)


	//----- nvinfo : EIATTR_MERCURY_ISA_VERSION
	.align		4
.L_94:
        /*0038*/ 	.byte	0x03, 0x5f
        /*003a*/ 	.short	0x0101


	//----- nvinfo : EIATTR_VRC_CTA_INIT_COUNT
	.align		4
        /*003c*/ 	.byte	0x02, 0x4a
	.zero		1
	.zero		1


	//----- nvinfo : EIATTR_SYSCALL_OFFSETS
	.align		4
        /*0040*/ 	.byte	0x04, 0x46
        /*0042*/ 	.short	(.L_96 - .L_95)


	//   ....[0]....
.L_95:
        /*0044*/ 	.word	0x00000150


	//   ....[1]....
        /*0048*/ 	.word	0x00000200


	//   ....[2]....
        /*004c*/ 	.word	0x000002b0


	//----- nvinfo : EIATTR_EXIT_INSTR_OFFSETS
	.align		4
.L_96:
        /*0050*/ 	.byte	0x04, 0x1c
        /*0052*/ 	.short	(.L_98 - .L_97)


	//   ....[0]....
.L_97:
        /*0054*/ 	.word	0x00000090


	//   ....[1]....
        /*0058*/ 	.word	0x000002c0


	//----- nvinfo : EIATTR_CRS_STACK_SIZE
	.align		4
.L_98:
        /*005c*/ 	.byte	0x04, 0x1e
        /*005e*/ 	.short	(.L_100 - .L_99)
.L_99:
        /*0060*/ 	.word	0x00000000


	//----- nvinfo : EIATTR_CBANK_PARAM_SIZE
	.align		4
.L_100:
        /*0064*/ 	.byte	0x03, 0x19
        /*0066*/ 	.short	0x0010


	//----- nvinfo : EIATTR_PARAM_CBANK
	.align		4
        /*0068*/ 	.byte	0x04, 0x0a
        /*006a*/ 	.short	(.L_102 - .L_101)
	.align		4
.L_101:
        /*006c*/ 	.word	index@(.nv.constant0._Z22alignment_check_kernel15DangerousStruct10SafeStruct)
        /*0070*/ 	.short	0x0380
        /*0072*/ 	.short	0x0010


	//----- nvinfo : EIATTR_SW_WAR
	.align		4
.L_102:
        /*0074*/ 	.byte	0x04, 0x36
        /*0076*/ 	.short	(.L_104 - .L_103)
.L_103:
        /*0078*/ 	.word	0x00000008
.L_104:


//--------------------- .nv.callgraph             --------------------------
	.section	.nv.callgraph,"",@"SHT_CUDA_CALLGRAPH"
	.align	4
	.sectionentsize	8
	.align		4
        /*0000*/ 	.word	0x00000000
	.align		4
        /*0004*/ 	.word	0xffffffff
	.align		4
        /*0008*/ 	.word	index@(_Z22alignment_check_kernel15DangerousStruct10SafeStruct)
	.align		4
        /*000c*/ 	.word	index@(vprintf)
	.align		4
        /*0010*/ 	.word	0x00000000
	.align		4
        /*0014*/ 	.word	0xfffffffe
	.align		4
        /*0018*/ 	.word	0x00000000
	.align		4
        /*001c*/ 	.word	0xfffffffd
	.align		4
        /*0020*/ 	.word	0x00000000
	.align		4
        /*0024*/ 	.word	0xfffffffc


//--------------------- .nv.constant4             --------------------------
	.section	.nv.constant4,"a",@progbits
	.align	8
	.align		8
.nv.constant4:
        /*0000*/ 	.dword	$str
	.align		8
        /*0008*/ 	.dword	$str$1
	.align		8
        /*0010*/ 	.dword	$str$2
	.align		8
        /*0018*/ 	.dword	vprintf


//--------------------- .text._Z20heavy_kernel_boundedPfi --------------------------
	.section	.text._Z20heavy_kernel_boundedPfi,"ax",@progbits
	.align	128
        .global         _Z20heavy_kernel_boundedPfi
        .type           _Z20heavy_kernel_boundedPfi,@function
        .size           _Z20heavy_kernel_boundedPfi,(.L_x_9 - _Z20heavy_kernel_boundedPfi)
        .other          _Z20heavy_kernel_boundedPfi,@"STO_CUDA_ENTRY STV_DEFAULT"
_Z20heavy_kernel_boundedPfi:
.text._Z20heavy_kernel_boundedPfi:
[----:B------:R-:W-:Y:S01]  /*0000*/  LDC R1, c[0x0][0x37c] ;  /* 0x0000df00ff017b82 */ /* 0x000fe20000000800 */
[----:B------:R-:W0:Y:S01]  /*0010*/  S2R R2, SR_TID.X ;  /* 0x0000000000027919 */ /* 0x000e220000002100 */
[----:B------:R-:W-:Y:S01]  /*0020*/  HFMA2 R19, -RZ, RZ, 1.44921875, -19.203125 ;  /* 0x3dcccccdff137431 */ /* 0x000fe200000001ff */
[----:B------:R-:W1:Y:S01]  /*0030*/  LDCU UR4, c[0x0][0x388] ;  /* 0x00007100ff0477ac */ /* 0x000e620008000800 */
[----:B0-----:R-:W-:Y:S02]  /*0040*/  I2FP.F32.U32 R0, R2 ;  /* 0x0000000200007245 */ /* 0x001fe40000201000 */
[----:B-1----:R-:W-:-:S03]  /*0050*/  ISETP.GE.AND P0, PT, R2, UR4, PT ;  /* 0x0000000402007c0c */ /* 0x002fc6000bf06270 */
[CC--:B------:R-:W-:Y:S01]  /*0060*/  FFMA R52, R0.reuse, R19.reuse, 18 ;  /* 0x4190000000347423 */ /* 0x0c0fe20000000013 */
        /* <DEDUP_REMOVED lines=47> */
[C---:B------:R-:W-:Y:S01]  /*0360*/  FFMA R18, R0.reuse, 0.10000000149011611938, RZ ;  /* 0x3dcccccd00127823 */ /* 0x040fe200000000ff */
[----:B------:R-:W-:Y:S01]  /*0370*/  FFMA R19, R0, R19, 49 ;  /* 0x4244000000137423 */ /* 0x000fe20000000013 */
        /* <DEDUP_REMOVED lines=3760> */
[----:B------:R-:W-:Y:S06]  /*ee80*/  @P0 EXIT ;  /* 0x000000000000094d */ /* 0x000fec0003800000 */
[----:B------:R-:W0:Y:S01]  /*ee90*/  LDC.64 R4, c[0x0][0x380] ;  /* 0x0000e000ff047b82 */ /* 0x000e220000000a00 */
        /* <DEDUP_REMOVED lines=9> */
[----:B------:R-:W1:Y:S01]  /*ef30*/  LDCU.64 UR4, c[0x0][0x358] ;  /* 0x00006b00ff0477ac */ /* 0x000e620008000a00 */
[----:B------:R-:W-:Y:S01]  /*ef40*/  FFMA R19, R19, R18, 1 ;  /* 0x3f80000013137423 */ /* 0x000fe20000000012 */
[----:B------:R-:W-:Y:S01]  /*ef50*/  FFMA R18, R18, R17, 1 ;  /* 0x3f80000012127423 */ /* 0x000fe20000000011 */
[----:B------:R-:W-:-:S03]  /*ef60*/  FFMA R17, R17, R16, 1 ;  /* 0x3f80000011117423 */ /* 0x000fc60000000010 */
[----:B------:R-:W-:Y:S01]  /*ef70*/  FFMA R19, R19, R18, 1 ;  /* 0x3f80000013137423 */ /* 0x000fe20000000012 */
[----:B------:R-:W-:-:S04]  /*ef80*/  FFMA R18, R18, R17, 1 ;  /* 0x3f80000012127423 */ /* 0x000fc80000000011 */
[----:B------:R-:W-:Y:S01]  /*ef90*/  FMUL R18, R19, R18 ;  /* 0x0000001213127220 */ /* 0x000fe20000400000 */
[----:B0-----:R-:W-:-:S04]  /*efa0*/  IMAD.WIDE.U32 R2, R2, 0x4, R4 ;  /* 0x0000000402027825 */ /* 0x001fc800078e0004 */
[----:B------:R-:W-:-:S05]  /*efb0*/  FADD R5, R18, 1 ;  /* 0x3f80000012057421 */ /* 0x000fca0000000000 */
[----:B-1----:R-:W-:Y:S01]  /*efc0*/  STG.E desc[UR4][R2.64], R5 ;  /* 0x0000000502007986 */ /* 0x002fe2000c101904 */
[----:B------:R-:W-:Y:S05]  /*efd0*/  EXIT ;  /* 0x000000000000794d */ /* 0x000fea0003800000 */
.L_x_0:
[----:B------:R-:W-:-:S00]  /*efe0*/  BRA `(.L_x_0) ;  /* 0xfffffffc00fc7947 */ /* 0x000fc0000383ffff */
[----:B------:R-:W-:-:S00]  /*eff0*/  NOP ;  /* 0x0000000000007918 */ /* 0x000fc00000000000 */
        /* <DEDUP_REMOVED lines=8> */
.L_x_9:


//--------------------- .text._Z20heavy_kernel_defaultPfi --------------------------
	.section	.text._Z20heavy_kernel_defaultPfi,"ax",@progbits
	.align	128
        .global         _Z20heavy_kernel_defaultPfi
        .type           _Z20heavy_kernel_defaultPfi,@function
        .size           _Z20heavy_kernel_defaultPfi,(.L_x_10 - _Z20heavy_kernel_defaultPfi)
        .other          _Z20heavy_kernel_defaultPfi,@"STO_CUDA_ENTRY STV_DEFAULT"
_Z20heavy_kernel_defaultPfi:
.text._Z20heavy_kernel_defaultPfi:
        /* <DEDUP_REMOVED lines=3838> */
.L_x_1:
        /* <DEDUP_REMOVED lines=10> */
.L_x_10:


//--------------------- .text._Z23test_forceinline_kernelPii --------------------------
	.section	.text._Z23test_forceinline_kernelPii,"ax",@progbits
	.align	128
        .global         _Z23test_forceinline_kernelPii
        .type           _Z23test_forceinline_kernelPii,@function
        .size           _Z23test_forceinline_kernelPii,(.L_x_11 - _Z23test_forceinline_kernelPii)
        .other          _Z23test_forceinline_kernelPii,@"STO_CUDA_ENTRY STV_DEFAULT"
_Z23test_forceinline_kernelPii:
.text._Z23test_forceinline_kernelPii:
[----:B------:R-:W-:Y:S01]  /*0000*/  LDC R1, c[0x0][0x37c] ;  /* 0x0000df00ff017b82 */ /* 0x000fe20000000800 */
[----:B------:R-:W0:Y:S01]  /*0010*/  S2R R7, SR_TID.X ;  /* 0x0000000000077919 */ /* 0x000e220000002100 */
[----:B------:R-:W0:Y:S06]  /*0020*/  LDCU UR6, c[0x0][0x388] ;  /* 0x00007100ff0677ac */ /* 0x000e2c0008000800 */
[----:B------:R-:W1:Y:S01]  /*0030*/  LDC.64 R2, c[0x0][0x380] ;  /* 0x0000e000ff027b82 */ /* 0x000e620000000a00 */
[----:B------:R-:W2:Y:S01]  /*0040*/  LDCU.64 UR4, c[0x0][0x358] ;  /* 0x00006b00ff0477ac */ /* 0x000ea20008000a00 */
[C---:B0-----:R-:W-:Y:S01]  /*0050*/  IADD3 R0, PT, PT, R7.reuse, UR6, RZ ;  /* 0x0000000607007c10 */ /* 0x041fe2000fffe0ff */
[----:B-1----:R-:W-:-:S03]  /*0060*/  IMAD.WIDE.U32 R2, R7, 0x4, R2 ;  /* 0x0000000407027825 */ /* 0x002fc600078e0002 */
[----:B------:R-:W-:-:S05]  /*0070*/  IADD3 R5, PT, PT, R0, 0x3, RZ ;  /* 0x0000000300057810 */ /* 0x000fca0007ffe0ff */
[----:B------:R-:W-:-:S05]  /*0080*/  IMAD R5, R0, R5, RZ ;  /* 0x0000000500057224 */ /* 0x000fca00078e02ff */
[----:B--2---:R-:W-:Y:S01]  /*0090*/  STG.E desc[UR4][R2.64], R5 ;  /* 0x0000000502007986 */ /* 0x004fe2000c101904 */
[----:B------:R-:W-:Y:S05]  /*00a0*/  EXIT ;  /* 0x000000000000794d */ /* 0x000fea0003800000 */
.L_x_2:
        /* <DEDUP_REMOVED lines=13> */
.L_x_11:


//--------------------- .text._Z20test_noinline_kernelPii --------------------------
	.section	.text._Z20test_noinline_kernelPii,"ax",@progbits
	.align	128
        .global         _Z20test_noinline_kernelPii
        .type           _Z20test_noinline_kernelPii,@function
        .size           _Z20test_noinline_kernelPii,(.L_x_8 - _Z20test_noinline_kernelPii)
        .other          _Z20test_noinline_kernelPii,@"STO_CUDA_ENTRY STV_DEFAULT"
_Z20test_noinline_kernelPii:
.text._Z20test_noinline_kernelPii:
[----:B------:R-:W-:Y:S01]  /*0000*/  LDC R1, c[0x0][0x37c] ;  /* 0x0000df00ff017b82 */ /* 0x000fe20000000800 */
[----:B------:R-:W0:Y:S01]  /*0010*/  S2R R7, SR_TID.X ;  /* 0x0000000000077919 */ /* 0x000e220000002100 */
[----:B------:R-:W0:Y:S01]  /*0020*/  LDCU UR6, c[0x0][0x388] ;  /* 0x00007100ff0677ac */ /* 0x000e220008000800 */
[----:B------:R-:W-:Y:S01]  /*0030*/  MOV R2, 0x70 ;  /* 0x0000007000027802 */ /* 0x000fe20000000f00 */
[----:B------:R-:W1:Y:S02]  /*0040*/  LDCU.64 UR4, c[0x0][0x358] ;  /* 0x00006b00ff0477ac */ /* 0x000e640008000a00 */
[----:B01----:R-:W-:-:S07]  /*0050*/  IADD3 R0, PT, PT, R7, UR6, RZ ;  /* 0x0000000607007c10 */ /* 0x003fce000fffe0ff */
[----:B------:R-:W-:Y:S05]  /*0060*/  CALL.REL.NOINC `($_Z20test_noinline_kernelPii$_Z22math_function_noinlinei) ;  /* 0x0000000000107944 */ /* 0x000fea0003c00000 */
[----:B------:R-:W0:Y:S02]  /*0070*/  LDC.64 R2, c[0x0][0x380] ;  /* 0x0000e000ff027b82 */ /* 0x000e240000000a00 */
[----:B0-----:R-:W-:-:S05]  /*0080*/  IMAD.WIDE.U32 R2, R7, 0x4, R2 ;  /* 0x0000000407027825 */ /* 0x001fca00078e0002 */
[----:B------:R-:W-:Y:S01]  /*0090*/  STG.E desc[UR4][R2.64], R5 ;  /* 0x0000000502007986 */ /* 0x000fe2000c101904 */
[----:B------:R-:W-:Y:S05]  /*00a0*/  EXIT ;  /* 0x000000000000794d */ /* 0x000fea0003800000 */
        .type           $_Z20test_noinline_kernelPii$_Z22math_function_noinlinei,@function
        .size           $_Z20test_noinline_kernelPii$_Z22math_function_noinlinei,(.L_x_8 - $_Z20test_noinline_kernelPii$_Z22math_function_noinlinei)
$_Z20test_noinline_kernelPii$_Z22math_function_noinlinei:
[----:B------:R-:W-:-:S05]  /*00b0*/  IADD3 R3, PT, PT, R0, 0x3, RZ ;  /* 0x0000000300037810 */ /* 0x000fca0007ffe0ff */
[----:B------:R-:W-:Y:S02]  /*00c0*/  IMAD R5, R0, R3, RZ ;  /* 0x0000000300057224 */ /* 0x000fe400078e02ff */
[----:B------:R-:W-:-:S04]  /*00d0*/  HFMA2 R3, -RZ, RZ, 0, 0 ;  /* 0x00000000ff037431 */ /* 0x000fc800000001ff */
[----:B------:R-:W-:Y:S05]  /*00e0*/  RET.REL.NODEC R2 `(_Z20test_noinline_kernelPii) ;  /* 0xfffffffc02c47950 */ /* 0x000fea0003c3ffff */
.L_x_3:
        /* <DEDUP_REMOVED lines=9> */
.L_x_8:


//--------------------- .text._Z22alignment_check_kernel15DangerousStruct10SafeStruct --------------------------
	.section	.text._Z22alignment_check_kernel15DangerousStruct10SafeStruct,"ax",@progbits
	.align	128
        .global         _Z22alignment_check_kernel15DangerousStruct10SafeStruct
        .type           _Z22alignment_check_kernel15DangerousStruct10SafeStruct,@function
        .size           _Z22alignment_check_kernel15DangerousStruct10SafeStruct,(.L_x_13 - _Z22alignment_check_kernel15DangerousStruct10SafeStruct)
        .other          _Z22alignment_check_kernel15DangerousStruct10SafeStruct,@"STO_CUDA_ENTRY STV_DEFAULT"
_Z22alignment_check_kernel15DangerousStruct10SafeStruct:
.text._Z22alignment_check_kernel15DangerousStruct10SafeStruct:
[----:B------:R-:W0:Y:S01]  /*0000*/  LDC R1, c[0x0][0x37c] ;  /* 0x0000df00ff017b82 */ /* 0x000e220000000800 */
[----:B------:R-:W1:Y:S07]  /*0010*/  S2R R0, SR_TID.X ;  /* 0x0000000000007919 */ /* 0x000e6e0000002100 */
[----:B------:R-:W1:Y:S01]  /*0020*/  S2UR UR6, SR_CTAID.X ;  /* 0x00000000000679c3 */ /* 0x000e620000002500 */
[----:B------:R-:W2:Y:S01]  /*0030*/  LDCU UR4, c[0x0][0x2f8] ;  /* 0x00005f00ff0477ac */ /* 0x000ea20008000800 */
[----:B0-----:R-:W-:Y:S01]  /*0040*/  VIADD R1, R1, 0xfffffff8 ;  /* 0xfffffff801017836 */ /* 0x001fe20000000000 */
[----:B------:R-:W0:Y:S04]  /*0050*/  LDCU UR5, c[0x0][0x2fc] ;  /* 0x00005f80ff0577ac */ /* 0x000e280008000800 */
[----:B--2---:R-:W-:-:S05]  /*0060*/  IADD3 R17, P1, PT, R1, UR4, RZ ;  /* 0x0000000401117c10 */ /* 0x004fca000ff3e0ff */
[----:B0-----:R-:W-:Y:S01]  /*0070*/  IMAD.X R16, RZ, RZ, UR5, P1 ;  /* 0x00000005ff107e24 */ /* 0x001fe200088e06ff */
[----:B-1----:R-:W-:-:S13]  /*0080*/  LOP3.LUT P0, RZ, R0, UR6, RZ, 0xfc, !PT ;  /* 0x0000000600ff7c12 */ /* 0x002fda000f80fcff */
[----:B------:R-:W-:Y:S05]  /*0090*/  @P0 EXIT ;  /* 0x000000000000094d */ /* 0x000fea0003800000 */
[----:B------:R-:W-:Y:S02]  /*00a0*/  HFMA2 R10, -RZ, RZ, 0, 2.384185791015625e-07 ;  /* 0x00000004ff0a7431 */ /* 0x000fe400000001ff */
[----:B------:R-:W-:Y:S01]  /*00b0*/  IMAD.MOV.U32 R11, RZ, RZ, 0x0 ;  /* 0x00000000ff0b7424 */ /* 0x000fe200078e00ff */
[----:B------:R-:W-:Y:S01]  /*00c0*/  MOV R2, 0x18 ;  /* 0x0000001800027802 */ /* 0x000fe20000000f00 */
[----:B------:R-:W0:Y:S01]  /*00d0*/  LDCU.64 UR4, c[0x4][URZ] ;  /* 0x01000000ff0477ac */ /* 0x000e220008000a00 */
[----:B------:R-:W-:Y:S02]  /*00e0*/  IMAD.MOV.U32 R6, RZ, RZ, R17 ;  /* 0x000000ffff067224 */ /* 0x000fe400078e0011 */
[----:B------:R1:W2:Y:S01]  /*00f0*/  LDC.64 R8, c[0x4][R2] ;  /* 0x0100000002087b82 */ /* 0x0002a20000000a00 */
[----:B------:R1:W-:Y:S01]  /*0100*/  STL.64 [R1], R10 ;  /* 0x0000000a01007387 */ /* 0x0003e20000100a00 */
[----:B------:R-:W-:Y:S02]  /*0110*/  IMAD.MOV.U32 R7, RZ, RZ, R16 ;  /* 0x000000ffff077224 */ /* 0x000fe400078e0010 */
[----:B0-----:R-:W-:Y:S01]  /*0120*/  IMAD.U32 R4, RZ, RZ, UR4 ;  /* 0x00000004ff047e24 */ /* 0x001fe2000f8e00ff */
[----:B-1----:R-:W-:-:S07]  /*0130*/  MOV R5, UR5 ;  /* 0x0000000500057c02 */ /* 0x002fce0008000f00 */
[----:B------:R-:W-:-:S07]  /*0140*/  LEPC R20, `(.L_x_4) ;  /* 0x000000001014794e */ /* 0x000fce0000000000 */
[----:B--2---:R-:W-:Y:S05]  /*0150*/  CALL.ABS.NOINC R8 ;  /* 0x0000000008007343 */ /* 0x004fea0003c00000 */
.L_x_4:
[----:B------:R-:W-:Y:S02]  /*0160*/  HFMA2 R8, -RZ, RZ, 0, 2.384185791015625e-07 ;  /* 0x00000004ff087431 */ /* 0x000fe400000001ff */
[----:B------:R-:W-:Y:S01]  /*0170*/  IMAD.MOV.U32 R9, RZ, RZ, 0x0 ;  /* 0x00000000ff097424 */ /* 0x000fe200078e00ff */
[----:B------:R0:W1:Y:S01]  /*0180*/  LDC.64 R10, c[0x4][R2] ;  /* 0x01000000020a7b82 */ /* 0x0000620000000a00 */
[----:B------:R-:W2:Y:S01]  /*0190*/  LDCU.64 UR4, c[0x4][0x8] ;  /* 0x01000100ff0477ac */ /* 0x000ea20008000a00 */
[----:B------:R-:W-:Y:S01]  /*01a0*/  IMAD.MOV.U32 R6, RZ, RZ, R17 ;  /* 0x000000ffff067224 */ /* 0x000fe200078e0011 */
[----:B------:R-:W-:Y:S01]  /*01b0*/  MOV R7, R16 ;  /* 0x0000001000077202 */ /* 0x000fe20000000f00 */
[----:B------:R0:W-:Y:S01]  /*01c0*/  STL.64 [R1], R8 ;  /* 0x0000000801007387 */ /* 0x0001e20000100a00 */
[----:B--2---:R-:W-:Y:S01]  /*01d0*/  IMAD.U32 R4, RZ, RZ, UR4 ;  /* 0x00000004ff047e24 */ /* 0x004fe2000f8e00ff */
[----:B0-----:R-:W-:-:S07]  /*01e0*/  MOV R5, UR5 ;  /* 0x0000000500057c02 */ /* 0x001fce0008000f00 */
[----:B------:R-:W-:-:S07]  /*01f0*/  LEPC R20, `(.L_x_5) ;  /* 0x000000001014794e */ /* 0x000fce0000000000 */
[----:B-1----:R-:W-:Y:S05]  /*0200*/  CALL.ABS.NOINC R10 ;  /* 0x000000000a007343 */ /* 0x002fea0003c00000 */
.L_x_5:
[----:B------:R-:W0:Y:S01]  /*0210*/  LDC R8, c[0x0][0x384] ;  /* 0x0000e100ff087b82 */ /* 0x000e220000000800 */
[----:B------:R-:W1:Y:S01]  /*0220*/  LDCU.64 UR4, c[0x4][0x10] ;  /* 0x01000200ff0477ac */ /* 0x000e620008000a00 */
[----:B------:R-:W-:Y:S01]  /*0230*/  IMAD.MOV.U32 R6, RZ, RZ, R17 ;  /* 0x000000ffff067224 */ /* 0x000fe200078e0011 */
[----:B------:R-:W-:-:S05]  /*0240*/  MOV R7, R16 ;  /* 0x0000001000077202 */ /* 0x000fca0000000f00 */
[----:B------:R-:W0:Y:S08]  /*0250*/  LDC R9, c[0x0][0x38c] ;  /* 0x0000e300ff097b82 */ /* 0x000e300000000800 */
[----:B------:R-:W2:Y:S01]  /*0260*/  LDC.64 R2, c[0x4][R2] ;  /* 0x0100000002027b82 */ /* 0x000ea20000000a00 */
[----:B-1----:R-:W-:Y:S01]  /*0270*/  IMAD.U32 R4, RZ, RZ, UR4 ;  /* 0x00000004ff047e24 */ /* 0x002fe2000f8e00ff */
[----:B------:R-:W-:Y:S01]  /*0280*/  MOV R5, UR5 ;  /* 0x0000000500057c02 */ /* 0x000fe20008000f00 */
[----:B0-----:R0:W-:Y:S06]  /*0290*/  STL.64 [R1], R8 ;  /* 0x0000000801007387 */ /* 0x0011ec0000100a00 */
[----:B------:R-:W-:-:S07]  /*02a0*/  LEPC R20, `(.L_x_6) ;  /* 0x000000001014794e */ /* 0x000fce0000000000 */
[----:B0-2---:R-:W-:Y:S05]  /*02b0*/  CALL.ABS.NOINC R2 ;  /* 0x0000000002007343 */ /* 0x005fea0003c00000 */
.L_x_6:
[----:B------:R-:W-:Y:S05]  /*02c0*/  EXIT ;  /* 0x000000000000794d */ /* 0x000fea0003800000 */
.L_x_7:
        /* <DEDUP_REMOVED lines=11> */
.L_x_13:


//--------------------- .nv.global.init           --------------------------
	.section	.nv.global.init,"aw",@progbits
.nv.global.init:
	.type		$str,@object
	.size		$str,($str$1 - $str)
$str:
        /*0000*/ 	.byte	0x5b, 0x44, 0x65, 0x76, 0x69, 0x63, 0x65, 0x5d, 0x20, 0x44, 0x61, 0x6e, 0x67, 0x65, 0x72, 0x6f
        /*0010*/ 	.byte	0x75, 0x73, 0x53, 0x74, 0x72, 0x75, 0x63, 0x74, 0x3a, 0x20, 0x4f, 0x66, 0x66, 0x73, 0x65, 0x74
        /*0020*/ 	.byte	0x20, 0x6f, 0x66, 0x20, 0x62, 0x20, 0x3d, 0x20, 0x25, 0x6c, 0x75, 0x20, 0x62, 0x79, 0x74, 0x65
        /*0030*/ 	.byte	0x73, 0x0a, 0x00
	.type		$str$1,@object
	.size		$str$1,($str$2 - $str$1)
$str$1:
        /*0033*/ 	.byte	0x5b, 0x44, 0x65, 0x76, 0x69, 0x63, 0x65, 0x5d, 0x20, 0x53, 0x61, 0x66, 0x65, 0x53, 0x74, 0x72
        /*0043*/ 	.byte	0x75, 0x63, 0x74, 0x3a, 0x20, 0x20, 0x20, 0x20, 0x20, 0x20, 0x4f, 0x66, 0x66, 0x73, 0x65, 0x74
        /*0053*/ 	.byte	0x20, 0x6f, 0x66, 0x20, 0x62, 0x20, 0x3d, 0x20, 0x25, 0x6c, 0x75, 0x20, 0x62, 0x79, 0x74, 0x65
        /*0063*/ 	.byte	0x73, 0x0a, 0x00
	.type		$str$2,@object
	.size		$str$2,(.L_2 - $str$2)
$str$2:
        /*0066*/ 	.byte	0x5b, 0x44, 0x65, 0x76, 0x69, 0x63, 0x65, 0x5d, 0x20, 0x56, 0x61, 0x6c, 0x75, 0x65, 0x73, 0x3a
        /*0076*/ 	.byte	0x20, 0x73, 0x31, 0x2e, 0x62, 0x3d, 0x25, 0x64, 0x20, 0x28, 0x45, 0x78, 0x70, 0x65, 0x63, 0x74
        /*0086*/ 	.byte	0x65, 0x64, 0x20, 0x34, 0x32, 0x29, 0x2c, 0x20, 0x73, 0x32, 0x2e, 0x62, 0x3d, 0x25, 0x64, 0x20
        /*0096*/ 	.byte	0x28, 0x45, 0x78, 0x70, 0x65, 0x63, 0x74, 0x65, 0x64, 0x20, 0x31, 0x30, 0x30, 0x29, 0x0a, 0x00
.L_2:


//--------------------- .nv.shared.reserved.0     --------------------------
	.section	.nv.shared.reserved.0,"aw",@nobits
	.weak		__nv_reservedSMEM_offset_0_alias
	.size		__nv_reservedSMEM_offset_0_alias, 0, 64
	.other		__nv_reservedSMEM_offset_0_alias,@"STO_CUDA_RESERVED_SHARED STV_DEFAULT"
__nv_reservedSMEM_offset_0_alias:
	.zero		0
	.zero		64


//--------------------- .nv.constant0._Z20heavy_kernel_boundedPfi --------------------------
	.section	.nv.constant0._Z20heavy_kernel_boundedPfi,"a",@progbits
	.sectionflags	@""
	.align	4
.nv.constant0._Z20heavy_kernel_boundedPfi:
	.zero		908


//--------------------- .nv.constant0._Z20heavy_kernel_defaultPfi --------------------------
	.section	.nv.constant0._Z20heavy_kernel_defaultPfi,"a",@progbits
	.sectionflags	@""
	.align	4
.nv.constant0._Z20heavy_kernel_defaultPfi:
	.zero		908


//--------------------- .nv.constant0._Z23test_forceinline_kernelPii --------------------------
	.section	.nv.constant0._Z23test_forceinline_kernelPii,"a",@progbits
	.sectionflags	@""
	.align	4
.nv.constant0._Z23test_forceinline_kernelPii:
	.zero		908


//--------------------- .nv.constant0._Z20test_noinline_kernelPii --------------------------
	.section	.nv.constant0._Z20test_noinline_kernelPii,"a",@progbits
	.sectionflags	@""
	.align	4
.nv.constant0._Z20test_noinline_kernelPii:
	.zero		908


//--------------------- .nv.constant0._Z22alignment_check_kernel15DangerousStruct10SafeStruct --------------------------
	.section	.nv.constant0._Z22alignment_check_kernel15DangerousStruct10SafeStruct,"a",@progbits
	.sectionflags	@""
	.align	4
.nv.constant0._Z22alignment_check_kernel15DangerousStruct10SafeStruct:
	.zero		912


//--------------------- SYMBOLS --------------------------

	.type		.nv.reservedSmem.offset0,@object
	.size		.nv.reservedSmem.offset0,0x4
	.type		vprintf,@function
